//
// Generated by NVIDIA NVVM Compiler
//
// Compiler Build ID: CL-36424714
// Cuda compilation tools, release 13.0, V13.0.88
// Based on NVVM 20.0.0
//

.version 9.0
.target sm_100
.address_size 64

	// .globl	_Z5firstPdS_i
// _ZZN3cub18CUB_300001_SM_10006detail6reduce28DeviceReduceSingleTileKernelINS2_10policy_hubIdjN4cuda3__47maximumIvEEE10Policy1000EPdSB_jS8_ddNS5_3std3__410__identityEEEvT0_T1_T2_T3_T4_T6_E12temp_storage has been demoted
// _ZZN3cub18CUB_300001_SM_10006detail6reduce18DeviceReduceKernelINS2_10policy_hubIdjN4cuda3__47maximumIvEEE10Policy1000EPdjS8_dNS5_3std3__410__identityEEEvT0_PT3_T1_NS0_13GridEvenShareISI_EET2_T4_E12temp_storage has been demoted
// _ZZN3cub18CUB_300001_SM_10006detail6reduce28DeviceReduceSingleTileKernelINS2_10policy_hubIdjN4cuda3__47maximumIvEEE10Policy1000EPdSB_iS8_ddNS5_3std3__410__identityEEEvT0_T1_T2_T3_T4_T6_E12temp_storage has been demoted
.global .align 1 .b8 _ZN34_INTERNAL_7ae9e81a_4_k_cu_ca6006a04cuda3std3__45__cpo5beginE[1];
.global .align 1 .b8 _ZN34_INTERNAL_7ae9e81a_4_k_cu_ca6006a04cuda3std3__45__cpo3endE[1];
.global .align 1 .b8 _ZN34_INTERNAL_7ae9e81a_4_k_cu_ca6006a04cuda3std3__45__cpo6cbeginE[1];
.global .align 1 .b8 _ZN34_INTERNAL_7ae9e81a_4_k_cu_ca6006a04cuda3std3__45__cpo4cendE[1];
.global .align 1 .b8 _ZN34_INTERNAL_7ae9e81a_4_k_cu_ca6006a04cuda3std3__45__cpo6rbeginE[1];
.global .align 1 .b8 _ZN34_INTERNAL_7ae9e81a_4_k_cu_ca6006a04cuda3std3__45__cpo4rendE[1];
.global .align 1 .b8 _ZN34_INTERNAL_7ae9e81a_4_k_cu_ca6006a04cuda3std3__45__cpo7crbeginE[1];
.global .align 1 .b8 _ZN34_INTERNAL_7ae9e81a_4_k_cu_ca6006a04cuda3std3__45__cpo5crendE[1];
.global .align 1 .b8 _ZN34_INTERNAL_7ae9e81a_4_k_cu_ca6006a04cuda3std3__436_GLOBAL__N__7ae9e81a_4_k_cu_ca6006a06ignoreE[1];
.global .align 1 .b8 _ZN34_INTERNAL_7ae9e81a_4_k_cu_ca6006a04cuda3std3__419piecewise_constructE[1];
.global .align 1 .b8 _ZN34_INTERNAL_7ae9e81a_4_k_cu_ca6006a04cuda3std3__48in_placeE[1];
.global .align 1 .b8 _ZN34_INTERNAL_7ae9e81a_4_k_cu_ca6006a04cuda3std3__420unreachable_sentinelE[1];
.global .align 1 .b8 _ZN34_INTERNAL_7ae9e81a_4_k_cu_ca6006a04cuda3std3__47nulloptE[1];
.global .align 1 .b8 _ZN34_INTERNAL_7ae9e81a_4_k_cu_ca6006a04cuda3std3__48unexpectE[1];
.global .align 1 .b8 _ZN34_INTERNAL_7ae9e81a_4_k_cu_ca6006a04cuda3std6ranges3__45__cpo4swapE[1];
.global .align 1 .b8 _ZN34_INTERNAL_7ae9e81a_4_k_cu_ca6006a04cuda3std6ranges3__45__cpo9iter_moveE[1];
.global .align 1 .b8 _ZN34_INTERNAL_7ae9e81a_4_k_cu_ca6006a04cuda3std6ranges3__45__cpo5beginE[1];
.global .align 1 .b8 _ZN34_INTERNAL_7ae9e81a_4_k_cu_ca6006a04cuda3std6ranges3__45__cpo3endE[1];
.global .align 1 .b8 _ZN34_INTERNAL_7ae9e81a_4_k_cu_ca6006a04cuda3std6ranges3__45__cpo6cbeginE[1];
.global .align 1 .b8 _ZN34_INTERNAL_7ae9e81a_4_k_cu_ca6006a04cuda3std6ranges3__45__cpo4cendE[1];
.global .align 1 .b8 _ZN34_INTERNAL_7ae9e81a_4_k_cu_ca6006a04cuda3std6ranges3__45__cpo7advanceE[1];
.global .align 1 .b8 _ZN34_INTERNAL_7ae9e81a_4_k_cu_ca6006a04cuda3std6ranges3__45__cpo9iter_swapE[1];
.global .align 1 .b8 _ZN34_INTERNAL_7ae9e81a_4_k_cu_ca6006a04cuda3std6ranges3__45__cpo4nextE[1];
.global .align 1 .b8 _ZN34_INTERNAL_7ae9e81a_4_k_cu_ca6006a04cuda3std6ranges3__45__cpo4prevE[1];
.global .align 1 .b8 _ZN34_INTERNAL_7ae9e81a_4_k_cu_ca6006a04cuda3std6ranges3__45__cpo4dataE[1];
.global .align 1 .b8 _ZN34_INTERNAL_7ae9e81a_4_k_cu_ca6006a04cuda3std6ranges3__45__cpo5cdataE[1];
.global .align 1 .b8 _ZN34_INTERNAL_7ae9e81a_4_k_cu_ca6006a04cuda3std6ranges3__45__cpo4sizeE[1];
.global .align 1 .b8 _ZN34_INTERNAL_7ae9e81a_4_k_cu_ca6006a04cuda3std6ranges3__45__cpo5ssizeE[1];
.global .align 1 .b8 _ZN34_INTERNAL_7ae9e81a_4_k_cu_ca6006a04cuda3std6ranges3__45__cpo8distanceE[1];
.global .align 1 .b8 _ZN34_INTERNAL_7ae9e81a_4_k_cu_ca6006a06thrust24THRUST_300001_SM_1000_NS6system6detail10sequential3seqE[1];
.global .align 1 .b8 _ZN34_INTERNAL_7ae9e81a_4_k_cu_ca6006a06thrust24THRUST_300001_SM_1000_NS12placeholders2_1E[1];
.global .align 1 .b8 _ZN34_INTERNAL_7ae9e81a_4_k_cu_ca6006a06thrust24THRUST_300001_SM_1000_NS12placeholders2_2E[1];
.global .align 1 .b8 _ZN34_INTERNAL_7ae9e81a_4_k_cu_ca6006a06thrust24THRUST_300001_SM_1000_NS12placeholders2_3E[1];
.global .align 1 .b8 _ZN34_INTERNAL_7ae9e81a_4_k_cu_ca6006a06thrust24THRUST_300001_SM_1000_NS12placeholders2_4E[1];
.global .align 1 .b8 _ZN34_INTERNAL_7ae9e81a_4_k_cu_ca6006a06thrust24THRUST_300001_SM_1000_NS12placeholders2_5E[1];
.global .align 1 .b8 _ZN34_INTERNAL_7ae9e81a_4_k_cu_ca6006a06thrust24THRUST_300001_SM_1000_NS12placeholders2_6E[1];
.global .align 1 .b8 _ZN34_INTERNAL_7ae9e81a_4_k_cu_ca6006a06thrust24THRUST_300001_SM_1000_NS12placeholders2_7E[1];
.global .align 1 .b8 _ZN34_INTERNAL_7ae9e81a_4_k_cu_ca6006a06thrust24THRUST_300001_SM_1000_NS12placeholders2_8E[1];
.global .align 1 .b8 _ZN34_INTERNAL_7ae9e81a_4_k_cu_ca6006a06thrust24THRUST_300001_SM_1000_NS12placeholders2_9E[1];
.global .align 1 .b8 _ZN34_INTERNAL_7ae9e81a_4_k_cu_ca6006a06thrust24THRUST_300001_SM_1000_NS12placeholders3_10E[1];

.visible .entry _Z5firstPdS_i(
	.param .u64 .ptr .align 1 _Z5firstPdS_i_param_0,
	.param .u64 .ptr .align 1 _Z5firstPdS_i_param_1,
	.param .u32 _Z5firstPdS_i_param_2
)
{
	.reg .pred 	%p<7>;
	.reg .b32 	%r<17>;
	.reg .b64 	%rd<12>;
	.reg .b64 	%fd<9>;

	ld.param.u64 	%rd1, [_Z5firstPdS_i_param_0];
	ld.param.u64 	%rd2, [_Z5firstPdS_i_param_1];
	ld.param.u32 	%r5, [_Z5firstPdS_i_param_2];
	mov.u32 	%r6, %tid.x;
	mov.u32 	%r7, %ctaid.x;
	mov.u32 	%r8, %ntid.x;
	mad.lo.s32 	%r9, %r7, %r8, %r6;
	mov.u32 	%r10, %tid.y;
	mov.u32 	%r11, %ctaid.y;
	mov.u32 	%r12, %ntid.y;
	mad.lo.s32 	%r2, %r11, %r12, %r10;
	setp.lt.s32 	%p1, %r9, 1;
	add.s32 	%r3, %r5, -1;
	setp.ge.s32 	%p2, %r9, %r3;
	or.pred  	%p3, %p1, %p2;
	@%p3 bra 	$L__BB0_3;
	setp.eq.s32 	%p4, %r2, 0;
	setp.ge.s32 	%p5, %r2, %r3;
	or.pred  	%p6, %p4, %p5;
	@%p6 bra 	$L__BB0_3;
	cvta.to.global.u64 	%rd3, %rd1;
	mul.lo.s32 	%r13, %r5, %r9;
	add.s32 	%r14, %r13, %r2;
	mul.wide.s32 	%rd4, %r14, 8;
	add.s64 	%rd5, %rd3, %rd4;
	ld.global.f64 	%fd1, [%rd5+-8];
	ld.global.f64 	%fd2, [%rd5+8];
	add.f64 	%fd3, %fd1, %fd2;
	sub.s32 	%r15, %r13, %r5;
	add.s32 	%r16, %r15, %r2;
	mul.wide.s32 	%rd6, %r16, 8;
	add.s64 	%rd7, %rd3, %rd6;
	ld.global.f64 	%fd4, [%rd7];
	add.f64 	%fd5, %fd3, %fd4;
	mul.wide.s32 	%rd8, %r5, 8;
	add.s64 	%rd9, %rd5, %rd8;
	ld.global.f64 	%fd6, [%rd9];
	add.f64 	%fd7, %fd5, %fd6;
	mul.f64 	%fd8, %fd7, 0d3FD0000000000000;
	cvta.to.global.u64 	%rd10, %rd2;
	add.s64 	%rd11, %rd10, %rd4;
	st.global.f64 	[%rd11], %fd8;
$L__BB0_3:
	ret;

}
	// .globl	_Z6secondPdS_S_i
.visible .entry _Z6secondPdS_S_i(
	.param .u64 .ptr .align 1 _Z6secondPdS_S_i_param_0,
	.param .u64 .ptr .align 1 _Z6secondPdS_S_i_param_1,
	.param .u64 .ptr .align 1 _Z6secondPdS_S_i_param_2,
	.param .u32 _Z6secondPdS_S_i_param_3
)
{
	.reg .pred 	%p<4>;
	.reg .b32 	%r<14>;
	.reg .b64 	%rd<11>;
	.reg .b64 	%fd<4>;

	ld.param.u64 	%rd1, [_Z6secondPdS_S_i_param_0];
	ld.param.u64 	%rd2, [_Z6secondPdS_S_i_param_1];
	ld.param.u64 	%rd3, [_Z6secondPdS_S_i_param_2];
	ld.param.u32 	%r4, [_Z6secondPdS_S_i_param_3];
	mov.u32 	%r5, %tid.x;
	mov.u32 	%r6, %ctaid.x;
	mov.u32 	%r7, %ntid.x;
	mad.lo.s32 	%r1, %r6, %r7, %r5;
	mov.u32 	%r8, %tid.y;
	mov.u32 	%r9, %ctaid.y;
	mov.u32 	%r10, %ntid.y;
	mad.lo.s32 	%r11, %r9, %r10, %r8;
	setp.lt.s32 	%p1, %r1, 0;
	max.s32 	%r12, %r1, %r11;
	setp.ge.s32 	%p2, %r12, %r4;
	or.pred  	%p3, %p2, %p1;
	@%p3 bra 	$L__BB1_2;
	cvta.to.global.u64 	%rd4, %rd2;
	cvta.to.global.u64 	%rd5, %rd1;
	cvta.to.global.u64 	%rd6, %rd3;
	mad.lo.s32 	%r13, %r4, %r1, %r11;
	mul.wide.u32 	%rd7, %r13, 8;
	add.s64 	%rd8, %rd4, %rd7;
	ld.global.f64 	%fd1, [%rd8];
	add.s64 	%rd9, %rd5, %rd7;
	ld.global.f64 	%fd2, [%rd9];
	sub.f64 	%fd3, %fd1, %fd2;
	add.s64 	%rd10, %rd6, %rd7;
	st.global.f64 	[%rd10], %fd3;
$L__BB1_2:
	ret;

}
	// .globl	_ZN3cub18CUB_300001_SM_10006detail11EmptyKernelIvEEvv
.visible .entry _ZN3cub18CUB_300001_SM_10006detail11EmptyKernelIvEEvv()
{


	ret;

}
	// .globl	_ZN3cub18CUB_300001_SM_10006detail6reduce28DeviceReduceSingleTileKernelINS2_10policy_hubIdjN4cuda3__47maximumIvEEE10Policy1000EPdSB_jS8_ddNS5_3std3__410__identityEEEvT0_T1_T2_T3_T4_T6_
.visible .entry _ZN3cub18CUB_300001_SM_10006detail6reduce28DeviceReduceSingleTileKernelINS2_10policy_hubIdjN4cuda3__47maximumIvEEE10Policy1000EPdSB_jS8_ddNS5_3std3__410__identityEEEvT0_T1_T2_T3_T4_T6_(
	.param .u64 .ptr .align 1 _ZN3cub18CUB_300001_SM_10006detail6reduce28DeviceReduceSingleTileKernelINS2_10policy_hubIdjN4cuda3__47maximumIvEEE10Policy1000EPdSB_jS8_ddNS5_3std3__410__identityEEEvT0_T1_T2_T3_T4_T6__param_0,
	.param .u64 .ptr .align 1 _ZN3cub18CUB_300001_SM_10006detail6reduce28DeviceReduceSingleTileKernelINS2_10policy_hubIdjN4cuda3__47maximumIvEEE10Policy1000EPdSB_jS8_ddNS5_3std3__410__identityEEEvT0_T1_T2_T3_T4_T6__param_1,
	.param .u32 _ZN3cub18CUB_300001_SM_10006detail6reduce28DeviceReduceSingleTileKernelINS2_10policy_hubIdjN4cuda3__47maximumIvEEE10Policy1000EPdSB_jS8_ddNS5_3std3__410__identityEEEvT0_T1_T2_T3_T4_T6__param_2,
	.param .align 1 .b8 _ZN3cub18CUB_300001_SM_10006detail6reduce28DeviceReduceSingleTileKernelINS2_10policy_hubIdjN4cuda3__47maximumIvEEE10Policy1000EPdSB_jS8_ddNS5_3std3__410__identityEEEvT0_T1_T2_T3_T4_T6__param_3[1],
	.param .f64 _ZN3cub18CUB_300001_SM_10006detail6reduce28DeviceReduceSingleTileKernelINS2_10policy_hubIdjN4cuda3__47maximumIvEEE10Policy1000EPdSB_jS8_ddNS5_3std3__410__identityEEEvT0_T1_T2_T3_T4_T6__param_4,
	.param .align 1 .b8 _ZN3cub18CUB_300001_SM_10006detail6reduce28DeviceReduceSingleTileKernelINS2_10policy_hubIdjN4cuda3__47maximumIvEEE10Policy1000EPdSB_jS8_ddNS5_3std3__410__identityEEEvT0_T1_T2_T3_T4_T6__param_5[1]
)
.maxntid 256
.minnctapersm 1
{
	.reg .pred 	%p<220>;
	.reg .b32 	%r<482>;
	.reg .b64 	%rd<205>;
	.reg .b64 	%fd<381>;
	// demoted variable
	.shared .align 8 .b8 _ZZN3cub18CUB_300001_SM_10006detail6reduce28DeviceReduceSingleTileKernelINS2_10policy_hubIdjN4cuda3__47maximumIvEEE10Policy1000EPdSB_jS8_ddNS5_3std3__410__identityEEEvT0_T1_T2_T3_T4_T6_E12temp_storage[80];
	ld.param.u64 	%rd16, [_ZN3cub18CUB_300001_SM_10006detail6reduce28DeviceReduceSingleTileKernelINS2_10policy_hubIdjN4cuda3__47maximumIvEEE10Policy1000EPdSB_jS8_ddNS5_3std3__410__identityEEEvT0_T1_T2_T3_T4_T6__param_0];
	ld.param.u64 	%rd17, [_ZN3cub18CUB_300001_SM_10006detail6reduce28DeviceReduceSingleTileKernelINS2_10policy_hubIdjN4cuda3__47maximumIvEEE10Policy1000EPdSB_jS8_ddNS5_3std3__410__identityEEEvT0_T1_T2_T3_T4_T6__param_1];
	ld.param.u32 	%r69, [_ZN3cub18CUB_300001_SM_10006detail6reduce28DeviceReduceSingleTileKernelINS2_10policy_hubIdjN4cuda3__47maximumIvEEE10Policy1000EPdSB_jS8_ddNS5_3std3__410__identityEEEvT0_T1_T2_T3_T4_T6__param_2];
	ld.param.f64 	%fd58, [_ZN3cub18CUB_300001_SM_10006detail6reduce28DeviceReduceSingleTileKernelINS2_10policy_hubIdjN4cuda3__47maximumIvEEE10Policy1000EPdSB_jS8_ddNS5_3std3__410__identityEEEvT0_T1_T2_T3_T4_T6__param_4];
	cvta.to.global.u64 	%rd1, %rd17;
	setp.ne.s32 	%p1, %r69, 0;
	@%p1 bra 	$L__BB3_3;
	mov.u32 	%r455, %tid.x;
	setp.ne.s32 	%p219, %r455, 0;
	@%p219 bra 	$L__BB3_76;
	st.global.f64 	[%rd1], %fd58;
	bra.uni 	$L__BB3_76;
$L__BB3_3:
	and.b64  	%rd18, %rd16, 31;
	setp.ne.s64 	%p2, %rd18, 0;
	@%p2 bra 	$L__BB3_39;
	setp.gt.u32 	%p110, %r69, 2047;
	@%p110 bra 	$L__BB3_23;
	mov.u32 	%r1, %tid.x;
	setp.ge.u32 	%p159, %r1, %r69;
	mov.f64 	%fd359, 0d0000000000000000;
	mov.u32 	%r459, %r1;
	@%p159 bra 	$L__BB3_7;
	mul.wide.u32 	%rd168, %r1, 8;
	add.s64 	%rd167, %rd16, %rd168;
	// begin inline asm
	ld.global.nc.u64 %rd166, [%rd167];
	// end inline asm
	mov.b64 	%fd359, %rd166;
	add.s32 	%r459, %r1, 256;
$L__BB3_7:
	setp.ge.u32 	%p160, %r459, %r69;
	@%p160 bra 	$L__BB3_14;
	not.b32 	%r331, %r459;
	add.s32 	%r4, %r69, %r331;
	and.b32  	%r332, %r4, 768;
	setp.eq.s32 	%p161, %r332, 768;
	@%p161 bra 	$L__BB3_11;
	mul.wide.u32 	%rd169, %r459, 8;
	add.s64 	%rd201, %rd16, %rd169;
	shr.u32 	%r333, %r4, 8;
	add.s32 	%r334, %r333, 1;
	and.b32  	%r335, %r334, 3;
	neg.s32 	%r457, %r335;
$L__BB3_10:
	.pragma "nounroll";
	// begin inline asm
	ld.global.nc.u64 %rd170, [%rd201];
	// end inline asm
	mov.b64 	%fd272, %rd170;
	setp.lt.f64 	%p162, %fd359, %fd272;
	selp.f64 	%fd359, %fd272, %fd359, %p162;
	add.s32 	%r459, %r459, 256;
	add.s64 	%rd201, %rd201, 2048;
	add.s32 	%r457, %r457, 1;
	setp.ne.s32 	%p163, %r457, 0;
	@%p163 bra 	$L__BB3_10;
$L__BB3_11:
	setp.lt.u32 	%p164, %r4, 768;
	@%p164 bra 	$L__BB3_14;
	mul.wide.u32 	%rd172, %r459, 8;
	add.s64 	%rd202, %rd16, %rd172;
$L__BB3_13:
	// begin inline asm
	ld.global.nc.u64 %rd173, [%rd202];
	// end inline asm
	mov.b64 	%fd273, %rd173;
	setp.lt.f64 	%p165, %fd359, %fd273;
	selp.f64 	%fd274, %fd273, %fd359, %p165;
	add.s64 	%rd176, %rd202, 2048;
	// begin inline asm
	ld.global.nc.u64 %rd175, [%rd176];
	// end inline asm
	mov.b64 	%fd275, %rd175;
	setp.lt.f64 	%p166, %fd274, %fd275;
	selp.f64 	%fd276, %fd275, %fd274, %p166;
	add.s64 	%rd178, %rd202, 4096;
	// begin inline asm
	ld.global.nc.u64 %rd177, [%rd178];
	// end inline asm
	mov.b64 	%fd277, %rd177;
	setp.lt.f64 	%p167, %fd276, %fd277;
	selp.f64 	%fd278, %fd277, %fd276, %p167;
	add.s64 	%rd180, %rd202, 6144;
	// begin inline asm
	ld.global.nc.u64 %rd179, [%rd180];
	// end inline asm
	mov.b64 	%fd279, %rd179;
	setp.lt.f64 	%p168, %fd278, %fd279;
	selp.f64 	%fd359, %fd279, %fd278, %p168;
	add.s32 	%r459, %r459, 1024;
	add.s64 	%rd202, %rd202, 8192;
	setp.lt.s32 	%p169, %r459, %r69;
	@%p169 bra 	$L__BB3_13;
$L__BB3_14:
	setp.lt.u32 	%p170, %r69, 256;
	@%p170 bra 	$L__BB3_19;
	// begin inline asm
	mov.u32 %r399, %laneid;
	// end inline asm
	mov.b64 	%rd191, %fd359;
	mov.b64 	{%r401, %r406}, %rd191;
	mov.b32 	%r407, 1;
	mov.b32 	%r448, 31;
	mov.b32 	%r449, -1;
	// begin inline asm
	shfl.sync.down.b32 %r400, %r401, %r407, %r448, %r449;
	// end inline asm
	// begin inline asm
	shfl.sync.down.b32 %r405, %r406, %r407, %r448, %r449;
	// end inline asm
	mov.b64 	%rd192, {%r400, %r405};
	mov.b64 	%fd327, %rd192;
	setp.gt.s32 	%p198, %r399, 30;
	setp.lt.f64 	%p199, %fd359, %fd327;
	selp.f64 	%fd328, %fd327, %fd359, %p199;
	selp.f64 	%fd329, %fd359, %fd328, %p198;
	mov.b64 	%rd193, %fd329;
	mov.b64 	{%r411, %r416}, %rd193;
	mov.b32 	%r417, 2;
	// begin inline asm
	shfl.sync.down.b32 %r410, %r411, %r417, %r448, %r449;
	// end inline asm
	// begin inline asm
	shfl.sync.down.b32 %r415, %r416, %r417, %r448, %r449;
	// end inline asm
	mov.b64 	%rd194, {%r410, %r415};
	mov.b64 	%fd330, %rd194;
	setp.gt.s32 	%p200, %r399, 29;
	setp.lt.f64 	%p201, %fd329, %fd330;
	selp.f64 	%fd331, %fd330, %fd329, %p201;
	selp.f64 	%fd332, %fd329, %fd331, %p200;
	mov.b64 	%rd195, %fd332;
	mov.b64 	{%r421, %r426}, %rd195;
	mov.b32 	%r427, 4;
	// begin inline asm
	shfl.sync.down.b32 %r420, %r421, %r427, %r448, %r449;
	// end inline asm
	// begin inline asm
	shfl.sync.down.b32 %r425, %r426, %r427, %r448, %r449;
	// end inline asm
	mov.b64 	%rd196, {%r420, %r425};
	mov.b64 	%fd333, %rd196;
	setp.gt.s32 	%p202, %r399, 27;
	setp.lt.f64 	%p203, %fd332, %fd333;
	selp.f64 	%fd334, %fd333, %fd332, %p203;
	selp.f64 	%fd335, %fd332, %fd334, %p202;
	mov.b64 	%rd197, %fd335;
	mov.b64 	{%r431, %r436}, %rd197;
	mov.b32 	%r437, 8;
	// begin inline asm
	shfl.sync.down.b32 %r430, %r431, %r437, %r448, %r449;
	// end inline asm
	// begin inline asm
	shfl.sync.down.b32 %r435, %r436, %r437, %r448, %r449;
	// end inline asm
	mov.b64 	%rd198, {%r430, %r435};
	mov.b64 	%fd336, %rd198;
	setp.gt.s32 	%p204, %r399, 23;
	setp.lt.f64 	%p205, %fd335, %fd336;
	selp.f64 	%fd337, %fd336, %fd335, %p205;
	selp.f64 	%fd338, %fd335, %fd337, %p204;
	mov.b64 	%rd199, %fd338;
	mov.b64 	{%r441, %r446}, %rd199;
	mov.b32 	%r447, 16;
	// begin inline asm
	shfl.sync.down.b32 %r440, %r441, %r447, %r448, %r449;
	// end inline asm
	// begin inline asm
	shfl.sync.down.b32 %r445, %r446, %r447, %r448, %r449;
	// end inline asm
	mov.b64 	%rd200, {%r440, %r445};
	mov.b64 	%fd339, %rd200;
	setp.gt.s32 	%p206, %r399, 15;
	setp.lt.f64 	%p207, %fd338, %fd339;
	selp.f64 	%fd10, %fd339, %fd338, %p207;
	selp.f64 	%fd380, %fd338, %fd10, %p206;
	setp.ne.s32 	%p208, %r399, 0;
	@%p208 bra 	$L__BB3_17;
	shr.u32 	%r450, %r1, 2;
	and.b32  	%r451, %r450, 248;
	mov.u32 	%r452, _ZZN3cub18CUB_300001_SM_10006detail6reduce28DeviceReduceSingleTileKernelINS2_10policy_hubIdjN4cuda3__47maximumIvEEE10Policy1000EPdSB_jS8_ddNS5_3std3__410__identityEEEvT0_T1_T2_T3_T4_T6_E12temp_storage;
	add.s32 	%r453, %r452, %r451;
	st.shared.f64 	[%r453+8], %fd10;
$L__BB3_17:
	bar.sync 	0;
	setp.ne.s32 	%p209, %r1, 0;
	@%p209 bra 	$L__BB3_74;
	ld.shared.f64 	%fd340, [_ZZN3cub18CUB_300001_SM_10006detail6reduce28DeviceReduceSingleTileKernelINS2_10policy_hubIdjN4cuda3__47maximumIvEEE10Policy1000EPdSB_jS8_ddNS5_3std3__410__identityEEEvT0_T1_T2_T3_T4_T6_E12temp_storage+16];
	setp.lt.f64 	%p210, %fd380, %fd340;
	selp.f64 	%fd341, %fd340, %fd380, %p210;
	ld.shared.f64 	%fd342, [_ZZN3cub18CUB_300001_SM_10006detail6reduce28DeviceReduceSingleTileKernelINS2_10policy_hubIdjN4cuda3__47maximumIvEEE10Policy1000EPdSB_jS8_ddNS5_3std3__410__identityEEEvT0_T1_T2_T3_T4_T6_E12temp_storage+24];
	setp.lt.f64 	%p211, %fd341, %fd342;
	selp.f64 	%fd343, %fd342, %fd341, %p211;
	ld.shared.f64 	%fd344, [_ZZN3cub18CUB_300001_SM_10006detail6reduce28DeviceReduceSingleTileKernelINS2_10policy_hubIdjN4cuda3__47maximumIvEEE10Policy1000EPdSB_jS8_ddNS5_3std3__410__identityEEEvT0_T1_T2_T3_T4_T6_E12temp_storage+32];
	setp.lt.f64 	%p212, %fd343, %fd344;
	selp.f64 	%fd345, %fd344, %fd343, %p212;
	ld.shared.f64 	%fd346, [_ZZN3cub18CUB_300001_SM_10006detail6reduce28DeviceReduceSingleTileKernelINS2_10policy_hubIdjN4cuda3__47maximumIvEEE10Policy1000EPdSB_jS8_ddNS5_3std3__410__identityEEEvT0_T1_T2_T3_T4_T6_E12temp_storage+40];
	setp.lt.f64 	%p213, %fd345, %fd346;
	selp.f64 	%fd347, %fd346, %fd345, %p213;
	ld.shared.f64 	%fd348, [_ZZN3cub18CUB_300001_SM_10006detail6reduce28DeviceReduceSingleTileKernelINS2_10policy_hubIdjN4cuda3__47maximumIvEEE10Policy1000EPdSB_jS8_ddNS5_3std3__410__identityEEEvT0_T1_T2_T3_T4_T6_E12temp_storage+48];
	setp.lt.f64 	%p214, %fd347, %fd348;
	selp.f64 	%fd349, %fd348, %fd347, %p214;
	ld.shared.f64 	%fd350, [_ZZN3cub18CUB_300001_SM_10006detail6reduce28DeviceReduceSingleTileKernelINS2_10policy_hubIdjN4cuda3__47maximumIvEEE10Policy1000EPdSB_jS8_ddNS5_3std3__410__identityEEEvT0_T1_T2_T3_T4_T6_E12temp_storage+56];
	setp.lt.f64 	%p215, %fd349, %fd350;
	selp.f64 	%fd351, %fd350, %fd349, %p215;
	ld.shared.f64 	%fd352, [_ZZN3cub18CUB_300001_SM_10006detail6reduce28DeviceReduceSingleTileKernelINS2_10policy_hubIdjN4cuda3__47maximumIvEEE10Policy1000EPdSB_jS8_ddNS5_3std3__410__identityEEEvT0_T1_T2_T3_T4_T6_E12temp_storage+64];
	setp.lt.f64 	%p216, %fd351, %fd352;
	selp.f64 	%fd380, %fd352, %fd351, %p216;
	bra.uni 	$L__BB3_74;
$L__BB3_19:
	// begin inline asm
	mov.u32 %r336, %laneid;
	// end inline asm
	and.b32  	%r387, %r1, 992;
	add.s32 	%r388, %r387, 32;
	setp.gt.u32 	%p171, %r388, %r69;
	not.b32 	%r389, %r387;
	add.s32 	%r390, %r69, %r389;
	selp.b32 	%r385, %r390, 31, %p171;
	mov.b64 	%rd181, %fd359;
	mov.b64 	{%r338, %r343}, %rd181;
	mov.b32 	%r344, 1;
	mov.b32 	%r386, -1;
	// begin inline asm
	shfl.sync.down.b32 %r337, %r338, %r344, %r385, %r386;
	// end inline asm
	// begin inline asm
	shfl.sync.down.b32 %r342, %r343, %r344, %r385, %r386;
	// end inline asm
	mov.b64 	%rd182, {%r337, %r342};
	mov.b64 	%fd280, %rd182;
	setp.lt.s32 	%p172, %r336, %r385;
	setp.lt.f64 	%p173, %fd359, %fd280;
	selp.f64 	%fd281, %fd280, %fd359, %p173;
	selp.f64 	%fd282, %fd281, %fd359, %p172;
	mov.b64 	%rd183, %fd282;
	mov.b64 	{%r348, %r353}, %rd183;
	mov.b32 	%r354, 2;
	// begin inline asm
	shfl.sync.down.b32 %r347, %r348, %r354, %r385, %r386;
	// end inline asm
	// begin inline asm
	shfl.sync.down.b32 %r352, %r353, %r354, %r385, %r386;
	// end inline asm
	mov.b64 	%rd184, {%r347, %r352};
	mov.b64 	%fd283, %rd184;
	add.s32 	%r391, %r336, 2;
	setp.gt.s32 	%p174, %r391, %r385;
	setp.lt.f64 	%p175, %fd282, %fd283;
	selp.f64 	%fd284, %fd283, %fd282, %p175;
	selp.f64 	%fd285, %fd282, %fd284, %p174;
	mov.b64 	%rd185, %fd285;
	mov.b64 	{%r358, %r363}, %rd185;
	mov.b32 	%r364, 4;
	// begin inline asm
	shfl.sync.down.b32 %r357, %r358, %r364, %r385, %r386;
	// end inline asm
	// begin inline asm
	shfl.sync.down.b32 %r362, %r363, %r364, %r385, %r386;
	// end inline asm
	mov.b64 	%rd186, {%r357, %r362};
	mov.b64 	%fd286, %rd186;
	add.s32 	%r392, %r336, 4;
	setp.gt.s32 	%p176, %r392, %r385;
	setp.lt.f64 	%p177, %fd285, %fd286;
	selp.f64 	%fd287, %fd286, %fd285, %p177;
	selp.f64 	%fd288, %fd285, %fd287, %p176;
	mov.b64 	%rd187, %fd288;
	mov.b64 	{%r368, %r373}, %rd187;
	mov.b32 	%r374, 8;
	// begin inline asm
	shfl.sync.down.b32 %r367, %r368, %r374, %r385, %r386;
	// end inline asm
	// begin inline asm
	shfl.sync.down.b32 %r372, %r373, %r374, %r385, %r386;
	// end inline asm
	mov.b64 	%rd188, {%r367, %r372};
	mov.b64 	%fd289, %rd188;
	add.s32 	%r393, %r336, 8;
	setp.gt.s32 	%p178, %r393, %r385;
	setp.lt.f64 	%p179, %fd288, %fd289;
	selp.f64 	%fd290, %fd289, %fd288, %p179;
	selp.f64 	%fd291, %fd288, %fd290, %p178;
	mov.b64 	%rd189, %fd291;
	mov.b64 	{%r378, %r383}, %rd189;
	mov.b32 	%r384, 16;
	// begin inline asm
	shfl.sync.down.b32 %r377, %r378, %r384, %r385, %r386;
	// end inline asm
	// begin inline asm
	shfl.sync.down.b32 %r382, %r383, %r384, %r385, %r386;
	// end inline asm
	mov.b64 	%rd190, {%r377, %r382};
	mov.b64 	%fd292, %rd190;
	add.s32 	%r394, %r336, 16;
	setp.gt.s32 	%p180, %r394, %r385;
	setp.lt.f64 	%p181, %fd291, %fd292;
	selp.f64 	%fd293, %fd292, %fd291, %p181;
	selp.f64 	%fd380, %fd291, %fd293, %p180;
	setp.ne.s32 	%p182, %r336, 0;
	@%p182 bra 	$L__BB3_21;
	shr.u32 	%r395, %r1, 2;
	and.b32  	%r396, %r395, 248;
	mov.u32 	%r397, _ZZN3cub18CUB_300001_SM_10006detail6reduce28DeviceReduceSingleTileKernelINS2_10policy_hubIdjN4cuda3__47maximumIvEEE10Policy1000EPdSB_jS8_ddNS5_3std3__410__identityEEEvT0_T1_T2_T3_T4_T6_E12temp_storage;
	add.s32 	%r398, %r397, %r396;
	st.shared.f64 	[%r398+8], %fd380;
$L__BB3_21:
	bar.sync 	0;
	setp.ne.s32 	%p183, %r1, 0;
	@%p183 bra 	$L__BB3_74;
	setp.gt.u32 	%p184, %r69, 32;
	ld.shared.f64 	%fd294, [_ZZN3cub18CUB_300001_SM_10006detail6reduce28DeviceReduceSingleTileKernelINS2_10policy_hubIdjN4cuda3__47maximumIvEEE10Policy1000EPdSB_jS8_ddNS5_3std3__410__identityEEEvT0_T1_T2_T3_T4_T6_E12temp_storage+16];
	setp.lt.f64 	%p185, %fd380, %fd294;
	selp.f64 	%fd296, %fd294, %fd380, %p185;
	selp.f64 	%fd297, %fd296, %fd380, %p184;
	setp.gt.u32 	%p186, %r69, 64;
	ld.shared.f64 	%fd299, [_ZZN3cub18CUB_300001_SM_10006detail6reduce28DeviceReduceSingleTileKernelINS2_10policy_hubIdjN4cuda3__47maximumIvEEE10Policy1000EPdSB_jS8_ddNS5_3std3__410__identityEEEvT0_T1_T2_T3_T4_T6_E12temp_storage+24];
	setp.lt.f64 	%p187, %fd297, %fd299;
	selp.f64 	%fd301, %fd299, %fd297, %p187;
	selp.f64 	%fd302, %fd301, %fd297, %p186;
	setp.gt.u32 	%p188, %r69, 96;
	ld.shared.f64 	%fd304, [_ZZN3cub18CUB_300001_SM_10006detail6reduce28DeviceReduceSingleTileKernelINS2_10policy_hubIdjN4cuda3__47maximumIvEEE10Policy1000EPdSB_jS8_ddNS5_3std3__410__identityEEEvT0_T1_T2_T3_T4_T6_E12temp_storage+32];
	setp.lt.f64 	%p189, %fd302, %fd304;
	selp.f64 	%fd306, %fd304, %fd302, %p189;
	selp.f64 	%fd307, %fd306, %fd302, %p188;
	setp.gt.u32 	%p190, %r69, 128;
	ld.shared.f64 	%fd309, [_ZZN3cub18CUB_300001_SM_10006detail6reduce28DeviceReduceSingleTileKernelINS2_10policy_hubIdjN4cuda3__47maximumIvEEE10Policy1000EPdSB_jS8_ddNS5_3std3__410__identityEEEvT0_T1_T2_T3_T4_T6_E12temp_storage+40];
	setp.lt.f64 	%p191, %fd307, %fd309;
	selp.f64 	%fd311, %fd309, %fd307, %p191;
	selp.f64 	%fd312, %fd311, %fd307, %p190;
	setp.gt.u32 	%p192, %r69, 160;
	ld.shared.f64 	%fd314, [_ZZN3cub18CUB_300001_SM_10006detail6reduce28DeviceReduceSingleTileKernelINS2_10policy_hubIdjN4cuda3__47maximumIvEEE10Policy1000EPdSB_jS8_ddNS5_3std3__410__identityEEEvT0_T1_T2_T3_T4_T6_E12temp_storage+48];
	setp.lt.f64 	%p193, %fd312, %fd314;
	selp.f64 	%fd316, %fd314, %fd312, %p193;
	selp.f64 	%fd317, %fd316, %fd312, %p192;
	setp.gt.u32 	%p194, %r69, 192;
	ld.shared.f64 	%fd319, [_ZZN3cub18CUB_300001_SM_10006detail6reduce28DeviceReduceSingleTileKernelINS2_10policy_hubIdjN4cuda3__47maximumIvEEE10Policy1000EPdSB_jS8_ddNS5_3std3__410__identityEEEvT0_T1_T2_T3_T4_T6_E12temp_storage+56];
	setp.lt.f64 	%p195, %fd317, %fd319;
	selp.f64 	%fd321, %fd319, %fd317, %p195;
	selp.f64 	%fd322, %fd321, %fd317, %p194;
	setp.gt.u32 	%p196, %r69, 224;
	ld.shared.f64 	%fd324, [_ZZN3cub18CUB_300001_SM_10006detail6reduce28DeviceReduceSingleTileKernelINS2_10policy_hubIdjN4cuda3__47maximumIvEEE10Policy1000EPdSB_jS8_ddNS5_3std3__410__identityEEEvT0_T1_T2_T3_T4_T6_E12temp_storage+64];
	setp.lt.f64 	%p197, %fd322, %fd324;
	selp.f64 	%fd326, %fd324, %fd322, %p197;
	selp.f64 	%fd380, %fd326, %fd322, %p196;
	bra.uni 	$L__BB3_74;
$L__BB3_23:
	mov.u32 	%r13, %tid.x;
	shl.b32 	%r263, %r13, 2;
	mul.wide.u32 	%rd127, %r263, 8;
	add.s64 	%rd117, %rd16, %rd127;
	// begin inline asm
	ld.global.nc.v2.u64 {%rd115, %rd116}, [%rd117];
	// end inline asm
	add.s64 	%rd120, %rd117, 16;
	// begin inline asm
	ld.global.nc.v2.u64 {%rd118, %rd119}, [%rd120];
	// end inline asm
	mov.b64 	%fd206, %rd115;
	mov.b64 	%fd207, %rd116;
	mov.b64 	%fd208, %rd118;
	mov.b64 	%fd209, %rd119;
	add.s64 	%rd123, %rd117, 8192;
	// begin inline asm
	ld.global.nc.v2.u64 {%rd121, %rd122}, [%rd123];
	// end inline asm
	add.s64 	%rd126, %rd117, 8208;
	// begin inline asm
	ld.global.nc.v2.u64 {%rd124, %rd125}, [%rd126];
	// end inline asm
	mov.b64 	%fd210, %rd121;
	mov.b64 	%fd211, %rd122;
	mov.b64 	%fd212, %rd124;
	mov.b64 	%fd213, %rd125;
	setp.lt.f64 	%p111, %fd206, %fd207;
	selp.f64 	%fd214, %fd207, %fd206, %p111;
	setp.lt.f64 	%p112, %fd214, %fd208;
	selp.f64 	%fd215, %fd208, %fd214, %p112;
	setp.lt.f64 	%p113, %fd215, %fd209;
	selp.f64 	%fd216, %fd209, %fd215, %p113;
	setp.lt.f64 	%p114, %fd216, %fd210;
	selp.f64 	%fd217, %fd210, %fd216, %p114;
	setp.lt.f64 	%p115, %fd217, %fd211;
	selp.f64 	%fd218, %fd211, %fd217, %p115;
	setp.lt.f64 	%p116, %fd218, %fd212;
	selp.f64 	%fd219, %fd212, %fd218, %p116;
	setp.lt.f64 	%p117, %fd219, %fd213;
	selp.f64 	%fd366, %fd213, %fd219, %p117;
	add.s32 	%r14, %r69, -2048;
	setp.lt.u32 	%p118, %r14, 2048;
	mov.b32 	%r462, 2048;
	@%p118 bra 	$L__BB3_27;
	mov.b32 	%r462, 2048;
$L__BB3_25:
	mul.wide.u32 	%rd140, %r462, 8;
	add.s64 	%rd130, %rd117, %rd140;
	// begin inline asm
	ld.global.nc.v2.u64 {%rd128, %rd129}, [%rd130];
	// end inline asm
	add.s64 	%rd133, %rd130, 16;
	// begin inline asm
	ld.global.nc.v2.u64 {%rd131, %rd132}, [%rd133];
	// end inline asm
	mov.b64 	%fd220, %rd128;
	mov.b64 	%fd221, %rd129;
	mov.b64 	%fd222, %rd131;
	mov.b64 	%fd223, %rd132;
	add.s64 	%rd136, %rd130, 8192;
	// begin inline asm
	ld.global.nc.v2.u64 {%rd134, %rd135}, [%rd136];
	// end inline asm
	add.s64 	%rd139, %rd130, 8208;
	// begin inline asm
	ld.global.nc.v2.u64 {%rd137, %rd138}, [%rd139];
	// end inline asm
	mov.b64 	%fd224, %rd134;
	mov.b64 	%fd225, %rd135;
	mov.b64 	%fd226, %rd137;
	mov.b64 	%fd227, %rd138;
	setp.lt.f64 	%p119, %fd366, %fd220;
	selp.f64 	%fd228, %fd220, %fd366, %p119;
	setp.lt.f64 	%p120, %fd228, %fd221;
	selp.f64 	%fd229, %fd221, %fd228, %p120;
	setp.lt.f64 	%p121, %fd229, %fd222;
	selp.f64 	%fd230, %fd222, %fd229, %p121;
	setp.lt.f64 	%p122, %fd230, %fd223;
	selp.f64 	%fd231, %fd223, %fd230, %p122;
	setp.lt.f64 	%p123, %fd231, %fd224;
	selp.f64 	%fd232, %fd224, %fd231, %p123;
	setp.lt.f64 	%p124, %fd232, %fd225;
	selp.f64 	%fd233, %fd225, %fd232, %p124;
	setp.lt.f64 	%p125, %fd233, %fd226;
	selp.f64 	%fd234, %fd226, %fd233, %p125;
	setp.lt.f64 	%p126, %fd234, %fd227;
	selp.f64 	%fd366, %fd227, %fd234, %p126;
	sub.s32 	%r265, %r69, %r462;
	setp.lt.u32 	%p127, %r265, 2048;
	@%p127 bra 	$L__BB3_35;
	add.s32 	%r462, %r462, 2048;
	setp.le.u32 	%p128, %r462, %r14;
	@%p128 bra 	$L__BB3_25;
$L__BB3_27:
	setp.le.u32 	%p129, %r69, %r462;
	@%p129 bra 	$L__BB3_35;
	sub.s32 	%r18, %r69, %r462;
	setp.ge.s32 	%p130, %r13, %r18;
	@%p130 bra 	$L__BB3_35;
	not.b32 	%r266, %r13;
	add.s32 	%r267, %r69, %r266;
	sub.s32 	%r19, %r267, %r462;
	and.b32  	%r268, %r19, 768;
	setp.eq.s32 	%p131, %r268, 768;
	mov.u32 	%r466, %r13;
	@%p131 bra 	$L__BB3_32;
	add.s32 	%r464, %r13, %r462;
	shr.u32 	%r269, %r19, 8;
	add.s32 	%r270, %r269, 1;
	and.b32  	%r271, %r270, 3;
	neg.s32 	%r463, %r271;
	mov.u32 	%r466, %r13;
$L__BB3_31:
	.pragma "nounroll";
	mul.wide.u32 	%rd143, %r464, 8;
	add.s64 	%rd142, %rd16, %rd143;
	// begin inline asm
	ld.global.nc.u64 %rd141, [%rd142];
	// end inline asm
	mov.b64 	%fd236, %rd141;
	setp.lt.f64 	%p132, %fd366, %fd236;
	selp.f64 	%fd366, %fd236, %fd366, %p132;
	add.s32 	%r466, %r466, 256;
	add.s32 	%r464, %r464, 256;
	add.s32 	%r463, %r463, 1;
	setp.ne.s32 	%p133, %r463, 0;
	@%p133 bra 	$L__BB3_31;
$L__BB3_32:
	setp.lt.u32 	%p134, %r19, 768;
	@%p134 bra 	$L__BB3_35;
	add.s32 	%r468, %r466, 512;
	add.s32 	%r467, %r466, %r462;
$L__BB3_34:
	mul.wide.u32 	%rd152, %r467, 8;
	add.s64 	%rd145, %rd16, %rd152;
	// begin inline asm
	ld.global.nc.u64 %rd144, [%rd145];
	// end inline asm
	mov.b64 	%fd237, %rd144;
	setp.lt.f64 	%p135, %fd366, %fd237;
	selp.f64 	%fd238, %fd237, %fd366, %p135;
	add.s32 	%r272, %r467, 256;
	mul.wide.u32 	%rd153, %r272, 8;
	add.s64 	%rd147, %rd16, %rd153;
	// begin inline asm
	ld.global.nc.u64 %rd146, [%rd147];
	// end inline asm
	mov.b64 	%fd239, %rd146;
	setp.lt.f64 	%p136, %fd238, %fd239;
	selp.f64 	%fd240, %fd239, %fd238, %p136;
	add.s32 	%r273, %r467, 512;
	mul.wide.u32 	%rd154, %r273, 8;
	add.s64 	%rd149, %rd16, %rd154;
	// begin inline asm
	ld.global.nc.u64 %rd148, [%rd149];
	// end inline asm
	mov.b64 	%fd241, %rd148;
	setp.lt.f64 	%p137, %fd240, %fd241;
	selp.f64 	%fd242, %fd241, %fd240, %p137;
	add.s32 	%r274, %r467, 768;
	mul.wide.u32 	%rd155, %r274, 8;
	add.s64 	%rd151, %rd16, %rd155;
	// begin inline asm
	ld.global.nc.u64 %rd150, [%rd151];
	// end inline asm
	mov.b64 	%fd243, %rd150;
	setp.lt.f64 	%p138, %fd242, %fd243;
	selp.f64 	%fd366, %fd243, %fd242, %p138;
	add.s32 	%r33, %r468, 1024;
	add.s32 	%r275, %r468, 512;
	add.s32 	%r467, %r467, 1024;
	setp.lt.s32 	%p139, %r275, %r18;
	mov.u32 	%r468, %r33;
	@%p139 bra 	$L__BB3_34;
$L__BB3_35:
	// begin inline asm
	mov.u32 %r276, %laneid;
	// end inline asm
	mov.b64 	%rd156, %fd366;
	mov.b64 	{%r278, %r283}, %rd156;
	mov.b32 	%r284, 1;
	mov.b32 	%r325, 31;
	mov.b32 	%r326, -1;
	// begin inline asm
	shfl.sync.down.b32 %r277, %r278, %r284, %r325, %r326;
	// end inline asm
	// begin inline asm
	shfl.sync.down.b32 %r282, %r283, %r284, %r325, %r326;
	// end inline asm
	mov.b64 	%rd157, {%r277, %r282};
	mov.b64 	%fd244, %rd157;
	setp.gt.s32 	%p140, %r276, 30;
	setp.lt.f64 	%p141, %fd366, %fd244;
	selp.f64 	%fd245, %fd244, %fd366, %p141;
	selp.f64 	%fd246, %fd366, %fd245, %p140;
	mov.b64 	%rd158, %fd246;
	mov.b64 	{%r288, %r293}, %rd158;
	mov.b32 	%r294, 2;
	// begin inline asm
	shfl.sync.down.b32 %r287, %r288, %r294, %r325, %r326;
	// end inline asm
	// begin inline asm
	shfl.sync.down.b32 %r292, %r293, %r294, %r325, %r326;
	// end inline asm
	mov.b64 	%rd159, {%r287, %r292};
	mov.b64 	%fd247, %rd159;
	setp.gt.s32 	%p142, %r276, 29;
	setp.lt.f64 	%p143, %fd246, %fd247;
	selp.f64 	%fd248, %fd247, %fd246, %p143;
	selp.f64 	%fd249, %fd246, %fd248, %p142;
	mov.b64 	%rd160, %fd249;
	mov.b64 	{%r298, %r303}, %rd160;
	mov.b32 	%r304, 4;
	// begin inline asm
	shfl.sync.down.b32 %r297, %r298, %r304, %r325, %r326;
	// end inline asm
	// begin inline asm
	shfl.sync.down.b32 %r302, %r303, %r304, %r325, %r326;
	// end inline asm
	mov.b64 	%rd161, {%r297, %r302};
	mov.b64 	%fd250, %rd161;
	setp.gt.s32 	%p144, %r276, 27;
	setp.lt.f64 	%p145, %fd249, %fd250;
	selp.f64 	%fd251, %fd250, %fd249, %p145;
	selp.f64 	%fd252, %fd249, %fd251, %p144;
	mov.b64 	%rd162, %fd252;
	mov.b64 	{%r308, %r313}, %rd162;
	mov.b32 	%r314, 8;
	// begin inline asm
	shfl.sync.down.b32 %r307, %r308, %r314, %r325, %r326;
	// end inline asm
	// begin inline asm
	shfl.sync.down.b32 %r312, %r313, %r314, %r325, %r326;
	// end inline asm
	mov.b64 	%rd163, {%r307, %r312};
	mov.b64 	%fd253, %rd163;
	setp.gt.s32 	%p146, %r276, 23;
	setp.lt.f64 	%p147, %fd252, %fd253;
	selp.f64 	%fd254, %fd253, %fd252, %p147;
	selp.f64 	%fd255, %fd252, %fd254, %p146;
	mov.b64 	%rd164, %fd255;
	mov.b64 	{%r318, %r323}, %rd164;
	mov.b32 	%r324, 16;
	// begin inline asm
	shfl.sync.down.b32 %r317, %r318, %r324, %r325, %r326;
	// end inline asm
	// begin inline asm
	shfl.sync.down.b32 %r322, %r323, %r324, %r325, %r326;
	// end inline asm
	mov.b64 	%rd165, {%r317, %r322};
	mov.b64 	%fd256, %rd165;
	setp.gt.s32 	%p148, %r276, 15;
	setp.lt.f64 	%p149, %fd255, %fd256;
	selp.f64 	%fd26, %fd256, %fd255, %p149;
	selp.f64 	%fd380, %fd255, %fd26, %p148;
	setp.ne.s32 	%p150, %r276, 0;
	@%p150 bra 	$L__BB3_37;
	shr.u32 	%r327, %r13, 2;
	and.b32  	%r328, %r327, 248;
	mov.u32 	%r329, _ZZN3cub18CUB_300001_SM_10006detail6reduce28DeviceReduceSingleTileKernelINS2_10policy_hubIdjN4cuda3__47maximumIvEEE10Policy1000EPdSB_jS8_ddNS5_3std3__410__identityEEEvT0_T1_T2_T3_T4_T6_E12temp_storage;
	add.s32 	%r330, %r329, %r328;
	st.shared.f64 	[%r330+8], %fd26;
$L__BB3_37:
	bar.sync 	0;
	setp.ne.s32 	%p151, %r13, 0;
	@%p151 bra 	$L__BB3_74;
	ld.shared.f64 	%fd257, [_ZZN3cub18CUB_300001_SM_10006detail6reduce28DeviceReduceSingleTileKernelINS2_10policy_hubIdjN4cuda3__47maximumIvEEE10Policy1000EPdSB_jS8_ddNS5_3std3__410__identityEEEvT0_T1_T2_T3_T4_T6_E12temp_storage+16];
	setp.lt.f64 	%p152, %fd380, %fd257;
	selp.f64 	%fd258, %fd257, %fd380, %p152;
	ld.shared.f64 	%fd259, [_ZZN3cub18CUB_300001_SM_10006detail6reduce28DeviceReduceSingleTileKernelINS2_10policy_hubIdjN4cuda3__47maximumIvEEE10Policy1000EPdSB_jS8_ddNS5_3std3__410__identityEEEvT0_T1_T2_T3_T4_T6_E12temp_storage+24];
	setp.lt.f64 	%p153, %fd258, %fd259;
	selp.f64 	%fd260, %fd259, %fd258, %p153;
	ld.shared.f64 	%fd261, [_ZZN3cub18CUB_300001_SM_10006detail6reduce28DeviceReduceSingleTileKernelINS2_10policy_hubIdjN4cuda3__47maximumIvEEE10Policy1000EPdSB_jS8_ddNS5_3std3__410__identityEEEvT0_T1_T2_T3_T4_T6_E12temp_storage+32];
	setp.lt.f64 	%p154, %fd260, %fd261;
	selp.f64 	%fd262, %fd261, %fd260, %p154;
	ld.shared.f64 	%fd263, [_ZZN3cub18CUB_300001_SM_10006detail6reduce28DeviceReduceSingleTileKernelINS2_10policy_hubIdjN4cuda3__47maximumIvEEE10Policy1000EPdSB_jS8_ddNS5_3std3__410__identityEEEvT0_T1_T2_T3_T4_T6_E12temp_storage+40];
	setp.lt.f64 	%p155, %fd262, %fd263;
	selp.f64 	%fd264, %fd263, %fd262, %p155;
	ld.shared.f64 	%fd265, [_ZZN3cub18CUB_300001_SM_10006detail6reduce28DeviceReduceSingleTileKernelINS2_10policy_hubIdjN4cuda3__47maximumIvEEE10Policy1000EPdSB_jS8_ddNS5_3std3__410__identityEEEvT0_T1_T2_T3_T4_T6_E12temp_storage+48];
	setp.lt.f64 	%p156, %fd264, %fd265;
	selp.f64 	%fd266, %fd265, %fd264, %p156;
	ld.shared.f64 	%fd267, [_ZZN3cub18CUB_300001_SM_10006detail6reduce28DeviceReduceSingleTileKernelINS2_10policy_hubIdjN4cuda3__47maximumIvEEE10Policy1000EPdSB_jS8_ddNS5_3std3__410__identityEEEvT0_T1_T2_T3_T4_T6_E12temp_storage+56];
	setp.lt.f64 	%p157, %fd266, %fd267;
	selp.f64 	%fd268, %fd267, %fd266, %p157;
	ld.shared.f64 	%fd269, [_ZZN3cub18CUB_300001_SM_10006detail6reduce28DeviceReduceSingleTileKernelINS2_10policy_hubIdjN4cuda3__47maximumIvEEE10Policy1000EPdSB_jS8_ddNS5_3std3__410__identityEEEvT0_T1_T2_T3_T4_T6_E12temp_storage+64];
	setp.lt.f64 	%p158, %fd268, %fd269;
	selp.f64 	%fd380, %fd269, %fd268, %p158;
	bra.uni 	$L__BB3_74;
$L__BB3_39:
	setp.gt.u32 	%p3, %r69, 2047;
	@%p3 bra 	$L__BB3_58;
	mov.u32 	%r35, %tid.x;
	setp.ge.u32 	%p52, %r35, %r69;
	mov.f64 	%fd372, 0d0000000000000000;
	mov.u32 	%r472, %r35;
	@%p52 bra 	$L__BB3_42;
	mul.wide.u32 	%rd82, %r35, 8;
	add.s64 	%rd81, %rd16, %rd82;
	// begin inline asm
	ld.global.nc.u64 %rd80, [%rd81];
	// end inline asm
	mov.b64 	%fd372, %rd80;
	add.s32 	%r472, %r35, 256;
$L__BB3_42:
	setp.ge.u32 	%p53, %r472, %r69;
	@%p53 bra 	$L__BB3_49;
	not.b32 	%r139, %r472;
	add.s32 	%r38, %r69, %r139;
	and.b32  	%r140, %r38, 768;
	setp.eq.s32 	%p54, %r140, 768;
	@%p54 bra 	$L__BB3_46;
	mul.wide.u32 	%rd83, %r472, 8;
	add.s64 	%rd203, %rd16, %rd83;
	shr.u32 	%r141, %r38, 8;
	add.s32 	%r142, %r141, 1;
	and.b32  	%r143, %r142, 3;
	neg.s32 	%r470, %r143;
$L__BB3_45:
	.pragma "nounroll";
	// begin inline asm
	ld.global.nc.u64 %rd84, [%rd203];
	// end inline asm
	mov.b64 	%fd125, %rd84;
	setp.lt.f64 	%p55, %fd372, %fd125;
	selp.f64 	%fd372, %fd125, %fd372, %p55;
	add.s32 	%r472, %r472, 256;
	add.s64 	%rd203, %rd203, 2048;
	add.s32 	%r470, %r470, 1;
	setp.ne.s32 	%p56, %r470, 0;
	@%p56 bra 	$L__BB3_45;
$L__BB3_46:
	setp.lt.u32 	%p57, %r38, 768;
	@%p57 bra 	$L__BB3_49;
	mul.wide.u32 	%rd86, %r472, 8;
	add.s64 	%rd204, %rd16, %rd86;
$L__BB3_48:
	// begin inline asm
	ld.global.nc.u64 %rd87, [%rd204];
	// end inline asm
	mov.b64 	%fd126, %rd87;
	setp.lt.f64 	%p58, %fd372, %fd126;
	selp.f64 	%fd127, %fd126, %fd372, %p58;
	add.s64 	%rd90, %rd204, 2048;
	// begin inline asm
	ld.global.nc.u64 %rd89, [%rd90];
	// end inline asm
	mov.b64 	%fd128, %rd89;
	setp.lt.f64 	%p59, %fd127, %fd128;
	selp.f64 	%fd129, %fd128, %fd127, %p59;
	add.s64 	%rd92, %rd204, 4096;
	// begin inline asm
	ld.global.nc.u64 %rd91, [%rd92];
	// end inline asm
	mov.b64 	%fd130, %rd91;
	setp.lt.f64 	%p60, %fd129, %fd130;
	selp.f64 	%fd131, %fd130, %fd129, %p60;
	add.s64 	%rd94, %rd204, 6144;
	// begin inline asm
	ld.global.nc.u64 %rd93, [%rd94];
	// end inline asm
	mov.b64 	%fd132, %rd93;
	setp.lt.f64 	%p61, %fd131, %fd132;
	selp.f64 	%fd372, %fd132, %fd131, %p61;
	add.s32 	%r472, %r472, 1024;
	add.s64 	%rd204, %rd204, 8192;
	setp.lt.s32 	%p62, %r472, %r69;
	@%p62 bra 	$L__BB3_48;
$L__BB3_49:
	setp.lt.u32 	%p63, %r69, 256;
	@%p63 bra 	$L__BB3_54;
	// begin inline asm
	mov.u32 %r207, %laneid;
	// end inline asm
	mov.b64 	%rd105, %fd372;
	mov.b64 	{%r209, %r214}, %rd105;
	mov.b32 	%r215, 1;
	mov.b32 	%r256, 31;
	mov.b32 	%r257, -1;
	// begin inline asm
	shfl.sync.down.b32 %r208, %r209, %r215, %r256, %r257;
	// end inline asm
	// begin inline asm
	shfl.sync.down.b32 %r213, %r214, %r215, %r256, %r257;
	// end inline asm
	mov.b64 	%rd106, {%r208, %r213};
	mov.b64 	%fd180, %rd106;
	setp.gt.s32 	%p91, %r207, 30;
	setp.lt.f64 	%p92, %fd372, %fd180;
	selp.f64 	%fd181, %fd180, %fd372, %p92;
	selp.f64 	%fd182, %fd372, %fd181, %p91;
	mov.b64 	%rd107, %fd182;
	mov.b64 	{%r219, %r224}, %rd107;
	mov.b32 	%r225, 2;
	// begin inline asm
	shfl.sync.down.b32 %r218, %r219, %r225, %r256, %r257;
	// end inline asm
	// begin inline asm
	shfl.sync.down.b32 %r223, %r224, %r225, %r256, %r257;
	// end inline asm
	mov.b64 	%rd108, {%r218, %r223};
	mov.b64 	%fd183, %rd108;
	setp.gt.s32 	%p93, %r207, 29;
	setp.lt.f64 	%p94, %fd182, %fd183;
	selp.f64 	%fd184, %fd183, %fd182, %p94;
	selp.f64 	%fd185, %fd182, %fd184, %p93;
	mov.b64 	%rd109, %fd185;
	mov.b64 	{%r229, %r234}, %rd109;
	mov.b32 	%r235, 4;
	// begin inline asm
	shfl.sync.down.b32 %r228, %r229, %r235, %r256, %r257;
	// end inline asm
	// begin inline asm
	shfl.sync.down.b32 %r233, %r234, %r235, %r256, %r257;
	// end inline asm
	mov.b64 	%rd110, {%r228, %r233};
	mov.b64 	%fd186, %rd110;
	setp.gt.s32 	%p95, %r207, 27;
	setp.lt.f64 	%p96, %fd185, %fd186;
	selp.f64 	%fd187, %fd186, %fd185, %p96;
	selp.f64 	%fd188, %fd185, %fd187, %p95;
	mov.b64 	%rd111, %fd188;
	mov.b64 	{%r239, %r244}, %rd111;
	mov.b32 	%r245, 8;
	// begin inline asm
	shfl.sync.down.b32 %r238, %r239, %r245, %r256, %r257;
	// end inline asm
	// begin inline asm
	shfl.sync.down.b32 %r243, %r244, %r245, %r256, %r257;
	// end inline asm
	mov.b64 	%rd112, {%r238, %r243};
	mov.b64 	%fd189, %rd112;
	setp.gt.s32 	%p97, %r207, 23;
	setp.lt.f64 	%p98, %fd188, %fd189;
	selp.f64 	%fd190, %fd189, %fd188, %p98;
	selp.f64 	%fd191, %fd188, %fd190, %p97;
	mov.b64 	%rd113, %fd191;
	mov.b64 	{%r249, %r254}, %rd113;
	mov.b32 	%r255, 16;
	// begin inline asm
	shfl.sync.down.b32 %r248, %r249, %r255, %r256, %r257;
	// end inline asm
	// begin inline asm
	shfl.sync.down.b32 %r253, %r254, %r255, %r256, %r257;
	// end inline asm
	mov.b64 	%rd114, {%r248, %r253};
	mov.b64 	%fd192, %rd114;
	setp.gt.s32 	%p99, %r207, 15;
	setp.lt.f64 	%p100, %fd191, %fd192;
	selp.f64 	%fd38, %fd192, %fd191, %p100;
	selp.f64 	%fd380, %fd191, %fd38, %p99;
	setp.ne.s32 	%p101, %r207, 0;
	@%p101 bra 	$L__BB3_52;
	shr.u32 	%r258, %r35, 2;
	and.b32  	%r259, %r258, 248;
	mov.u32 	%r260, _ZZN3cub18CUB_300001_SM_10006detail6reduce28DeviceReduceSingleTileKernelINS2_10policy_hubIdjN4cuda3__47maximumIvEEE10Policy1000EPdSB_jS8_ddNS5_3std3__410__identityEEEvT0_T1_T2_T3_T4_T6_E12temp_storage;
	add.s32 	%r261, %r260, %r259;
	st.shared.f64 	[%r261+8], %fd38;
$L__BB3_52:
	bar.sync 	0;
	setp.ne.s32 	%p102, %r35, 0;
	@%p102 bra 	$L__BB3_74;
	ld.shared.f64 	%fd193, [_ZZN3cub18CUB_300001_SM_10006detail6reduce28DeviceReduceSingleTileKernelINS2_10policy_hubIdjN4cuda3__47maximumIvEEE10Policy1000EPdSB_jS8_ddNS5_3std3__410__identityEEEvT0_T1_T2_T3_T4_T6_E12temp_storage+16];
	setp.lt.f64 	%p103, %fd380, %fd193;
	selp.f64 	%fd194, %fd193, %fd380, %p103;
	ld.shared.f64 	%fd195, [_ZZN3cub18CUB_300001_SM_10006detail6reduce28DeviceReduceSingleTileKernelINS2_10policy_hubIdjN4cuda3__47maximumIvEEE10Policy1000EPdSB_jS8_ddNS5_3std3__410__identityEEEvT0_T1_T2_T3_T4_T6_E12temp_storage+24];
	setp.lt.f64 	%p104, %fd194, %fd195;
	selp.f64 	%fd196, %fd195, %fd194, %p104;
	ld.shared.f64 	%fd197, [_ZZN3cub18CUB_300001_SM_10006detail6reduce28DeviceReduceSingleTileKernelINS2_10policy_hubIdjN4cuda3__47maximumIvEEE10Policy1000EPdSB_jS8_ddNS5_3std3__410__identityEEEvT0_T1_T2_T3_T4_T6_E12temp_storage+32];
	setp.lt.f64 	%p105, %fd196, %fd197;
	selp.f64 	%fd198, %fd197, %fd196, %p105;
	ld.shared.f64 	%fd199, [_ZZN3cub18CUB_300001_SM_10006detail6reduce28DeviceReduceSingleTileKernelINS2_10policy_hubIdjN4cuda3__47maximumIvEEE10Policy1000EPdSB_jS8_ddNS5_3std3__410__identityEEEvT0_T1_T2_T3_T4_T6_E12temp_storage+40];
	setp.lt.f64 	%p106, %fd198, %fd199;
	selp.f64 	%fd200, %fd199, %fd198, %p106;
	ld.shared.f64 	%fd201, [_ZZN3cub18CUB_300001_SM_10006detail6reduce28DeviceReduceSingleTileKernelINS2_10policy_hubIdjN4cuda3__47maximumIvEEE10Policy1000EPdSB_jS8_ddNS5_3std3__410__identityEEEvT0_T1_T2_T3_T4_T6_E12temp_storage+48];
	setp.lt.f64 	%p107, %fd200, %fd201;
	selp.f64 	%fd202, %fd201, %fd200, %p107;
	ld.shared.f64 	%fd203, [_ZZN3cub18CUB_300001_SM_10006detail6reduce28DeviceReduceSingleTileKernelINS2_10policy_hubIdjN4cuda3__47maximumIvEEE10Policy1000EPdSB_jS8_ddNS5_3std3__410__identityEEEvT0_T1_T2_T3_T4_T6_E12temp_storage+56];
	setp.lt.f64 	%p108, %fd202, %fd203;
	selp.f64 	%fd204, %fd203, %fd202, %p108;
	ld.shared.f64 	%fd205, [_ZZN3cub18CUB_300001_SM_10006detail6reduce28DeviceReduceSingleTileKernelINS2_10policy_hubIdjN4cuda3__47maximumIvEEE10Policy1000EPdSB_jS8_ddNS5_3std3__410__identityEEEvT0_T1_T2_T3_T4_T6_E12temp_storage+64];
	setp.lt.f64 	%p109, %fd204, %fd205;
	selp.f64 	%fd380, %fd205, %fd204, %p109;
	bra.uni 	$L__BB3_74;
$L__BB3_54:
	// begin inline asm
	mov.u32 %r144, %laneid;
	// end inline asm
	and.b32  	%r195, %r35, 992;
	add.s32 	%r196, %r195, 32;
	setp.gt.u32 	%p64, %r196, %r69;
	not.b32 	%r197, %r195;
	add.s32 	%r198, %r69, %r197;
	selp.b32 	%r193, %r198, 31, %p64;
	mov.b64 	%rd95, %fd372;
	mov.b64 	{%r146, %r151}, %rd95;
	mov.b32 	%r152, 1;
	mov.b32 	%r194, -1;
	// begin inline asm
	shfl.sync.down.b32 %r145, %r146, %r152, %r193, %r194;
	// end inline asm
	// begin inline asm
	shfl.sync.down.b32 %r150, %r151, %r152, %r193, %r194;
	// end inline asm
	mov.b64 	%rd96, {%r145, %r150};
	mov.b64 	%fd133, %rd96;
	setp.lt.s32 	%p65, %r144, %r193;
	setp.lt.f64 	%p66, %fd372, %fd133;
	selp.f64 	%fd134, %fd133, %fd372, %p66;
	selp.f64 	%fd135, %fd134, %fd372, %p65;
	mov.b64 	%rd97, %fd135;
	mov.b64 	{%r156, %r161}, %rd97;
	mov.b32 	%r162, 2;
	// begin inline asm
	shfl.sync.down.b32 %r155, %r156, %r162, %r193, %r194;
	// end inline asm
	// begin inline asm
	shfl.sync.down.b32 %r160, %r161, %r162, %r193, %r194;
	// end inline asm
	mov.b64 	%rd98, {%r155, %r160};
	mov.b64 	%fd136, %rd98;
	add.s32 	%r199, %r144, 2;
	setp.gt.s32 	%p67, %r199, %r193;
	setp.lt.f64 	%p68, %fd135, %fd136;
	selp.f64 	%fd137, %fd136, %fd135, %p68;
	selp.f64 	%fd138, %fd135, %fd137, %p67;
	mov.b64 	%rd99, %fd138;
	mov.b64 	{%r166, %r171}, %rd99;
	mov.b32 	%r172, 4;
	// begin inline asm
	shfl.sync.down.b32 %r165, %r166, %r172, %r193, %r194;
	// end inline asm
	// begin inline asm
	shfl.sync.down.b32 %r170, %r171, %r172, %r193, %r194;
	// end inline asm
	mov.b64 	%rd100, {%r165, %r170};
	mov.b64 	%fd139, %rd100;
	add.s32 	%r200, %r144, 4;
	setp.gt.s32 	%p69, %r200, %r193;
	setp.lt.f64 	%p70, %fd138, %fd139;
	selp.f64 	%fd140, %fd139, %fd138, %p70;
	selp.f64 	%fd141, %fd138, %fd140, %p69;
	mov.b64 	%rd101, %fd141;
	mov.b64 	{%r176, %r181}, %rd101;
	mov.b32 	%r182, 8;
	// begin inline asm
	shfl.sync.down.b32 %r175, %r176, %r182, %r193, %r194;
	// end inline asm
	// begin inline asm
	shfl.sync.down.b32 %r180, %r181, %r182, %r193, %r194;
	// end inline asm
	mov.b64 	%rd102, {%r175, %r180};
	mov.b64 	%fd142, %rd102;
	add.s32 	%r201, %r144, 8;
	setp.gt.s32 	%p71, %r201, %r193;
	setp.lt.f64 	%p72, %fd141, %fd142;
	selp.f64 	%fd143, %fd142, %fd141, %p72;
	selp.f64 	%fd144, %fd141, %fd143, %p71;
	mov.b64 	%rd103, %fd144;
	mov.b64 	{%r186, %r191}, %rd103;
	mov.b32 	%r192, 16;
	// begin inline asm
	shfl.sync.down.b32 %r185, %r186, %r192, %r193, %r194;
	// end inline asm
	// begin inline asm
	shfl.sync.down.b32 %r190, %r191, %r192, %r193, %r194;
	// end inline asm
	mov.b64 	%rd104, {%r185, %r190};
	mov.b64 	%fd145, %rd104;
	add.s32 	%r202, %r144, 16;
	setp.gt.s32 	%p73, %r202, %r193;
	setp.lt.f64 	%p74, %fd144, %fd145;
	selp.f64 	%fd146, %fd145, %fd144, %p74;
	selp.f64 	%fd380, %fd144, %fd146, %p73;
	setp.ne.s32 	%p75, %r144, 0;
	@%p75 bra 	$L__BB3_56;
	shr.u32 	%r203, %r35, 2;
	and.b32  	%r204, %r203, 248;
	mov.u32 	%r205, _ZZN3cub18CUB_300001_SM_10006detail6reduce28DeviceReduceSingleTileKernelINS2_10policy_hubIdjN4cuda3__47maximumIvEEE10Policy1000EPdSB_jS8_ddNS5_3std3__410__identityEEEvT0_T1_T2_T3_T4_T6_E12temp_storage;
	add.s32 	%r206, %r205, %r204;
	st.shared.f64 	[%r206+8], %fd380;
$L__BB3_56:
	bar.sync 	0;
	setp.ne.s32 	%p76, %r35, 0;
	@%p76 bra 	$L__BB3_74;
	setp.gt.u32 	%p77, %r69, 32;
	ld.shared.f64 	%fd147, [_ZZN3cub18CUB_300001_SM_10006detail6reduce28DeviceReduceSingleTileKernelINS2_10policy_hubIdjN4cuda3__47maximumIvEEE10Policy1000EPdSB_jS8_ddNS5_3std3__410__identityEEEvT0_T1_T2_T3_T4_T6_E12temp_storage+16];
	setp.lt.f64 	%p78, %fd380, %fd147;
	selp.f64 	%fd149, %fd147, %fd380, %p78;
	selp.f64 	%fd150, %fd149, %fd380, %p77;
	setp.gt.u32 	%p79, %r69, 64;
	ld.shared.f64 	%fd152, [_ZZN3cub18CUB_300001_SM_10006detail6reduce28DeviceReduceSingleTileKernelINS2_10policy_hubIdjN4cuda3__47maximumIvEEE10Policy1000EPdSB_jS8_ddNS5_3std3__410__identityEEEvT0_T1_T2_T3_T4_T6_E12temp_storage+24];
	setp.lt.f64 	%p80, %fd150, %fd152;
	selp.f64 	%fd154, %fd152, %fd150, %p80;
	selp.f64 	%fd155, %fd154, %fd150, %p79;
	setp.gt.u32 	%p81, %r69, 96;
	ld.shared.f64 	%fd157, [_ZZN3cub18CUB_300001_SM_10006detail6reduce28DeviceReduceSingleTileKernelINS2_10policy_hubIdjN4cuda3__47maximumIvEEE10Policy1000EPdSB_jS8_ddNS5_3std3__410__identityEEEvT0_T1_T2_T3_T4_T6_E12temp_storage+32];
	setp.lt.f64 	%p82, %fd155, %fd157;
	selp.f64 	%fd159, %fd157, %fd155, %p82;
	selp.f64 	%fd160, %fd159, %fd155, %p81;
	setp.gt.u32 	%p83, %r69, 128;
	ld.shared.f64 	%fd162, [_ZZN3cub18CUB_300001_SM_10006detail6reduce28DeviceReduceSingleTileKernelINS2_10policy_hubIdjN4cuda3__47maximumIvEEE10Policy1000EPdSB_jS8_ddNS5_3std3__410__identityEEEvT0_T1_T2_T3_T4_T6_E12temp_storage+40];
	setp.lt.f64 	%p84, %fd160, %fd162;
	selp.f64 	%fd164, %fd162, %fd160, %p84;
	selp.f64 	%fd165, %fd164, %fd160, %p83;
	setp.gt.u32 	%p85, %r69, 160;
	ld.shared.f64 	%fd167, [_ZZN3cub18CUB_300001_SM_10006detail6reduce28DeviceReduceSingleTileKernelINS2_10policy_hubIdjN4cuda3__47maximumIvEEE10Policy1000EPdSB_jS8_ddNS5_3std3__410__identityEEEvT0_T1_T2_T3_T4_T6_E12temp_storage+48];
	setp.lt.f64 	%p86, %fd165, %fd167;
	selp.f64 	%fd169, %fd167, %fd165, %p86;
	selp.f64 	%fd170, %fd169, %fd165, %p85;
	setp.gt.u32 	%p87, %r69, 192;
	ld.shared.f64 	%fd172, [_ZZN3cub18CUB_300001_SM_10006detail6reduce28DeviceReduceSingleTileKernelINS2_10policy_hubIdjN4cuda3__47maximumIvEEE10Policy1000EPdSB_jS8_ddNS5_3std3__410__identityEEEvT0_T1_T2_T3_T4_T6_E12temp_storage+56];
	setp.lt.f64 	%p88, %fd170, %fd172;
	selp.f64 	%fd174, %fd172, %fd170, %p88;
	selp.f64 	%fd175, %fd174, %fd170, %p87;
	setp.gt.u32 	%p89, %r69, 224;
	ld.shared.f64 	%fd177, [_ZZN3cub18CUB_300001_SM_10006detail6reduce28DeviceReduceSingleTileKernelINS2_10policy_hubIdjN4cuda3__47maximumIvEEE10Policy1000EPdSB_jS8_ddNS5_3std3__410__identityEEEvT0_T1_T2_T3_T4_T6_E12temp_storage+64];
	setp.lt.f64 	%p90, %fd175, %fd177;
	selp.f64 	%fd179, %fd177, %fd175, %p90;
	selp.f64 	%fd380, %fd179, %fd175, %p89;
	bra.uni 	$L__BB3_74;
$L__BB3_58:
	mov.u32 	%r47, %tid.x;
	mul.wide.u32 	%rd35, %r47, 8;
	add.s64 	%rd20, %rd16, %rd35;
	// begin inline asm
	ld.global.nc.u64 %rd19, [%rd20];
	// end inline asm
	mov.b64 	%fd59, %rd19;
	add.s64 	%rd22, %rd20, 2048;
	// begin inline asm
	ld.global.nc.u64 %rd21, [%rd22];
	// end inline asm
	mov.b64 	%fd60, %rd21;
	add.s64 	%rd24, %rd20, 4096;
	// begin inline asm
	ld.global.nc.u64 %rd23, [%rd24];
	// end inline asm
	mov.b64 	%fd61, %rd23;
	add.s64 	%rd26, %rd20, 6144;
	// begin inline asm
	ld.global.nc.u64 %rd25, [%rd26];
	// end inline asm
	mov.b64 	%fd62, %rd25;
	add.s64 	%rd28, %rd20, 8192;
	// begin inline asm
	ld.global.nc.u64 %rd27, [%rd28];
	// end inline asm
	mov.b64 	%fd63, %rd27;
	add.s64 	%rd30, %rd20, 10240;
	// begin inline asm
	ld.global.nc.u64 %rd29, [%rd30];
	// end inline asm
	mov.b64 	%fd64, %rd29;
	add.s64 	%rd32, %rd20, 12288;
	// begin inline asm
	ld.global.nc.u64 %rd31, [%rd32];
	// end inline asm
	mov.b64 	%fd65, %rd31;
	add.s64 	%rd34, %rd20, 14336;
	// begin inline asm
	ld.global.nc.u64 %rd33, [%rd34];
	// end inline asm
	mov.b64 	%fd66, %rd33;
	setp.lt.f64 	%p4, %fd59, %fd60;
	selp.f64 	%fd67, %fd60, %fd59, %p4;
	setp.lt.f64 	%p5, %fd67, %fd61;
	selp.f64 	%fd68, %fd61, %fd67, %p5;
	setp.lt.f64 	%p6, %fd68, %fd62;
	selp.f64 	%fd69, %fd62, %fd68, %p6;
	setp.lt.f64 	%p7, %fd69, %fd63;
	selp.f64 	%fd70, %fd63, %fd69, %p7;
	setp.lt.f64 	%p8, %fd70, %fd64;
	selp.f64 	%fd71, %fd64, %fd70, %p8;
	setp.lt.f64 	%p9, %fd71, %fd65;
	selp.f64 	%fd72, %fd65, %fd71, %p9;
	setp.lt.f64 	%p10, %fd72, %fd66;
	selp.f64 	%fd379, %fd66, %fd72, %p10;
	add.s32 	%r48, %r69, -2048;
	setp.lt.u32 	%p11, %r48, 2048;
	mov.b32 	%r475, 2048;
	@%p11 bra 	$L__BB3_62;
	mov.b32 	%r475, 2048;
$L__BB3_60:
	add.s32 	%r72, %r47, %r475;
	mul.wide.u32 	%rd52, %r72, 8;
	add.s64 	%rd37, %rd16, %rd52;
	// begin inline asm
	ld.global.nc.u64 %rd36, [%rd37];
	// end inline asm
	mov.b64 	%fd73, %rd36;
	mul.wide.u32 	%rd53, %r475, 8;
	add.s64 	%rd54, %rd20, %rd53;
	add.s64 	%rd39, %rd54, 2048;
	// begin inline asm
	ld.global.nc.u64 %rd38, [%rd39];
	// end inline asm
	mov.b64 	%fd74, %rd38;
	add.s64 	%rd41, %rd54, 4096;
	// begin inline asm
	ld.global.nc.u64 %rd40, [%rd41];
	// end inline asm
	mov.b64 	%fd75, %rd40;
	add.s64 	%rd43, %rd54, 6144;
	// begin inline asm
	ld.global.nc.u64 %rd42, [%rd43];
	// end inline asm
	mov.b64 	%fd76, %rd42;
	add.s64 	%rd45, %rd54, 8192;
	// begin inline asm
	ld.global.nc.u64 %rd44, [%rd45];
	// end inline asm
	mov.b64 	%fd77, %rd44;
	add.s64 	%rd47, %rd54, 10240;
	// begin inline asm
	ld.global.nc.u64 %rd46, [%rd47];
	// end inline asm
	mov.b64 	%fd78, %rd46;
	add.s64 	%rd49, %rd54, 12288;
	// begin inline asm
	ld.global.nc.u64 %rd48, [%rd49];
	// end inline asm
	mov.b64 	%fd79, %rd48;
	add.s64 	%rd51, %rd54, 14336;
	// begin inline asm
	ld.global.nc.u64 %rd50, [%rd51];
	// end inline asm
	mov.b64 	%fd80, %rd50;
	setp.lt.f64 	%p12, %fd379, %fd73;
	selp.f64 	%fd81, %fd73, %fd379, %p12;
	setp.lt.f64 	%p13, %fd81, %fd74;
	selp.f64 	%fd82, %fd74, %fd81, %p13;
	setp.lt.f64 	%p14, %fd82, %fd75;
	selp.f64 	%fd83, %fd75, %fd82, %p14;
	setp.lt.f64 	%p15, %fd83, %fd76;
	selp.f64 	%fd84, %fd76, %fd83, %p15;
	setp.lt.f64 	%p16, %fd84, %fd77;
	selp.f64 	%fd85, %fd77, %fd84, %p16;
	setp.lt.f64 	%p17, %fd85, %fd78;
	selp.f64 	%fd86, %fd78, %fd85, %p17;
	setp.lt.f64 	%p18, %fd86, %fd79;
	selp.f64 	%fd87, %fd79, %fd86, %p18;
	setp.lt.f64 	%p19, %fd87, %fd80;
	selp.f64 	%fd379, %fd80, %fd87, %p19;
	sub.s32 	%r73, %r69, %r475;
	setp.lt.u32 	%p20, %r73, 2048;
	@%p20 bra 	$L__BB3_70;
	add.s32 	%r475, %r475, 2048;
	setp.le.u32 	%p21, %r475, %r48;
	@%p21 bra 	$L__BB3_60;
$L__BB3_62:
	setp.le.u32 	%p22, %r69, %r475;
	@%p22 bra 	$L__BB3_70;
	sub.s32 	%r52, %r69, %r475;
	setp.ge.s32 	%p23, %r47, %r52;
	@%p23 bra 	$L__BB3_70;
	not.b32 	%r74, %r47;
	add.s32 	%r75, %r69, %r74;
	sub.s32 	%r53, %r75, %r475;
	and.b32  	%r76, %r53, 768;
	setp.eq.s32 	%p24, %r76, 768;
	mov.u32 	%r479, %r47;
	@%p24 bra 	$L__BB3_67;
	add.s32 	%r477, %r47, %r475;
	shr.u32 	%r77, %r53, 8;
	add.s32 	%r78, %r77, 1;
	and.b32  	%r79, %r78, 3;
	neg.s32 	%r476, %r79;
	mov.u32 	%r479, %r47;
$L__BB3_66:
	.pragma "nounroll";
	mul.wide.u32 	%rd57, %r477, 8;
	add.s64 	%rd56, %rd16, %rd57;
	// begin inline asm
	ld.global.nc.u64 %rd55, [%rd56];
	// end inline asm
	mov.b64 	%fd89, %rd55;
	setp.lt.f64 	%p25, %fd379, %fd89;
	selp.f64 	%fd379, %fd89, %fd379, %p25;
	add.s32 	%r479, %r479, 256;
	add.s32 	%r477, %r477, 256;
	add.s32 	%r476, %r476, 1;
	setp.ne.s32 	%p26, %r476, 0;
	@%p26 bra 	$L__BB3_66;
$L__BB3_67:
	setp.lt.u32 	%p27, %r53, 768;
	@%p27 bra 	$L__BB3_70;
	add.s32 	%r481, %r479, 512;
	add.s32 	%r480, %r479, %r475;
$L__BB3_69:
	mul.wide.u32 	%rd66, %r480, 8;
	add.s64 	%rd59, %rd16, %rd66;
	// begin inline asm
	ld.global.nc.u64 %rd58, [%rd59];
	// end inline asm
	mov.b64 	%fd90, %rd58;
	setp.lt.f64 	%p28, %fd379, %fd90;
	selp.f64 	%fd91, %fd90, %fd379, %p28;
	add.s32 	%r80, %r480, 256;
	mul.wide.u32 	%rd67, %r80, 8;
	add.s64 	%rd61, %rd16, %rd67;
	// begin inline asm
	ld.global.nc.u64 %rd60, [%rd61];
	// end inline asm
	mov.b64 	%fd92, %rd60;
	setp.lt.f64 	%p29, %fd91, %fd92;
	selp.f64 	%fd93, %fd92, %fd91, %p29;
	add.s32 	%r81, %r480, 512;
	mul.wide.u32 	%rd68, %r81, 8;
	add.s64 	%rd63, %rd16, %rd68;
	// begin inline asm
	ld.global.nc.u64 %rd62, [%rd63];
	// end inline asm
	mov.b64 	%fd94, %rd62;
	setp.lt.f64 	%p30, %fd93, %fd94;
	selp.f64 	%fd95, %fd94, %fd93, %p30;
	add.s32 	%r82, %r480, 768;
	mul.wide.u32 	%rd69, %r82, 8;
	add.s64 	%rd65, %rd16, %rd69;
	// begin inline asm
	ld.global.nc.u64 %rd64, [%rd65];
	// end inline asm
	mov.b64 	%fd96, %rd64;
	setp.lt.f64 	%p31, %fd95, %fd96;
	selp.f64 	%fd379, %fd96, %fd95, %p31;
	add.s32 	%r67, %r481, 1024;
	add.s32 	%r83, %r481, 512;
	add.s32 	%r480, %r480, 1024;
	setp.lt.s32 	%p32, %r83, %r52;
	mov.u32 	%r481, %r67;
	@%p32 bra 	$L__BB3_69;
$L__BB3_70:
	// begin inline asm
	mov.u32 %r84, %laneid;
	// end inline asm
	mov.b64 	%rd70, %fd379;
	mov.b64 	{%r86, %r91}, %rd70;
	mov.b32 	%r92, 1;
	mov.b32 	%r133, 31;
	mov.b32 	%r134, -1;
	// begin inline asm
	shfl.sync.down.b32 %r85, %r86, %r92, %r133, %r134;
	// end inline asm
	// begin inline asm
	shfl.sync.down.b32 %r90, %r91, %r92, %r133, %r134;
	// end inline asm
	mov.b64 	%rd71, {%r85, %r90};
	mov.b64 	%fd97, %rd71;
	setp.gt.s32 	%p33, %r84, 30;
	setp.lt.f64 	%p34, %fd379, %fd97;
	selp.f64 	%fd98, %fd97, %fd379, %p34;
	selp.f64 	%fd99, %fd379, %fd98, %p33;
	mov.b64 	%rd72, %fd99;
	mov.b64 	{%r96, %r101}, %rd72;
	mov.b32 	%r102, 2;
	// begin inline asm
	shfl.sync.down.b32 %r95, %r96, %r102, %r133, %r134;
	// end inline asm
	// begin inline asm
	shfl.sync.down.b32 %r100, %r101, %r102, %r133, %r134;
	// end inline asm
	mov.b64 	%rd73, {%r95, %r100};
	mov.b64 	%fd100, %rd73;
	setp.gt.s32 	%p35, %r84, 29;
	setp.lt.f64 	%p36, %fd99, %fd100;
	selp.f64 	%fd101, %fd100, %fd99, %p36;
	selp.f64 	%fd102, %fd99, %fd101, %p35;
	mov.b64 	%rd74, %fd102;
	mov.b64 	{%r106, %r111}, %rd74;
	mov.b32 	%r112, 4;
	// begin inline asm
	shfl.sync.down.b32 %r105, %r106, %r112, %r133, %r134;
	// end inline asm
	// begin inline asm
	shfl.sync.down.b32 %r110, %r111, %r112, %r133, %r134;
	// end inline asm
	mov.b64 	%rd75, {%r105, %r110};
	mov.b64 	%fd103, %rd75;
	setp.gt.s32 	%p37, %r84, 27;
	setp.lt.f64 	%p38, %fd102, %fd103;
	selp.f64 	%fd104, %fd103, %fd102, %p38;
	selp.f64 	%fd105, %fd102, %fd104, %p37;
	mov.b64 	%rd76, %fd105;
	mov.b64 	{%r116, %r121}, %rd76;
	mov.b32 	%r122, 8;
	// begin inline asm
	shfl.sync.down.b32 %r115, %r116, %r122, %r133, %r134;
	// end inline asm
	// begin inline asm
	shfl.sync.down.b32 %r120, %r121, %r122, %r133, %r134;
	// end inline asm
	mov.b64 	%rd77, {%r115, %r120};
	mov.b64 	%fd106, %rd77;
	setp.gt.s32 	%p39, %r84, 23;
	setp.lt.f64 	%p40, %fd105, %fd106;
	selp.f64 	%fd107, %fd106, %fd105, %p40;
	selp.f64 	%fd108, %fd105, %fd107, %p39;
	mov.b64 	%rd78, %fd108;
	mov.b64 	{%r126, %r131}, %rd78;
	mov.b32 	%r132, 16;
	// begin inline asm
	shfl.sync.down.b32 %r125, %r126, %r132, %r133, %r134;
	// end inline asm
	// begin inline asm
	shfl.sync.down.b32 %r130, %r131, %r132, %r133, %r134;
	// end inline asm
	mov.b64 	%rd79, {%r125, %r130};
	mov.b64 	%fd109, %rd79;
	setp.gt.s32 	%p41, %r84, 15;
	setp.lt.f64 	%p42, %fd108, %fd109;
	selp.f64 	%fd54, %fd109, %fd108, %p42;
	selp.f64 	%fd380, %fd108, %fd54, %p41;
	setp.ne.s32 	%p43, %r84, 0;
	@%p43 bra 	$L__BB3_72;
	shr.u32 	%r135, %r47, 2;
	and.b32  	%r136, %r135, 248;
	mov.u32 	%r137, _ZZN3cub18CUB_300001_SM_10006detail6reduce28DeviceReduceSingleTileKernelINS2_10policy_hubIdjN4cuda3__47maximumIvEEE10Policy1000EPdSB_jS8_ddNS5_3std3__410__identityEEEvT0_T1_T2_T3_T4_T6_E12temp_storage;
	add.s32 	%r138, %r137, %r136;
	st.shared.f64 	[%r138+8], %fd54;
$L__BB3_72:
	bar.sync 	0;
	setp.ne.s32 	%p44, %r47, 0;
	@%p44 bra 	$L__BB3_74;
	ld.shared.f64 	%fd110, [_ZZN3cub18CUB_300001_SM_10006detail6reduce28DeviceReduceSingleTileKernelINS2_10policy_hubIdjN4cuda3__47maximumIvEEE10Policy1000EPdSB_jS8_ddNS5_3std3__410__identityEEEvT0_T1_T2_T3_T4_T6_E12temp_storage+16];
	setp.lt.f64 	%p45, %fd380, %fd110;
	selp.f64 	%fd111, %fd110, %fd380, %p45;
	ld.shared.f64 	%fd112, [_ZZN3cub18CUB_300001_SM_10006detail6reduce28DeviceReduceSingleTileKernelINS2_10policy_hubIdjN4cuda3__47maximumIvEEE10Policy1000EPdSB_jS8_ddNS5_3std3__410__identityEEEvT0_T1_T2_T3_T4_T6_E12temp_storage+24];
	setp.lt.f64 	%p46, %fd111, %fd112;
	selp.f64 	%fd113, %fd112, %fd111, %p46;
	ld.shared.f64 	%fd114, [_ZZN3cub18CUB_300001_SM_10006detail6reduce28DeviceReduceSingleTileKernelINS2_10policy_hubIdjN4cuda3__47maximumIvEEE10Policy1000EPdSB_jS8_ddNS5_3std3__410__identityEEEvT0_T1_T2_T3_T4_T6_E12temp_storage+32];
	setp.lt.f64 	%p47, %fd113, %fd114;
	selp.f64 	%fd115, %fd114, %fd113, %p47;
	ld.shared.f64 	%fd116, [_ZZN3cub18CUB_300001_SM_10006detail6reduce28DeviceReduceSingleTileKernelINS2_10policy_hubIdjN4cuda3__47maximumIvEEE10Policy1000EPdSB_jS8_ddNS5_3std3__410__identityEEEvT0_T1_T2_T3_T4_T6_E12temp_storage+40];
	setp.lt.f64 	%p48, %fd115, %fd116;
	selp.f64 	%fd117, %fd116, %fd115, %p48;
	ld.shared.f64 	%fd118, [_ZZN3cub18CUB_300001_SM_10006detail6reduce28DeviceReduceSingleTileKernelINS2_10policy_hubIdjN4cuda3__47maximumIvEEE10Policy1000EPdSB_jS8_ddNS5_3std3__410__identityEEEvT0_T1_T2_T3_T4_T6_E12temp_storage+48];
	setp.lt.f64 	%p49, %fd117, %fd118;
	selp.f64 	%fd119, %fd118, %fd117, %p49;
	ld.shared.f64 	%fd120, [_ZZN3cub18CUB_300001_SM_10006detail6reduce28DeviceReduceSingleTileKernelINS2_10policy_hubIdjN4cuda3__47maximumIvEEE10Policy1000EPdSB_jS8_ddNS5_3std3__410__identityEEEvT0_T1_T2_T3_T4_T6_E12temp_storage+56];
	setp.lt.f64 	%p50, %fd119, %fd120;
	selp.f64 	%fd121, %fd120, %fd119, %p50;
	ld.shared.f64 	%fd122, [_ZZN3cub18CUB_300001_SM_10006detail6reduce28DeviceReduceSingleTileKernelINS2_10policy_hubIdjN4cuda3__47maximumIvEEE10Policy1000EPdSB_jS8_ddNS5_3std3__410__identityEEEvT0_T1_T2_T3_T4_T6_E12temp_storage+64];
	setp.lt.f64 	%p51, %fd121, %fd122;
	selp.f64 	%fd380, %fd122, %fd121, %p51;
$L__BB3_74:
	mov.u32 	%r454, %tid.x;
	setp.ne.s32 	%p217, %r454, 0;
	@%p217 bra 	$L__BB3_76;
	setp.lt.f64 	%p218, %fd58, %fd380;
	selp.f64 	%fd353, %fd380, %fd58, %p218;
	st.global.f64 	[%rd1], %fd353;
$L__BB3_76:
	ret;

}
	// .globl	_ZN3cub18CUB_300001_SM_10006detail6reduce18DeviceReduceKernelINS2_10policy_hubIdjN4cuda3__47maximumIvEEE10Policy1000EPdjS8_dNS5_3std3__410__identityEEEvT0_PT3_T1_NS0_13GridEvenShareISI_EET2_T4_
.visible .entry _ZN3cub18CUB_300001_SM_10006detail6reduce18DeviceReduceKernelINS2_10policy_hubIdjN4cuda3__47maximumIvEEE10Policy1000EPdjS8_dNS5_3std3__410__identityEEEvT0_PT3_T1_NS0_13GridEvenShareISI_EET2_T4_(
	.param .u64 .ptr .align 1 _ZN3cub18CUB_300001_SM_10006detail6reduce18DeviceReduceKernelINS2_10policy_hubIdjN4cuda3__47maximumIvEEE10Policy1000EPdjS8_dNS5_3std3__410__identityEEEvT0_PT3_T1_NS0_13GridEvenShareISI_EET2_T4__param_0,
	.param .u64 .ptr .align 1 _ZN3cub18CUB_300001_SM_10006detail6reduce18DeviceReduceKernelINS2_10policy_hubIdjN4cuda3__47maximumIvEEE10Policy1000EPdjS8_dNS5_3std3__410__identityEEEvT0_PT3_T1_NS0_13GridEvenShareISI_EET2_T4__param_1,
	.param .u32 _ZN3cub18CUB_300001_SM_10006detail6reduce18DeviceReduceKernelINS2_10policy_hubIdjN4cuda3__47maximumIvEEE10Policy1000EPdjS8_dNS5_3std3__410__identityEEEvT0_PT3_T1_NS0_13GridEvenShareISI_EET2_T4__param_2,
	.param .align 4 .b8 _ZN3cub18CUB_300001_SM_10006detail6reduce18DeviceReduceKernelINS2_10policy_hubIdjN4cuda3__47maximumIvEEE10Policy1000EPdjS8_dNS5_3std3__410__identityEEEvT0_PT3_T1_NS0_13GridEvenShareISI_EET2_T4__param_3[40],
	.param .align 1 .b8 _ZN3cub18CUB_300001_SM_10006detail6reduce18DeviceReduceKernelINS2_10policy_hubIdjN4cuda3__47maximumIvEEE10Policy1000EPdjS8_dNS5_3std3__410__identityEEEvT0_PT3_T1_NS0_13GridEvenShareISI_EET2_T4__param_4[1],
	.param .align 1 .b8 _ZN3cub18CUB_300001_SM_10006detail6reduce18DeviceReduceKernelINS2_10policy_hubIdjN4cuda3__47maximumIvEEE10Policy1000EPdjS8_dNS5_3std3__410__identityEEEvT0_PT3_T1_NS0_13GridEvenShareISI_EET2_T4__param_5[1]
)
.maxntid 256
{
	.reg .pred 	%p<217>;
	.reg .b32 	%r<542>;
	.reg .b64 	%rd<197>;
	.reg .b64 	%fd<375>;
	// demoted variable
	.shared .align 8 .b8 _ZZN3cub18CUB_300001_SM_10006detail6reduce18DeviceReduceKernelINS2_10policy_hubIdjN4cuda3__47maximumIvEEE10Policy1000EPdjS8_dNS5_3std3__410__identityEEEvT0_PT3_T1_NS0_13GridEvenShareISI_EET2_T4_E12temp_storage[80];
	ld.param.u32 	%r1, [_ZN3cub18CUB_300001_SM_10006detail6reduce18DeviceReduceKernelINS2_10policy_hubIdjN4cuda3__47maximumIvEEE10Policy1000EPdjS8_dNS5_3std3__410__identityEEEvT0_PT3_T1_NS0_13GridEvenShareISI_EET2_T4__param_3+20];
	ld.param.u64 	%rd1, [_ZN3cub18CUB_300001_SM_10006detail6reduce18DeviceReduceKernelINS2_10policy_hubIdjN4cuda3__47maximumIvEEE10Policy1000EPdjS8_dNS5_3std3__410__identityEEEvT0_PT3_T1_NS0_13GridEvenShareISI_EET2_T4__param_0];
	ld.param.u32 	%r2, [_ZN3cub18CUB_300001_SM_10006detail6reduce18DeviceReduceKernelINS2_10policy_hubIdjN4cuda3__47maximumIvEEE10Policy1000EPdjS8_dNS5_3std3__410__identityEEEvT0_PT3_T1_NS0_13GridEvenShareISI_EET2_T4__param_3+24];
	mov.u32 	%r3, %ctaid.x;
	shl.b32 	%r4, %r2, 11;
	shl.b32 	%r5, %r3, 11;
	and.b64  	%rd3, %rd1, 31;
	setp.ne.s64 	%p1, %rd3, 0;
	@%p1 bra 	$L__BB4_36;
	sub.s32 	%r6, %r1, %r5;
	setp.gt.u32 	%p109, %r6, 2047;
	@%p109 bra 	$L__BB4_20;
	mov.u32 	%r7, %tid.x;
	setp.ge.u32 	%p158, %r7, %r6;
	mov.f64 	%fd355, 0d0000000000000000;
	mov.u32 	%r512, %r7;
	@%p158 bra 	$L__BB4_4;
	add.s32 	%r378, %r5, %r7;
	mul.wide.u32 	%rd157, %r378, 8;
	add.s64 	%rd156, %rd1, %rd157;
	// begin inline asm
	ld.global.nc.u64 %rd155, [%rd156];
	// end inline asm
	mov.b64 	%fd355, %rd155;
	add.s32 	%r512, %r7, 256;
$L__BB4_4:
	setp.ge.u32 	%p159, %r512, %r6;
	@%p159 bra 	$L__BB4_11;
	not.b32 	%r379, %r512;
	add.s32 	%r10, %r1, %r379;
	and.b32  	%r380, %r10, 768;
	setp.eq.s32 	%p160, %r380, 768;
	@%p160 bra 	$L__BB4_8;
	add.s32 	%r510, %r512, %r5;
	shr.u32 	%r381, %r10, 8;
	add.s32 	%r382, %r381, 1;
	and.b32  	%r383, %r382, 3;
	neg.s32 	%r509, %r383;
$L__BB4_7:
	.pragma "nounroll";
	mul.wide.u32 	%rd160, %r510, 8;
	add.s64 	%rd159, %rd1, %rd160;
	// begin inline asm
	ld.global.nc.u64 %rd158, [%rd159];
	// end inline asm
	mov.b64 	%fd269, %rd158;
	setp.lt.f64 	%p161, %fd355, %fd269;
	selp.f64 	%fd355, %fd269, %fd355, %p161;
	add.s32 	%r512, %r512, 256;
	add.s32 	%r510, %r510, 256;
	add.s32 	%r509, %r509, 1;
	setp.ne.s32 	%p162, %r509, 0;
	@%p162 bra 	$L__BB4_7;
$L__BB4_8:
	sub.s32 	%r384, %r10, %r5;
	setp.lt.u32 	%p163, %r384, 768;
	@%p163 bra 	$L__BB4_11;
	add.s32 	%r514, %r512, 512;
	add.s32 	%r513, %r512, %r5;
$L__BB4_10:
	mul.wide.u32 	%rd169, %r513, 8;
	add.s64 	%rd162, %rd1, %rd169;
	// begin inline asm
	ld.global.nc.u64 %rd161, [%rd162];
	// end inline asm
	mov.b64 	%fd270, %rd161;
	setp.lt.f64 	%p164, %fd355, %fd270;
	selp.f64 	%fd271, %fd270, %fd355, %p164;
	add.s32 	%r385, %r513, 256;
	mul.wide.u32 	%rd170, %r385, 8;
	add.s64 	%rd164, %rd1, %rd170;
	// begin inline asm
	ld.global.nc.u64 %rd163, [%rd164];
	// end inline asm
	mov.b64 	%fd272, %rd163;
	setp.lt.f64 	%p165, %fd271, %fd272;
	selp.f64 	%fd273, %fd272, %fd271, %p165;
	add.s32 	%r386, %r513, 512;
	mul.wide.u32 	%rd171, %r386, 8;
	add.s64 	%rd166, %rd1, %rd171;
	// begin inline asm
	ld.global.nc.u64 %rd165, [%rd166];
	// end inline asm
	mov.b64 	%fd274, %rd165;
	setp.lt.f64 	%p166, %fd273, %fd274;
	selp.f64 	%fd275, %fd274, %fd273, %p166;
	add.s32 	%r387, %r513, 768;
	mul.wide.u32 	%rd172, %r387, 8;
	add.s64 	%rd168, %rd1, %rd172;
	// begin inline asm
	ld.global.nc.u64 %rd167, [%rd168];
	// end inline asm
	mov.b64 	%fd276, %rd167;
	setp.lt.f64 	%p167, %fd275, %fd276;
	selp.f64 	%fd355, %fd276, %fd275, %p167;
	add.s32 	%r24, %r514, 1024;
	add.s32 	%r388, %r514, 512;
	add.s32 	%r513, %r513, 1024;
	setp.lt.s32 	%p168, %r388, %r6;
	mov.u32 	%r514, %r24;
	@%p168 bra 	$L__BB4_10;
$L__BB4_11:
	setp.lt.u32 	%p169, %r6, 256;
	@%p169 bra 	$L__BB4_16;
	// begin inline asm
	mov.u32 %r452, %laneid;
	// end inline asm
	mov.b64 	%rd183, %fd355;
	mov.b64 	{%r454, %r459}, %rd183;
	mov.b32 	%r460, 1;
	mov.b32 	%r501, 31;
	mov.b32 	%r502, -1;
	// begin inline asm
	shfl.sync.down.b32 %r453, %r454, %r460, %r501, %r502;
	// end inline asm
	// begin inline asm
	shfl.sync.down.b32 %r458, %r459, %r460, %r501, %r502;
	// end inline asm
	mov.b64 	%rd184, {%r453, %r458};
	mov.b64 	%fd324, %rd184;
	setp.gt.s32 	%p197, %r452, 30;
	setp.lt.f64 	%p198, %fd355, %fd324;
	selp.f64 	%fd325, %fd324, %fd355, %p198;
	selp.f64 	%fd326, %fd355, %fd325, %p197;
	mov.b64 	%rd185, %fd326;
	mov.b64 	{%r464, %r469}, %rd185;
	mov.b32 	%r470, 2;
	// begin inline asm
	shfl.sync.down.b32 %r463, %r464, %r470, %r501, %r502;
	// end inline asm
	// begin inline asm
	shfl.sync.down.b32 %r468, %r469, %r470, %r501, %r502;
	// end inline asm
	mov.b64 	%rd186, {%r463, %r468};
	mov.b64 	%fd327, %rd186;
	setp.gt.s32 	%p199, %r452, 29;
	setp.lt.f64 	%p200, %fd326, %fd327;
	selp.f64 	%fd328, %fd327, %fd326, %p200;
	selp.f64 	%fd329, %fd326, %fd328, %p199;
	mov.b64 	%rd187, %fd329;
	mov.b64 	{%r474, %r479}, %rd187;
	mov.b32 	%r480, 4;
	// begin inline asm
	shfl.sync.down.b32 %r473, %r474, %r480, %r501, %r502;
	// end inline asm
	// begin inline asm
	shfl.sync.down.b32 %r478, %r479, %r480, %r501, %r502;
	// end inline asm
	mov.b64 	%rd188, {%r473, %r478};
	mov.b64 	%fd330, %rd188;
	setp.gt.s32 	%p201, %r452, 27;
	setp.lt.f64 	%p202, %fd329, %fd330;
	selp.f64 	%fd331, %fd330, %fd329, %p202;
	selp.f64 	%fd332, %fd329, %fd331, %p201;
	mov.b64 	%rd189, %fd332;
	mov.b64 	{%r484, %r489}, %rd189;
	mov.b32 	%r490, 8;
	// begin inline asm
	shfl.sync.down.b32 %r483, %r484, %r490, %r501, %r502;
	// end inline asm
	// begin inline asm
	shfl.sync.down.b32 %r488, %r489, %r490, %r501, %r502;
	// end inline asm
	mov.b64 	%rd190, {%r483, %r488};
	mov.b64 	%fd333, %rd190;
	setp.gt.s32 	%p203, %r452, 23;
	setp.lt.f64 	%p204, %fd332, %fd333;
	selp.f64 	%fd334, %fd333, %fd332, %p204;
	selp.f64 	%fd335, %fd332, %fd334, %p203;
	mov.b64 	%rd191, %fd335;
	mov.b64 	{%r494, %r499}, %rd191;
	mov.b32 	%r500, 16;
	// begin inline asm
	shfl.sync.down.b32 %r493, %r494, %r500, %r501, %r502;
	// end inline asm
	// begin inline asm
	shfl.sync.down.b32 %r498, %r499, %r500, %r501, %r502;
	// end inline asm
	mov.b64 	%rd192, {%r493, %r498};
	mov.b64 	%fd336, %rd192;
	setp.gt.s32 	%p205, %r452, 15;
	setp.lt.f64 	%p206, %fd335, %fd336;
	selp.f64 	%fd10, %fd336, %fd335, %p206;
	selp.f64 	%fd374, %fd335, %fd10, %p205;
	setp.ne.s32 	%p207, %r452, 0;
	@%p207 bra 	$L__BB4_14;
	shr.u32 	%r503, %r7, 2;
	and.b32  	%r504, %r503, 248;
	mov.u32 	%r505, _ZZN3cub18CUB_300001_SM_10006detail6reduce18DeviceReduceKernelINS2_10policy_hubIdjN4cuda3__47maximumIvEEE10Policy1000EPdjS8_dNS5_3std3__410__identityEEEvT0_PT3_T1_NS0_13GridEvenShareISI_EET2_T4_E12temp_storage;
	add.s32 	%r506, %r505, %r504;
	st.shared.f64 	[%r506+8], %fd10;
$L__BB4_14:
	bar.sync 	0;
	setp.ne.s32 	%p208, %r7, 0;
	@%p208 bra 	$L__BB4_71;
	ld.shared.f64 	%fd337, [_ZZN3cub18CUB_300001_SM_10006detail6reduce18DeviceReduceKernelINS2_10policy_hubIdjN4cuda3__47maximumIvEEE10Policy1000EPdjS8_dNS5_3std3__410__identityEEEvT0_PT3_T1_NS0_13GridEvenShareISI_EET2_T4_E12temp_storage+16];
	setp.lt.f64 	%p209, %fd374, %fd337;
	selp.f64 	%fd338, %fd337, %fd374, %p209;
	ld.shared.f64 	%fd339, [_ZZN3cub18CUB_300001_SM_10006detail6reduce18DeviceReduceKernelINS2_10policy_hubIdjN4cuda3__47maximumIvEEE10Policy1000EPdjS8_dNS5_3std3__410__identityEEEvT0_PT3_T1_NS0_13GridEvenShareISI_EET2_T4_E12temp_storage+24];
	setp.lt.f64 	%p210, %fd338, %fd339;
	selp.f64 	%fd340, %fd339, %fd338, %p210;
	ld.shared.f64 	%fd341, [_ZZN3cub18CUB_300001_SM_10006detail6reduce18DeviceReduceKernelINS2_10policy_hubIdjN4cuda3__47maximumIvEEE10Policy1000EPdjS8_dNS5_3std3__410__identityEEEvT0_PT3_T1_NS0_13GridEvenShareISI_EET2_T4_E12temp_storage+32];
	setp.lt.f64 	%p211, %fd340, %fd341;
	selp.f64 	%fd342, %fd341, %fd340, %p211;
	ld.shared.f64 	%fd343, [_ZZN3cub18CUB_300001_SM_10006detail6reduce18DeviceReduceKernelINS2_10policy_hubIdjN4cuda3__47maximumIvEEE10Policy1000EPdjS8_dNS5_3std3__410__identityEEEvT0_PT3_T1_NS0_13GridEvenShareISI_EET2_T4_E12temp_storage+40];
	setp.lt.f64 	%p212, %fd342, %fd343;
	selp.f64 	%fd344, %fd343, %fd342, %p212;
	ld.shared.f64 	%fd345, [_ZZN3cub18CUB_300001_SM_10006detail6reduce18DeviceReduceKernelINS2_10policy_hubIdjN4cuda3__47maximumIvEEE10Policy1000EPdjS8_dNS5_3std3__410__identityEEEvT0_PT3_T1_NS0_13GridEvenShareISI_EET2_T4_E12temp_storage+48];
	setp.lt.f64 	%p213, %fd344, %fd345;
	selp.f64 	%fd346, %fd345, %fd344, %p213;
	ld.shared.f64 	%fd347, [_ZZN3cub18CUB_300001_SM_10006detail6reduce18DeviceReduceKernelINS2_10policy_hubIdjN4cuda3__47maximumIvEEE10Policy1000EPdjS8_dNS5_3std3__410__identityEEEvT0_PT3_T1_NS0_13GridEvenShareISI_EET2_T4_E12temp_storage+56];
	setp.lt.f64 	%p214, %fd346, %fd347;
	selp.f64 	%fd348, %fd347, %fd346, %p214;
	ld.shared.f64 	%fd349, [_ZZN3cub18CUB_300001_SM_10006detail6reduce18DeviceReduceKernelINS2_10policy_hubIdjN4cuda3__47maximumIvEEE10Policy1000EPdjS8_dNS5_3std3__410__identityEEEvT0_PT3_T1_NS0_13GridEvenShareISI_EET2_T4_E12temp_storage+64];
	setp.lt.f64 	%p215, %fd348, %fd349;
	selp.f64 	%fd374, %fd349, %fd348, %p215;
	bra.uni 	$L__BB4_71;
$L__BB4_16:
	// begin inline asm
	mov.u32 %r389, %laneid;
	// end inline asm
	and.b32  	%r440, %r7, 992;
	add.s32 	%r441, %r440, 32;
	setp.gt.u32 	%p170, %r441, %r6;
	not.b32 	%r442, %r440;
	add.s32 	%r443, %r6, %r442;
	selp.b32 	%r438, %r443, 31, %p170;
	mov.b64 	%rd173, %fd355;
	mov.b64 	{%r391, %r396}, %rd173;
	mov.b32 	%r397, 1;
	mov.b32 	%r439, -1;
	// begin inline asm
	shfl.sync.down.b32 %r390, %r391, %r397, %r438, %r439;
	// end inline asm
	// begin inline asm
	shfl.sync.down.b32 %r395, %r396, %r397, %r438, %r439;
	// end inline asm
	mov.b64 	%rd174, {%r390, %r395};
	mov.b64 	%fd277, %rd174;
	setp.lt.s32 	%p171, %r389, %r438;
	setp.lt.f64 	%p172, %fd355, %fd277;
	selp.f64 	%fd278, %fd277, %fd355, %p172;
	selp.f64 	%fd279, %fd278, %fd355, %p171;
	mov.b64 	%rd175, %fd279;
	mov.b64 	{%r401, %r406}, %rd175;
	mov.b32 	%r407, 2;
	// begin inline asm
	shfl.sync.down.b32 %r400, %r401, %r407, %r438, %r439;
	// end inline asm
	// begin inline asm
	shfl.sync.down.b32 %r405, %r406, %r407, %r438, %r439;
	// end inline asm
	mov.b64 	%rd176, {%r400, %r405};
	mov.b64 	%fd280, %rd176;
	add.s32 	%r444, %r389, 2;
	setp.gt.s32 	%p173, %r444, %r438;
	setp.lt.f64 	%p174, %fd279, %fd280;
	selp.f64 	%fd281, %fd280, %fd279, %p174;
	selp.f64 	%fd282, %fd279, %fd281, %p173;
	mov.b64 	%rd177, %fd282;
	mov.b64 	{%r411, %r416}, %rd177;
	mov.b32 	%r417, 4;
	// begin inline asm
	shfl.sync.down.b32 %r410, %r411, %r417, %r438, %r439;
	// end inline asm
	// begin inline asm
	shfl.sync.down.b32 %r415, %r416, %r417, %r438, %r439;
	// end inline asm
	mov.b64 	%rd178, {%r410, %r415};
	mov.b64 	%fd283, %rd178;
	add.s32 	%r445, %r389, 4;
	setp.gt.s32 	%p175, %r445, %r438;
	setp.lt.f64 	%p176, %fd282, %fd283;
	selp.f64 	%fd284, %fd283, %fd282, %p176;
	selp.f64 	%fd285, %fd282, %fd284, %p175;
	mov.b64 	%rd179, %fd285;
	mov.b64 	{%r421, %r426}, %rd179;
	mov.b32 	%r427, 8;
	// begin inline asm
	shfl.sync.down.b32 %r420, %r421, %r427, %r438, %r439;
	// end inline asm
	// begin inline asm
	shfl.sync.down.b32 %r425, %r426, %r427, %r438, %r439;
	// end inline asm
	mov.b64 	%rd180, {%r420, %r425};
	mov.b64 	%fd286, %rd180;
	add.s32 	%r446, %r389, 8;
	setp.gt.s32 	%p177, %r446, %r438;
	setp.lt.f64 	%p178, %fd285, %fd286;
	selp.f64 	%fd287, %fd286, %fd285, %p178;
	selp.f64 	%fd288, %fd285, %fd287, %p177;
	mov.b64 	%rd181, %fd288;
	mov.b64 	{%r431, %r436}, %rd181;
	mov.b32 	%r437, 16;
	// begin inline asm
	shfl.sync.down.b32 %r430, %r431, %r437, %r438, %r439;
	// end inline asm
	// begin inline asm
	shfl.sync.down.b32 %r435, %r436, %r437, %r438, %r439;
	// end inline asm
	mov.b64 	%rd182, {%r430, %r435};
	mov.b64 	%fd289, %rd182;
	add.s32 	%r447, %r389, 16;
	setp.gt.s32 	%p179, %r447, %r438;
	setp.lt.f64 	%p180, %fd288, %fd289;
	selp.f64 	%fd290, %fd289, %fd288, %p180;
	selp.f64 	%fd374, %fd288, %fd290, %p179;
	setp.ne.s32 	%p181, %r389, 0;
	@%p181 bra 	$L__BB4_18;
	shr.u32 	%r448, %r7, 2;
	and.b32  	%r449, %r448, 248;
	mov.u32 	%r450, _ZZN3cub18CUB_300001_SM_10006detail6reduce18DeviceReduceKernelINS2_10policy_hubIdjN4cuda3__47maximumIvEEE10Policy1000EPdjS8_dNS5_3std3__410__identityEEEvT0_PT3_T1_NS0_13GridEvenShareISI_EET2_T4_E12temp_storage;
	add.s32 	%r451, %r450, %r449;
	st.shared.f64 	[%r451+8], %fd374;
$L__BB4_18:
	bar.sync 	0;
	setp.ne.s32 	%p182, %r7, 0;
	@%p182 bra 	$L__BB4_71;
	setp.gt.u32 	%p183, %r6, 32;
	ld.shared.f64 	%fd291, [_ZZN3cub18CUB_300001_SM_10006detail6reduce18DeviceReduceKernelINS2_10policy_hubIdjN4cuda3__47maximumIvEEE10Policy1000EPdjS8_dNS5_3std3__410__identityEEEvT0_PT3_T1_NS0_13GridEvenShareISI_EET2_T4_E12temp_storage+16];
	setp.lt.f64 	%p184, %fd374, %fd291;
	selp.f64 	%fd293, %fd291, %fd374, %p184;
	selp.f64 	%fd294, %fd293, %fd374, %p183;
	setp.gt.u32 	%p185, %r6, 64;
	ld.shared.f64 	%fd296, [_ZZN3cub18CUB_300001_SM_10006detail6reduce18DeviceReduceKernelINS2_10policy_hubIdjN4cuda3__47maximumIvEEE10Policy1000EPdjS8_dNS5_3std3__410__identityEEEvT0_PT3_T1_NS0_13GridEvenShareISI_EET2_T4_E12temp_storage+24];
	setp.lt.f64 	%p186, %fd294, %fd296;
	selp.f64 	%fd298, %fd296, %fd294, %p186;
	selp.f64 	%fd299, %fd298, %fd294, %p185;
	setp.gt.u32 	%p187, %r6, 96;
	ld.shared.f64 	%fd301, [_ZZN3cub18CUB_300001_SM_10006detail6reduce18DeviceReduceKernelINS2_10policy_hubIdjN4cuda3__47maximumIvEEE10Policy1000EPdjS8_dNS5_3std3__410__identityEEEvT0_PT3_T1_NS0_13GridEvenShareISI_EET2_T4_E12temp_storage+32];
	setp.lt.f64 	%p188, %fd299, %fd301;
	selp.f64 	%fd303, %fd301, %fd299, %p188;
	selp.f64 	%fd304, %fd303, %fd299, %p187;
	setp.gt.u32 	%p189, %r6, 128;
	ld.shared.f64 	%fd306, [_ZZN3cub18CUB_300001_SM_10006detail6reduce18DeviceReduceKernelINS2_10policy_hubIdjN4cuda3__47maximumIvEEE10Policy1000EPdjS8_dNS5_3std3__410__identityEEEvT0_PT3_T1_NS0_13GridEvenShareISI_EET2_T4_E12temp_storage+40];
	setp.lt.f64 	%p190, %fd304, %fd306;
	selp.f64 	%fd308, %fd306, %fd304, %p190;
	selp.f64 	%fd309, %fd308, %fd304, %p189;
	setp.gt.u32 	%p191, %r6, 160;
	ld.shared.f64 	%fd311, [_ZZN3cub18CUB_300001_SM_10006detail6reduce18DeviceReduceKernelINS2_10policy_hubIdjN4cuda3__47maximumIvEEE10Policy1000EPdjS8_dNS5_3std3__410__identityEEEvT0_PT3_T1_NS0_13GridEvenShareISI_EET2_T4_E12temp_storage+48];
	setp.lt.f64 	%p192, %fd309, %fd311;
	selp.f64 	%fd313, %fd311, %fd309, %p192;
	selp.f64 	%fd314, %fd313, %fd309, %p191;
	setp.gt.u32 	%p193, %r6, 192;
	ld.shared.f64 	%fd316, [_ZZN3cub18CUB_300001_SM_10006detail6reduce18DeviceReduceKernelINS2_10policy_hubIdjN4cuda3__47maximumIvEEE10Policy1000EPdjS8_dNS5_3std3__410__identityEEEvT0_PT3_T1_NS0_13GridEvenShareISI_EET2_T4_E12temp_storage+56];
	setp.lt.f64 	%p194, %fd314, %fd316;
	selp.f64 	%fd318, %fd316, %fd314, %p194;
	selp.f64 	%fd319, %fd318, %fd314, %p193;
	setp.gt.u32 	%p195, %r6, 224;
	ld.shared.f64 	%fd321, [_ZZN3cub18CUB_300001_SM_10006detail6reduce18DeviceReduceKernelINS2_10policy_hubIdjN4cuda3__47maximumIvEEE10Policy1000EPdjS8_dNS5_3std3__410__identityEEEvT0_PT3_T1_NS0_13GridEvenShareISI_EET2_T4_E12temp_storage+64];
	setp.lt.f64 	%p196, %fd319, %fd321;
	selp.f64 	%fd323, %fd321, %fd319, %p196;
	selp.f64 	%fd374, %fd323, %fd319, %p195;
	bra.uni 	$L__BB4_71;
$L__BB4_20:
	mov.u32 	%r26, %tid.x;
	shl.b32 	%r305, %r26, 2;
	add.s32 	%r306, %r5, %r305;
	mul.wide.u32 	%rd113, %r306, 8;
	add.s64 	%rd103, %rd1, %rd113;
	// begin inline asm
	ld.global.nc.v2.u64 {%rd101, %rd102}, [%rd103];
	// end inline asm
	add.s64 	%rd106, %rd103, 16;
	// begin inline asm
	ld.global.nc.v2.u64 {%rd104, %rd105}, [%rd106];
	// end inline asm
	mov.b64 	%fd203, %rd101;
	mov.b64 	%fd204, %rd102;
	mov.b64 	%fd205, %rd104;
	mov.b64 	%fd206, %rd105;
	add.s64 	%rd109, %rd103, 8192;
	// begin inline asm
	ld.global.nc.v2.u64 {%rd107, %rd108}, [%rd109];
	// end inline asm
	add.s64 	%rd112, %rd103, 8208;
	// begin inline asm
	ld.global.nc.v2.u64 {%rd110, %rd111}, [%rd112];
	// end inline asm
	mov.b64 	%fd207, %rd107;
	mov.b64 	%fd208, %rd108;
	mov.b64 	%fd209, %rd110;
	mov.b64 	%fd210, %rd111;
	setp.lt.f64 	%p110, %fd203, %fd204;
	selp.f64 	%fd211, %fd204, %fd203, %p110;
	setp.lt.f64 	%p111, %fd211, %fd205;
	selp.f64 	%fd212, %fd205, %fd211, %p111;
	setp.lt.f64 	%p112, %fd212, %fd206;
	selp.f64 	%fd213, %fd206, %fd212, %p112;
	setp.lt.f64 	%p113, %fd213, %fd207;
	selp.f64 	%fd214, %fd207, %fd213, %p113;
	setp.lt.f64 	%p114, %fd214, %fd208;
	selp.f64 	%fd215, %fd208, %fd214, %p114;
	setp.lt.f64 	%p115, %fd215, %fd209;
	selp.f64 	%fd216, %fd209, %fd215, %p115;
	setp.lt.f64 	%p116, %fd216, %fd210;
	selp.f64 	%fd361, %fd210, %fd216, %p116;
	setp.lt.u32 	%p117, %r6, %r4;
	@%p117 bra 	$L__BB4_32;
	add.s32 	%r27, %r4, %r5;
	add.s32 	%r516, %r27, 256;
	add.s32 	%r515, %r27, %r26;
	mov.b32 	%r517, 0;
$L__BB4_22:
	add.s32 	%r5, %r5, %r4;
	add.s32 	%r308, %r1, -2048;
	setp.gt.u32 	%p118, %r5, %r308;
	@%p118 bra 	$L__BB4_24;
	cvt.u64.u32 	%rd126, %r5;
	cvt.u64.u32 	%rd127, %r305;
	add.s64 	%rd128, %rd126, %rd127;
	shl.b64 	%rd129, %rd128, 3;
	add.s64 	%rd116, %rd1, %rd129;
	// begin inline asm
	ld.global.nc.v2.u64 {%rd114, %rd115}, [%rd116];
	// end inline asm
	add.s64 	%rd119, %rd116, 16;
	// begin inline asm
	ld.global.nc.v2.u64 {%rd117, %rd118}, [%rd119];
	// end inline asm
	mov.b64 	%fd217, %rd114;
	mov.b64 	%fd218, %rd115;
	mov.b64 	%fd219, %rd117;
	mov.b64 	%fd220, %rd118;
	add.s64 	%rd122, %rd116, 8192;
	// begin inline asm
	ld.global.nc.v2.u64 {%rd120, %rd121}, [%rd122];
	// end inline asm
	add.s64 	%rd125, %rd116, 8208;
	// begin inline asm
	ld.global.nc.v2.u64 {%rd123, %rd124}, [%rd125];
	// end inline asm
	mov.b64 	%fd221, %rd120;
	mov.b64 	%fd222, %rd121;
	mov.b64 	%fd223, %rd123;
	mov.b64 	%fd224, %rd124;
	setp.lt.f64 	%p119, %fd361, %fd217;
	selp.f64 	%fd225, %fd217, %fd361, %p119;
	setp.lt.f64 	%p120, %fd225, %fd218;
	selp.f64 	%fd226, %fd218, %fd225, %p120;
	setp.lt.f64 	%p121, %fd226, %fd219;
	selp.f64 	%fd227, %fd219, %fd226, %p121;
	setp.lt.f64 	%p122, %fd227, %fd220;
	selp.f64 	%fd228, %fd220, %fd227, %p122;
	setp.lt.f64 	%p123, %fd228, %fd221;
	selp.f64 	%fd229, %fd221, %fd228, %p123;
	setp.lt.f64 	%p124, %fd229, %fd222;
	selp.f64 	%fd230, %fd222, %fd229, %p124;
	setp.lt.f64 	%p125, %fd230, %fd223;
	selp.f64 	%fd231, %fd223, %fd230, %p125;
	setp.lt.f64 	%p126, %fd231, %fd224;
	selp.f64 	%fd361, %fd224, %fd231, %p126;
	sub.s32 	%r310, %r1, %r5;
	setp.lt.u32 	%p127, %r310, %r4;
	add.s32 	%r517, %r517, 1;
	add.s32 	%r516, %r516, %r4;
	add.s32 	%r515, %r515, %r4;
	@%p127 bra 	$L__BB4_32;
	bra.uni 	$L__BB4_22;
$L__BB4_24:
	setp.le.u32 	%p128, %r1, %r5;
	@%p128 bra 	$L__BB4_32;
	sub.s32 	%r38, %r1, %r5;
	setp.ge.s32 	%p129, %r26, %r38;
	@%p129 bra 	$L__BB4_32;
	not.b32 	%r311, %r26;
	add.s32 	%r312, %r1, %r311;
	sub.s32 	%r313, %r312, %r27;
	mul.lo.s32 	%r314, %r2, %r517;
	shl.b32 	%r315, %r314, 11;
	sub.s32 	%r39, %r313, %r315;
	shr.u32 	%r316, %r312, 8;
	add.s32 	%r40, %r316, 1;
	and.b32  	%r317, %r312, 768;
	setp.eq.s32 	%p130, %r317, 768;
	mov.u32 	%r522, %r26;
	@%p130 bra 	$L__BB4_29;
	and.b32  	%r318, %r40, 3;
	neg.s32 	%r519, %r318;
	mov.u32 	%r522, %r26;
$L__BB4_28:
	.pragma "nounroll";
	mul.wide.u32 	%rd132, %r515, 8;
	add.s64 	%rd131, %rd1, %rd132;
	// begin inline asm
	ld.global.nc.u64 %rd130, [%rd131];
	// end inline asm
	mov.b64 	%fd233, %rd130;
	setp.lt.f64 	%p131, %fd361, %fd233;
	selp.f64 	%fd361, %fd233, %fd361, %p131;
	add.s32 	%r522, %r522, 256;
	add.s32 	%r515, %r515, 256;
	add.s32 	%r519, %r519, 1;
	setp.ne.s32 	%p132, %r519, 0;
	@%p132 bra 	$L__BB4_28;
$L__BB4_29:
	setp.lt.u32 	%p133, %r39, 768;
	@%p133 bra 	$L__BB4_32;
	add.s32 	%r524, %r522, 512;
	add.s32 	%r523, %r522, %r516;
$L__BB4_31:
	add.s32 	%r319, %r523, -256;
	mul.wide.u32 	%rd141, %r319, 8;
	add.s64 	%rd134, %rd1, %rd141;
	// begin inline asm
	ld.global.nc.u64 %rd133, [%rd134];
	// end inline asm
	mov.b64 	%fd234, %rd133;
	setp.lt.f64 	%p134, %fd361, %fd234;
	selp.f64 	%fd235, %fd234, %fd361, %p134;
	mul.wide.u32 	%rd142, %r523, 8;
	add.s64 	%rd136, %rd1, %rd142;
	// begin inline asm
	ld.global.nc.u64 %rd135, [%rd136];
	// end inline asm
	mov.b64 	%fd236, %rd135;
	setp.lt.f64 	%p135, %fd235, %fd236;
	selp.f64 	%fd237, %fd236, %fd235, %p135;
	add.s32 	%r320, %r523, 256;
	mul.wide.u32 	%rd143, %r320, 8;
	add.s64 	%rd138, %rd1, %rd143;
	// begin inline asm
	ld.global.nc.u64 %rd137, [%rd138];
	// end inline asm
	mov.b64 	%fd238, %rd137;
	setp.lt.f64 	%p136, %fd237, %fd238;
	selp.f64 	%fd239, %fd238, %fd237, %p136;
	add.s32 	%r321, %r523, 512;
	mul.wide.u32 	%rd144, %r321, 8;
	add.s64 	%rd140, %rd1, %rd144;
	// begin inline asm
	ld.global.nc.u64 %rd139, [%rd140];
	// end inline asm
	mov.b64 	%fd240, %rd139;
	setp.lt.f64 	%p137, %fd239, %fd240;
	selp.f64 	%fd361, %fd240, %fd239, %p137;
	add.s32 	%r53, %r524, 1024;
	add.s32 	%r322, %r524, 512;
	add.s32 	%r523, %r523, 1024;
	setp.lt.s32 	%p138, %r322, %r38;
	mov.u32 	%r524, %r53;
	@%p138 bra 	$L__BB4_31;
$L__BB4_32:
	// begin inline asm
	mov.u32 %r323, %laneid;
	// end inline asm
	mov.b64 	%rd145, %fd361;
	mov.b64 	{%r325, %r330}, %rd145;
	mov.b32 	%r331, 1;
	mov.b32 	%r372, 31;
	mov.b32 	%r373, -1;
	// begin inline asm
	shfl.sync.down.b32 %r324, %r325, %r331, %r372, %r373;
	// end inline asm
	// begin inline asm
	shfl.sync.down.b32 %r329, %r330, %r331, %r372, %r373;
	// end inline asm
	mov.b64 	%rd146, {%r324, %r329};
	mov.b64 	%fd241, %rd146;
	setp.gt.s32 	%p139, %r323, 30;
	setp.lt.f64 	%p140, %fd361, %fd241;
	selp.f64 	%fd242, %fd241, %fd361, %p140;
	selp.f64 	%fd243, %fd361, %fd242, %p139;
	mov.b64 	%rd147, %fd243;
	mov.b64 	{%r335, %r340}, %rd147;
	mov.b32 	%r341, 2;
	// begin inline asm
	shfl.sync.down.b32 %r334, %r335, %r341, %r372, %r373;
	// end inline asm
	// begin inline asm
	shfl.sync.down.b32 %r339, %r340, %r341, %r372, %r373;
	// end inline asm
	mov.b64 	%rd148, {%r334, %r339};
	mov.b64 	%fd244, %rd148;
	setp.gt.s32 	%p141, %r323, 29;
	setp.lt.f64 	%p142, %fd243, %fd244;
	selp.f64 	%fd245, %fd244, %fd243, %p142;
	selp.f64 	%fd246, %fd243, %fd245, %p141;
	mov.b64 	%rd149, %fd246;
	mov.b64 	{%r345, %r350}, %rd149;
	mov.b32 	%r351, 4;
	// begin inline asm
	shfl.sync.down.b32 %r344, %r345, %r351, %r372, %r373;
	// end inline asm
	// begin inline asm
	shfl.sync.down.b32 %r349, %r350, %r351, %r372, %r373;
	// end inline asm
	mov.b64 	%rd150, {%r344, %r349};
	mov.b64 	%fd247, %rd150;
	setp.gt.s32 	%p143, %r323, 27;
	setp.lt.f64 	%p144, %fd246, %fd247;
	selp.f64 	%fd248, %fd247, %fd246, %p144;
	selp.f64 	%fd249, %fd246, %fd248, %p143;
	mov.b64 	%rd151, %fd249;
	mov.b64 	{%r355, %r360}, %rd151;
	mov.b32 	%r361, 8;
	// begin inline asm
	shfl.sync.down.b32 %r354, %r355, %r361, %r372, %r373;
	// end inline asm
	// begin inline asm
	shfl.sync.down.b32 %r359, %r360, %r361, %r372, %r373;
	// end inline asm
	mov.b64 	%rd152, {%r354, %r359};
	mov.b64 	%fd250, %rd152;
	setp.gt.s32 	%p145, %r323, 23;
	setp.lt.f64 	%p146, %fd249, %fd250;
	selp.f64 	%fd251, %fd250, %fd249, %p146;
	selp.f64 	%fd252, %fd249, %fd251, %p145;
	mov.b64 	%rd153, %fd252;
	mov.b64 	{%r365, %r370}, %rd153;
	mov.b32 	%r371, 16;
	// begin inline asm
	shfl.sync.down.b32 %r364, %r365, %r371, %r372, %r373;
	// end inline asm
	// begin inline asm
	shfl.sync.down.b32 %r369, %r370, %r371, %r372, %r373;
	// end inline asm
	mov.b64 	%rd154, {%r364, %r369};
	mov.b64 	%fd253, %rd154;
	setp.gt.s32 	%p147, %r323, 15;
	setp.lt.f64 	%p148, %fd252, %fd253;
	selp.f64 	%fd25, %fd253, %fd252, %p148;
	selp.f64 	%fd374, %fd252, %fd25, %p147;
	setp.ne.s32 	%p149, %r323, 0;
	@%p149 bra 	$L__BB4_34;
	shr.u32 	%r374, %r26, 2;
	and.b32  	%r375, %r374, 248;
	mov.u32 	%r376, _ZZN3cub18CUB_300001_SM_10006detail6reduce18DeviceReduceKernelINS2_10policy_hubIdjN4cuda3__47maximumIvEEE10Policy1000EPdjS8_dNS5_3std3__410__identityEEEvT0_PT3_T1_NS0_13GridEvenShareISI_EET2_T4_E12temp_storage;
	add.s32 	%r377, %r376, %r375;
	st.shared.f64 	[%r377+8], %fd25;
$L__BB4_34:
	bar.sync 	0;
	setp.ne.s32 	%p150, %r26, 0;
	@%p150 bra 	$L__BB4_71;
	ld.shared.f64 	%fd254, [_ZZN3cub18CUB_300001_SM_10006detail6reduce18DeviceReduceKernelINS2_10policy_hubIdjN4cuda3__47maximumIvEEE10Policy1000EPdjS8_dNS5_3std3__410__identityEEEvT0_PT3_T1_NS0_13GridEvenShareISI_EET2_T4_E12temp_storage+16];
	setp.lt.f64 	%p151, %fd374, %fd254;
	selp.f64 	%fd255, %fd254, %fd374, %p151;
	ld.shared.f64 	%fd256, [_ZZN3cub18CUB_300001_SM_10006detail6reduce18DeviceReduceKernelINS2_10policy_hubIdjN4cuda3__47maximumIvEEE10Policy1000EPdjS8_dNS5_3std3__410__identityEEEvT0_PT3_T1_NS0_13GridEvenShareISI_EET2_T4_E12temp_storage+24];
	setp.lt.f64 	%p152, %fd255, %fd256;
	selp.f64 	%fd257, %fd256, %fd255, %p152;
	ld.shared.f64 	%fd258, [_ZZN3cub18CUB_300001_SM_10006detail6reduce18DeviceReduceKernelINS2_10policy_hubIdjN4cuda3__47maximumIvEEE10Policy1000EPdjS8_dNS5_3std3__410__identityEEEvT0_PT3_T1_NS0_13GridEvenShareISI_EET2_T4_E12temp_storage+32];
	setp.lt.f64 	%p153, %fd257, %fd258;
	selp.f64 	%fd259, %fd258, %fd257, %p153;
	ld.shared.f64 	%fd260, [_ZZN3cub18CUB_300001_SM_10006detail6reduce18DeviceReduceKernelINS2_10policy_hubIdjN4cuda3__47maximumIvEEE10Policy1000EPdjS8_dNS5_3std3__410__identityEEEvT0_PT3_T1_NS0_13GridEvenShareISI_EET2_T4_E12temp_storage+40];
	setp.lt.f64 	%p154, %fd259, %fd260;
	selp.f64 	%fd261, %fd260, %fd259, %p154;
	ld.shared.f64 	%fd262, [_ZZN3cub18CUB_300001_SM_10006detail6reduce18DeviceReduceKernelINS2_10policy_hubIdjN4cuda3__47maximumIvEEE10Policy1000EPdjS8_dNS5_3std3__410__identityEEEvT0_PT3_T1_NS0_13GridEvenShareISI_EET2_T4_E12temp_storage+48];
	setp.lt.f64 	%p155, %fd261, %fd262;
	selp.f64 	%fd263, %fd262, %fd261, %p155;
	ld.shared.f64 	%fd264, [_ZZN3cub18CUB_300001_SM_10006detail6reduce18DeviceReduceKernelINS2_10policy_hubIdjN4cuda3__47maximumIvEEE10Policy1000EPdjS8_dNS5_3std3__410__identityEEEvT0_PT3_T1_NS0_13GridEvenShareISI_EET2_T4_E12temp_storage+56];
	setp.lt.f64 	%p156, %fd263, %fd264;
	selp.f64 	%fd265, %fd264, %fd263, %p156;
	ld.shared.f64 	%fd266, [_ZZN3cub18CUB_300001_SM_10006detail6reduce18DeviceReduceKernelINS2_10policy_hubIdjN4cuda3__47maximumIvEEE10Policy1000EPdjS8_dNS5_3std3__410__identityEEEvT0_PT3_T1_NS0_13GridEvenShareISI_EET2_T4_E12temp_storage+64];
	setp.lt.f64 	%p157, %fd265, %fd266;
	selp.f64 	%fd374, %fd266, %fd265, %p157;
	bra.uni 	$L__BB4_71;
$L__BB4_36:
	sub.s32 	%r55, %r1, %r5;
	setp.gt.u32 	%p2, %r55, 2047;
	@%p2 bra 	$L__BB4_55;
	mov.u32 	%r56, %tid.x;
	setp.ge.u32 	%p51, %r56, %r55;
	mov.f64 	%fd367, 0d0000000000000000;
	mov.u32 	%r529, %r56;
	@%p51 bra 	$L__BB4_39;
	add.s32 	%r176, %r5, %r56;
	mul.wide.u32 	%rd65, %r176, 8;
	add.s64 	%rd64, %rd1, %rd65;
	// begin inline asm
	ld.global.nc.u64 %rd63, [%rd64];
	// end inline asm
	mov.b64 	%fd367, %rd63;
	add.s32 	%r529, %r56, 256;
$L__BB4_39:
	setp.ge.u32 	%p52, %r529, %r55;
	@%p52 bra 	$L__BB4_46;
	not.b32 	%r177, %r529;
	add.s32 	%r59, %r1, %r177;
	and.b32  	%r178, %r59, 768;
	setp.eq.s32 	%p53, %r178, 768;
	@%p53 bra 	$L__BB4_43;
	add.s32 	%r527, %r529, %r5;
	shr.u32 	%r179, %r59, 8;
	add.s32 	%r180, %r179, 1;
	and.b32  	%r181, %r180, 3;
	neg.s32 	%r526, %r181;
$L__BB4_42:
	.pragma "nounroll";
	mul.wide.u32 	%rd68, %r527, 8;
	add.s64 	%rd67, %rd1, %rd68;
	// begin inline asm
	ld.global.nc.u64 %rd66, [%rd67];
	// end inline asm
	mov.b64 	%fd122, %rd66;
	setp.lt.f64 	%p54, %fd367, %fd122;
	selp.f64 	%fd367, %fd122, %fd367, %p54;
	add.s32 	%r529, %r529, 256;
	add.s32 	%r527, %r527, 256;
	add.s32 	%r526, %r526, 1;
	setp.ne.s32 	%p55, %r526, 0;
	@%p55 bra 	$L__BB4_42;
$L__BB4_43:
	sub.s32 	%r182, %r59, %r5;
	setp.lt.u32 	%p56, %r182, 768;
	@%p56 bra 	$L__BB4_46;
	add.s32 	%r531, %r529, 512;
	add.s32 	%r530, %r529, %r5;
$L__BB4_45:
	mul.wide.u32 	%rd77, %r530, 8;
	add.s64 	%rd70, %rd1, %rd77;
	// begin inline asm
	ld.global.nc.u64 %rd69, [%rd70];
	// end inline asm
	mov.b64 	%fd123, %rd69;
	setp.lt.f64 	%p57, %fd367, %fd123;
	selp.f64 	%fd124, %fd123, %fd367, %p57;
	add.s32 	%r183, %r530, 256;
	mul.wide.u32 	%rd78, %r183, 8;
	add.s64 	%rd72, %rd1, %rd78;
	// begin inline asm
	ld.global.nc.u64 %rd71, [%rd72];
	// end inline asm
	mov.b64 	%fd125, %rd71;
	setp.lt.f64 	%p58, %fd124, %fd125;
	selp.f64 	%fd126, %fd125, %fd124, %p58;
	add.s32 	%r184, %r530, 512;
	mul.wide.u32 	%rd79, %r184, 8;
	add.s64 	%rd74, %rd1, %rd79;
	// begin inline asm
	ld.global.nc.u64 %rd73, [%rd74];
	// end inline asm
	mov.b64 	%fd127, %rd73;
	setp.lt.f64 	%p59, %fd126, %fd127;
	selp.f64 	%fd128, %fd127, %fd126, %p59;
	add.s32 	%r185, %r530, 768;
	mul.wide.u32 	%rd80, %r185, 8;
	add.s64 	%rd76, %rd1, %rd80;
	// begin inline asm
	ld.global.nc.u64 %rd75, [%rd76];
	// end inline asm
	mov.b64 	%fd129, %rd75;
	setp.lt.f64 	%p60, %fd128, %fd129;
	selp.f64 	%fd367, %fd129, %fd128, %p60;
	add.s32 	%r73, %r531, 1024;
	add.s32 	%r186, %r531, 512;
	add.s32 	%r530, %r530, 1024;
	setp.lt.s32 	%p61, %r186, %r55;
	mov.u32 	%r531, %r73;
	@%p61 bra 	$L__BB4_45;
$L__BB4_46:
	setp.lt.u32 	%p62, %r55, 256;
	@%p62 bra 	$L__BB4_51;
	// begin inline asm
	mov.u32 %r250, %laneid;
	// end inline asm
	mov.b64 	%rd91, %fd367;
	mov.b64 	{%r252, %r257}, %rd91;
	mov.b32 	%r258, 1;
	mov.b32 	%r299, 31;
	mov.b32 	%r300, -1;
	// begin inline asm
	shfl.sync.down.b32 %r251, %r252, %r258, %r299, %r300;
	// end inline asm
	// begin inline asm
	shfl.sync.down.b32 %r256, %r257, %r258, %r299, %r300;
	// end inline asm
	mov.b64 	%rd92, {%r251, %r256};
	mov.b64 	%fd177, %rd92;
	setp.gt.s32 	%p90, %r250, 30;
	setp.lt.f64 	%p91, %fd367, %fd177;
	selp.f64 	%fd178, %fd177, %fd367, %p91;
	selp.f64 	%fd179, %fd367, %fd178, %p90;
	mov.b64 	%rd93, %fd179;
	mov.b64 	{%r262, %r267}, %rd93;
	mov.b32 	%r268, 2;
	// begin inline asm
	shfl.sync.down.b32 %r261, %r262, %r268, %r299, %r300;
	// end inline asm
	// begin inline asm
	shfl.sync.down.b32 %r266, %r267, %r268, %r299, %r300;
	// end inline asm
	mov.b64 	%rd94, {%r261, %r266};
	mov.b64 	%fd180, %rd94;
	setp.gt.s32 	%p92, %r250, 29;
	setp.lt.f64 	%p93, %fd179, %fd180;
	selp.f64 	%fd181, %fd180, %fd179, %p93;
	selp.f64 	%fd182, %fd179, %fd181, %p92;
	mov.b64 	%rd95, %fd182;
	mov.b64 	{%r272, %r277}, %rd95;
	mov.b32 	%r278, 4;
	// begin inline asm
	shfl.sync.down.b32 %r271, %r272, %r278, %r299, %r300;
	// end inline asm
	// begin inline asm
	shfl.sync.down.b32 %r276, %r277, %r278, %r299, %r300;
	// end inline asm
	mov.b64 	%rd96, {%r271, %r276};
	mov.b64 	%fd183, %rd96;
	setp.gt.s32 	%p94, %r250, 27;
	setp.lt.f64 	%p95, %fd182, %fd183;
	selp.f64 	%fd184, %fd183, %fd182, %p95;
	selp.f64 	%fd185, %fd182, %fd184, %p94;
	mov.b64 	%rd97, %fd185;
	mov.b64 	{%r282, %r287}, %rd97;
	mov.b32 	%r288, 8;
	// begin inline asm
	shfl.sync.down.b32 %r281, %r282, %r288, %r299, %r300;
	// end inline asm
	// begin inline asm
	shfl.sync.down.b32 %r286, %r287, %r288, %r299, %r300;
	// end inline asm
	mov.b64 	%rd98, {%r281, %r286};
	mov.b64 	%fd186, %rd98;
	setp.gt.s32 	%p96, %r250, 23;
	setp.lt.f64 	%p97, %fd185, %fd186;
	selp.f64 	%fd187, %fd186, %fd185, %p97;
	selp.f64 	%fd188, %fd185, %fd187, %p96;
	mov.b64 	%rd99, %fd188;
	mov.b64 	{%r292, %r297}, %rd99;
	mov.b32 	%r298, 16;
	// begin inline asm
	shfl.sync.down.b32 %r291, %r292, %r298, %r299, %r300;
	// end inline asm
	// begin inline asm
	shfl.sync.down.b32 %r296, %r297, %r298, %r299, %r300;
	// end inline asm
	mov.b64 	%rd100, {%r291, %r296};
	mov.b64 	%fd189, %rd100;
	setp.gt.s32 	%p98, %r250, 15;
	setp.lt.f64 	%p99, %fd188, %fd189;
	selp.f64 	%fd37, %fd189, %fd188, %p99;
	selp.f64 	%fd374, %fd188, %fd37, %p98;
	setp.ne.s32 	%p100, %r250, 0;
	@%p100 bra 	$L__BB4_49;
	shr.u32 	%r301, %r56, 2;
	and.b32  	%r302, %r301, 248;
	mov.u32 	%r303, _ZZN3cub18CUB_300001_SM_10006detail6reduce18DeviceReduceKernelINS2_10policy_hubIdjN4cuda3__47maximumIvEEE10Policy1000EPdjS8_dNS5_3std3__410__identityEEEvT0_PT3_T1_NS0_13GridEvenShareISI_EET2_T4_E12temp_storage;
	add.s32 	%r304, %r303, %r302;
	st.shared.f64 	[%r304+8], %fd37;
$L__BB4_49:
	bar.sync 	0;
	setp.ne.s32 	%p101, %r56, 0;
	@%p101 bra 	$L__BB4_71;
	ld.shared.f64 	%fd190, [_ZZN3cub18CUB_300001_SM_10006detail6reduce18DeviceReduceKernelINS2_10policy_hubIdjN4cuda3__47maximumIvEEE10Policy1000EPdjS8_dNS5_3std3__410__identityEEEvT0_PT3_T1_NS0_13GridEvenShareISI_EET2_T4_E12temp_storage+16];
	setp.lt.f64 	%p102, %fd374, %fd190;
	selp.f64 	%fd191, %fd190, %fd374, %p102;
	ld.shared.f64 	%fd192, [_ZZN3cub18CUB_300001_SM_10006detail6reduce18DeviceReduceKernelINS2_10policy_hubIdjN4cuda3__47maximumIvEEE10Policy1000EPdjS8_dNS5_3std3__410__identityEEEvT0_PT3_T1_NS0_13GridEvenShareISI_EET2_T4_E12temp_storage+24];
	setp.lt.f64 	%p103, %fd191, %fd192;
	selp.f64 	%fd193, %fd192, %fd191, %p103;
	ld.shared.f64 	%fd194, [_ZZN3cub18CUB_300001_SM_10006detail6reduce18DeviceReduceKernelINS2_10policy_hubIdjN4cuda3__47maximumIvEEE10Policy1000EPdjS8_dNS5_3std3__410__identityEEEvT0_PT3_T1_NS0_13GridEvenShareISI_EET2_T4_E12temp_storage+32];
	setp.lt.f64 	%p104, %fd193, %fd194;
	selp.f64 	%fd195, %fd194, %fd193, %p104;
	ld.shared.f64 	%fd196, [_ZZN3cub18CUB_300001_SM_10006detail6reduce18DeviceReduceKernelINS2_10policy_hubIdjN4cuda3__47maximumIvEEE10Policy1000EPdjS8_dNS5_3std3__410__identityEEEvT0_PT3_T1_NS0_13GridEvenShareISI_EET2_T4_E12temp_storage+40];
	setp.lt.f64 	%p105, %fd195, %fd196;
	selp.f64 	%fd197, %fd196, %fd195, %p105;
	ld.shared.f64 	%fd198, [_ZZN3cub18CUB_300001_SM_10006detail6reduce18DeviceReduceKernelINS2_10policy_hubIdjN4cuda3__47maximumIvEEE10Policy1000EPdjS8_dNS5_3std3__410__identityEEEvT0_PT3_T1_NS0_13GridEvenShareISI_EET2_T4_E12temp_storage+48];
	setp.lt.f64 	%p106, %fd197, %fd198;
	selp.f64 	%fd199, %fd198, %fd197, %p106;
	ld.shared.f64 	%fd200, [_ZZN3cub18CUB_300001_SM_10006detail6reduce18DeviceReduceKernelINS2_10policy_hubIdjN4cuda3__47maximumIvEEE10Policy1000EPdjS8_dNS5_3std3__410__identityEEEvT0_PT3_T1_NS0_13GridEvenShareISI_EET2_T4_E12temp_storage+56];
	setp.lt.f64 	%p107, %fd199, %fd200;
	selp.f64 	%fd201, %fd200, %fd199, %p107;
	ld.shared.f64 	%fd202, [_ZZN3cub18CUB_300001_SM_10006detail6reduce18DeviceReduceKernelINS2_10policy_hubIdjN4cuda3__47maximumIvEEE10Policy1000EPdjS8_dNS5_3std3__410__identityEEEvT0_PT3_T1_NS0_13GridEvenShareISI_EET2_T4_E12temp_storage+64];
	setp.lt.f64 	%p108, %fd201, %fd202;
	selp.f64 	%fd374, %fd202, %fd201, %p108;
	bra.uni 	$L__BB4_71;
$L__BB4_51:
	// begin inline asm
	mov.u32 %r187, %laneid;
	// end inline asm
	and.b32  	%r238, %r56, 992;
	add.s32 	%r239, %r238, 32;
	setp.gt.u32 	%p63, %r239, %r55;
	not.b32 	%r240, %r238;
	add.s32 	%r241, %r55, %r240;
	selp.b32 	%r236, %r241, 31, %p63;
	mov.b64 	%rd81, %fd367;
	mov.b64 	{%r189, %r194}, %rd81;
	mov.b32 	%r195, 1;
	mov.b32 	%r237, -1;
	// begin inline asm
	shfl.sync.down.b32 %r188, %r189, %r195, %r236, %r237;
	// end inline asm
	// begin inline asm
	shfl.sync.down.b32 %r193, %r194, %r195, %r236, %r237;
	// end inline asm
	mov.b64 	%rd82, {%r188, %r193};
	mov.b64 	%fd130, %rd82;
	setp.lt.s32 	%p64, %r187, %r236;
	setp.lt.f64 	%p65, %fd367, %fd130;
	selp.f64 	%fd131, %fd130, %fd367, %p65;
	selp.f64 	%fd132, %fd131, %fd367, %p64;
	mov.b64 	%rd83, %fd132;
	mov.b64 	{%r199, %r204}, %rd83;
	mov.b32 	%r205, 2;
	// begin inline asm
	shfl.sync.down.b32 %r198, %r199, %r205, %r236, %r237;
	// end inline asm
	// begin inline asm
	shfl.sync.down.b32 %r203, %r204, %r205, %r236, %r237;
	// end inline asm
	mov.b64 	%rd84, {%r198, %r203};
	mov.b64 	%fd133, %rd84;
	add.s32 	%r242, %r187, 2;
	setp.gt.s32 	%p66, %r242, %r236;
	setp.lt.f64 	%p67, %fd132, %fd133;
	selp.f64 	%fd134, %fd133, %fd132, %p67;
	selp.f64 	%fd135, %fd132, %fd134, %p66;
	mov.b64 	%rd85, %fd135;
	mov.b64 	{%r209, %r214}, %rd85;
	mov.b32 	%r215, 4;
	// begin inline asm
	shfl.sync.down.b32 %r208, %r209, %r215, %r236, %r237;
	// end inline asm
	// begin inline asm
	shfl.sync.down.b32 %r213, %r214, %r215, %r236, %r237;
	// end inline asm
	mov.b64 	%rd86, {%r208, %r213};
	mov.b64 	%fd136, %rd86;
	add.s32 	%r243, %r187, 4;
	setp.gt.s32 	%p68, %r243, %r236;
	setp.lt.f64 	%p69, %fd135, %fd136;
	selp.f64 	%fd137, %fd136, %fd135, %p69;
	selp.f64 	%fd138, %fd135, %fd137, %p68;
	mov.b64 	%rd87, %fd138;
	mov.b64 	{%r219, %r224}, %rd87;
	mov.b32 	%r225, 8;
	// begin inline asm
	shfl.sync.down.b32 %r218, %r219, %r225, %r236, %r237;
	// end inline asm
	// begin inline asm
	shfl.sync.down.b32 %r223, %r224, %r225, %r236, %r237;
	// end inline asm
	mov.b64 	%rd88, {%r218, %r223};
	mov.b64 	%fd139, %rd88;
	add.s32 	%r244, %r187, 8;
	setp.gt.s32 	%p70, %r244, %r236;
	setp.lt.f64 	%p71, %fd138, %fd139;
	selp.f64 	%fd140, %fd139, %fd138, %p71;
	selp.f64 	%fd141, %fd138, %fd140, %p70;
	mov.b64 	%rd89, %fd141;
	mov.b64 	{%r229, %r234}, %rd89;
	mov.b32 	%r235, 16;
	// begin inline asm
	shfl.sync.down.b32 %r228, %r229, %r235, %r236, %r237;
	// end inline asm
	// begin inline asm
	shfl.sync.down.b32 %r233, %r234, %r235, %r236, %r237;
	// end inline asm
	mov.b64 	%rd90, {%r228, %r233};
	mov.b64 	%fd142, %rd90;
	add.s32 	%r245, %r187, 16;
	setp.gt.s32 	%p72, %r245, %r236;
	setp.lt.f64 	%p73, %fd141, %fd142;
	selp.f64 	%fd143, %fd142, %fd141, %p73;
	selp.f64 	%fd374, %fd141, %fd143, %p72;
	setp.ne.s32 	%p74, %r187, 0;
	@%p74 bra 	$L__BB4_53;
	shr.u32 	%r246, %r56, 2;
	and.b32  	%r247, %r246, 248;
	mov.u32 	%r248, _ZZN3cub18CUB_300001_SM_10006detail6reduce18DeviceReduceKernelINS2_10policy_hubIdjN4cuda3__47maximumIvEEE10Policy1000EPdjS8_dNS5_3std3__410__identityEEEvT0_PT3_T1_NS0_13GridEvenShareISI_EET2_T4_E12temp_storage;
	add.s32 	%r249, %r248, %r247;
	st.shared.f64 	[%r249+8], %fd374;
$L__BB4_53:
	bar.sync 	0;
	setp.ne.s32 	%p75, %r56, 0;
	@%p75 bra 	$L__BB4_71;
	setp.gt.u32 	%p76, %r55, 32;
	ld.shared.f64 	%fd144, [_ZZN3cub18CUB_300001_SM_10006detail6reduce18DeviceReduceKernelINS2_10policy_hubIdjN4cuda3__47maximumIvEEE10Policy1000EPdjS8_dNS5_3std3__410__identityEEEvT0_PT3_T1_NS0_13GridEvenShareISI_EET2_T4_E12temp_storage+16];
	setp.lt.f64 	%p77, %fd374, %fd144;
	selp.f64 	%fd146, %fd144, %fd374, %p77;
	selp.f64 	%fd147, %fd146, %fd374, %p76;
	setp.gt.u32 	%p78, %r55, 64;
	ld.shared.f64 	%fd149, [_ZZN3cub18CUB_300001_SM_10006detail6reduce18DeviceReduceKernelINS2_10policy_hubIdjN4cuda3__47maximumIvEEE10Policy1000EPdjS8_dNS5_3std3__410__identityEEEvT0_PT3_T1_NS0_13GridEvenShareISI_EET2_T4_E12temp_storage+24];
	setp.lt.f64 	%p79, %fd147, %fd149;
	selp.f64 	%fd151, %fd149, %fd147, %p79;
	selp.f64 	%fd152, %fd151, %fd147, %p78;
	setp.gt.u32 	%p80, %r55, 96;
	ld.shared.f64 	%fd154, [_ZZN3cub18CUB_300001_SM_10006detail6reduce18DeviceReduceKernelINS2_10policy_hubIdjN4cuda3__47maximumIvEEE10Policy1000EPdjS8_dNS5_3std3__410__identityEEEvT0_PT3_T1_NS0_13GridEvenShareISI_EET2_T4_E12temp_storage+32];
	setp.lt.f64 	%p81, %fd152, %fd154;
	selp.f64 	%fd156, %fd154, %fd152, %p81;
	selp.f64 	%fd157, %fd156, %fd152, %p80;
	setp.gt.u32 	%p82, %r55, 128;
	ld.shared.f64 	%fd159, [_ZZN3cub18CUB_300001_SM_10006detail6reduce18DeviceReduceKernelINS2_10policy_hubIdjN4cuda3__47maximumIvEEE10Policy1000EPdjS8_dNS5_3std3__410__identityEEEvT0_PT3_T1_NS0_13GridEvenShareISI_EET2_T4_E12temp_storage+40];
	setp.lt.f64 	%p83, %fd157, %fd159;
	selp.f64 	%fd161, %fd159, %fd157, %p83;
	selp.f64 	%fd162, %fd161, %fd157, %p82;
	setp.gt.u32 	%p84, %r55, 160;
	ld.shared.f64 	%fd164, [_ZZN3cub18CUB_300001_SM_10006detail6reduce18DeviceReduceKernelINS2_10policy_hubIdjN4cuda3__47maximumIvEEE10Policy1000EPdjS8_dNS5_3std3__410__identityEEEvT0_PT3_T1_NS0_13GridEvenShareISI_EET2_T4_E12temp_storage+48];
	setp.lt.f64 	%p85, %fd162, %fd164;
	selp.f64 	%fd166, %fd164, %fd162, %p85;
	selp.f64 	%fd167, %fd166, %fd162, %p84;
	setp.gt.u32 	%p86, %r55, 192;
	ld.shared.f64 	%fd169, [_ZZN3cub18CUB_300001_SM_10006detail6reduce18DeviceReduceKernelINS2_10policy_hubIdjN4cuda3__47maximumIvEEE10Policy1000EPdjS8_dNS5_3std3__410__identityEEEvT0_PT3_T1_NS0_13GridEvenShareISI_EET2_T4_E12temp_storage+56];
	setp.lt.f64 	%p87, %fd167, %fd169;
	selp.f64 	%fd171, %fd169, %fd167, %p87;
	selp.f64 	%fd172, %fd171, %fd167, %p86;
	setp.gt.u32 	%p88, %r55, 224;
	ld.shared.f64 	%fd174, [_ZZN3cub18CUB_300001_SM_10006detail6reduce18DeviceReduceKernelINS2_10policy_hubIdjN4cuda3__47maximumIvEEE10Policy1000EPdjS8_dNS5_3std3__410__identityEEEvT0_PT3_T1_NS0_13GridEvenShareISI_EET2_T4_E12temp_storage+64];
	setp.lt.f64 	%p89, %fd172, %fd174;
	selp.f64 	%fd176, %fd174, %fd172, %p89;
	selp.f64 	%fd374, %fd176, %fd172, %p88;
	bra.uni 	$L__BB4_71;
$L__BB4_55:
	mov.u32 	%r75, %tid.x;
	add.s32 	%r104, %r75, %r5;
	mul.wide.u32 	%rd20, %r104, 8;
	add.s64 	%rd5, %rd1, %rd20;
	// begin inline asm
	ld.global.nc.u64 %rd4, [%rd5];
	// end inline asm
	mov.b64 	%fd56, %rd4;
	add.s64 	%rd7, %rd5, 2048;
	// begin inline asm
	ld.global.nc.u64 %rd6, [%rd7];
	// end inline asm
	mov.b64 	%fd57, %rd6;
	add.s64 	%rd9, %rd5, 4096;
	// begin inline asm
	ld.global.nc.u64 %rd8, [%rd9];
	// end inline asm
	mov.b64 	%fd58, %rd8;
	add.s64 	%rd11, %rd5, 6144;
	// begin inline asm
	ld.global.nc.u64 %rd10, [%rd11];
	// end inline asm
	mov.b64 	%fd59, %rd10;
	add.s64 	%rd13, %rd5, 8192;
	// begin inline asm
	ld.global.nc.u64 %rd12, [%rd13];
	// end inline asm
	mov.b64 	%fd60, %rd12;
	add.s64 	%rd15, %rd5, 10240;
	// begin inline asm
	ld.global.nc.u64 %rd14, [%rd15];
	// end inline asm
	mov.b64 	%fd61, %rd14;
	add.s64 	%rd17, %rd5, 12288;
	// begin inline asm
	ld.global.nc.u64 %rd16, [%rd17];
	// end inline asm
	mov.b64 	%fd62, %rd16;
	add.s64 	%rd19, %rd5, 14336;
	// begin inline asm
	ld.global.nc.u64 %rd18, [%rd19];
	// end inline asm
	mov.b64 	%fd63, %rd18;
	setp.lt.f64 	%p3, %fd56, %fd57;
	selp.f64 	%fd64, %fd57, %fd56, %p3;
	setp.lt.f64 	%p4, %fd64, %fd58;
	selp.f64 	%fd65, %fd58, %fd64, %p4;
	setp.lt.f64 	%p5, %fd65, %fd59;
	selp.f64 	%fd66, %fd59, %fd65, %p5;
	setp.lt.f64 	%p6, %fd66, %fd60;
	selp.f64 	%fd67, %fd60, %fd66, %p6;
	setp.lt.f64 	%p7, %fd67, %fd61;
	selp.f64 	%fd68, %fd61, %fd67, %p7;
	setp.lt.f64 	%p8, %fd68, %fd62;
	selp.f64 	%fd69, %fd62, %fd68, %p8;
	setp.lt.f64 	%p9, %fd69, %fd63;
	selp.f64 	%fd373, %fd63, %fd69, %p9;
	setp.lt.u32 	%p10, %r55, %r4;
	@%p10 bra 	$L__BB4_67;
	add.s32 	%r76, %r4, %r5;
	add.s32 	%r533, %r76, 256;
	add.s32 	%r532, %r76, %r75;
	mov.b32 	%r534, 0;
$L__BB4_57:
	add.s32 	%r5, %r5, %r4;
	add.s32 	%r106, %r1, -2048;
	setp.gt.u32 	%p11, %r5, %r106;
	@%p11 bra 	$L__BB4_59;
	add.s32 	%r107, %r75, %r5;
	mul.wide.u32 	%rd37, %r107, 8;
	add.s64 	%rd22, %rd1, %rd37;
	// begin inline asm
	ld.global.nc.u64 %rd21, [%rd22];
	// end inline asm
	mov.b64 	%fd70, %rd21;
	add.s64 	%rd24, %rd22, 2048;
	// begin inline asm
	ld.global.nc.u64 %rd23, [%rd24];
	// end inline asm
	mov.b64 	%fd71, %rd23;
	add.s64 	%rd26, %rd22, 4096;
	// begin inline asm
	ld.global.nc.u64 %rd25, [%rd26];
	// end inline asm
	mov.b64 	%fd72, %rd25;
	add.s64 	%rd28, %rd22, 6144;
	// begin inline asm
	ld.global.nc.u64 %rd27, [%rd28];
	// end inline asm
	mov.b64 	%fd73, %rd27;
	add.s64 	%rd30, %rd22, 8192;
	// begin inline asm
	ld.global.nc.u64 %rd29, [%rd30];
	// end inline asm
	mov.b64 	%fd74, %rd29;
	add.s64 	%rd32, %rd22, 10240;
	// begin inline asm
	ld.global.nc.u64 %rd31, [%rd32];
	// end inline asm
	mov.b64 	%fd75, %rd31;
	add.s64 	%rd34, %rd22, 12288;
	// begin inline asm
	ld.global.nc.u64 %rd33, [%rd34];
	// end inline asm
	mov.b64 	%fd76, %rd33;
	add.s64 	%rd36, %rd22, 14336;
	// begin inline asm
	ld.global.nc.u64 %rd35, [%rd36];
	// end inline asm
	mov.b64 	%fd77, %rd35;
	setp.lt.f64 	%p12, %fd373, %fd70;
	selp.f64 	%fd78, %fd70, %fd373, %p12;
	setp.lt.f64 	%p13, %fd78, %fd71;
	selp.f64 	%fd79, %fd71, %fd78, %p13;
	setp.lt.f64 	%p14, %fd79, %fd72;
	selp.f64 	%fd80, %fd72, %fd79, %p14;
	setp.lt.f64 	%p15, %fd80, %fd73;
	selp.f64 	%fd81, %fd73, %fd80, %p15;
	setp.lt.f64 	%p16, %fd81, %fd74;
	selp.f64 	%fd82, %fd74, %fd81, %p16;
	setp.lt.f64 	%p17, %fd82, %fd75;
	selp.f64 	%fd83, %fd75, %fd82, %p17;
	setp.lt.f64 	%p18, %fd83, %fd76;
	selp.f64 	%fd84, %fd76, %fd83, %p18;
	setp.lt.f64 	%p19, %fd84, %fd77;
	selp.f64 	%fd373, %fd77, %fd84, %p19;
	sub.s32 	%r108, %r1, %r5;
	setp.lt.u32 	%p20, %r108, %r4;
	add.s32 	%r534, %r534, 1;
	add.s32 	%r533, %r533, %r4;
	add.s32 	%r532, %r532, %r4;
	@%p20 bra 	$L__BB4_67;
	bra.uni 	$L__BB4_57;
$L__BB4_59:
	setp.le.u32 	%p21, %r1, %r5;
	@%p21 bra 	$L__BB4_67;
	sub.s32 	%r87, %r1, %r5;
	setp.ge.s32 	%p22, %r75, %r87;
	@%p22 bra 	$L__BB4_67;
	not.b32 	%r109, %r75;
	add.s32 	%r110, %r1, %r109;
	sub.s32 	%r111, %r110, %r76;
	mul.lo.s32 	%r112, %r2, %r534;
	shl.b32 	%r113, %r112, 11;
	sub.s32 	%r88, %r111, %r113;
	shr.u32 	%r114, %r110, 8;
	add.s32 	%r89, %r114, 1;
	and.b32  	%r115, %r110, 768;
	setp.eq.s32 	%p23, %r115, 768;
	mov.u32 	%r539, %r75;
	@%p23 bra 	$L__BB4_64;
	and.b32  	%r116, %r89, 3;
	neg.s32 	%r536, %r116;
	mov.u32 	%r539, %r75;
$L__BB4_63:
	.pragma "nounroll";
	mul.wide.u32 	%rd40, %r532, 8;
	add.s64 	%rd39, %rd1, %rd40;
	// begin inline asm
	ld.global.nc.u64 %rd38, [%rd39];
	// end inline asm
	mov.b64 	%fd86, %rd38;
	setp.lt.f64 	%p24, %fd373, %fd86;
	selp.f64 	%fd373, %fd86, %fd373, %p24;
	add.s32 	%r539, %r539, 256;
	add.s32 	%r532, %r532, 256;
	add.s32 	%r536, %r536, 1;
	setp.ne.s32 	%p25, %r536, 0;
	@%p25 bra 	$L__BB4_63;
$L__BB4_64:
	setp.lt.u32 	%p26, %r88, 768;
	@%p26 bra 	$L__BB4_67;
	add.s32 	%r541, %r539, 512;
	add.s32 	%r540, %r539, %r533;
$L__BB4_66:
	add.s32 	%r117, %r540, -256;
	mul.wide.u32 	%rd49, %r117, 8;
	add.s64 	%rd42, %rd1, %rd49;
	// begin inline asm
	ld.global.nc.u64 %rd41, [%rd42];
	// end inline asm
	mov.b64 	%fd87, %rd41;
	setp.lt.f64 	%p27, %fd373, %fd87;
	selp.f64 	%fd88, %fd87, %fd373, %p27;
	mul.wide.u32 	%rd50, %r540, 8;
	add.s64 	%rd44, %rd1, %rd50;
	// begin inline asm
	ld.global.nc.u64 %rd43, [%rd44];
	// end inline asm
	mov.b64 	%fd89, %rd43;
	setp.lt.f64 	%p28, %fd88, %fd89;
	selp.f64 	%fd90, %fd89, %fd88, %p28;
	add.s32 	%r118, %r540, 256;
	mul.wide.u32 	%rd51, %r118, 8;
	add.s64 	%rd46, %rd1, %rd51;
	// begin inline asm
	ld.global.nc.u64 %rd45, [%rd46];
	// end inline asm
	mov.b64 	%fd91, %rd45;
	setp.lt.f64 	%p29, %fd90, %fd91;
	selp.f64 	%fd92, %fd91, %fd90, %p29;
	add.s32 	%r119, %r540, 512;
	mul.wide.u32 	%rd52, %r119, 8;
	add.s64 	%rd48, %rd1, %rd52;
	// begin inline asm
	ld.global.nc.u64 %rd47, [%rd48];
	// end inline asm
	mov.b64 	%fd93, %rd47;
	setp.lt.f64 	%p30, %fd92, %fd93;
	selp.f64 	%fd373, %fd93, %fd92, %p30;
	add.s32 	%r102, %r541, 1024;
	add.s32 	%r120, %r541, 512;
	add.s32 	%r540, %r540, 1024;
	setp.lt.s32 	%p31, %r120, %r87;
	mov.u32 	%r541, %r102;
	@%p31 bra 	$L__BB4_66;
$L__BB4_67:
	// begin inline asm
	mov.u32 %r121, %laneid;
	// end inline asm
	mov.b64 	%rd53, %fd373;
	mov.b64 	{%r123, %r128}, %rd53;
	mov.b32 	%r129, 1;
	mov.b32 	%r170, 31;
	mov.b32 	%r171, -1;
	// begin inline asm
	shfl.sync.down.b32 %r122, %r123, %r129, %r170, %r171;
	// end inline asm
	// begin inline asm
	shfl.sync.down.b32 %r127, %r128, %r129, %r170, %r171;
	// end inline asm
	mov.b64 	%rd54, {%r122, %r127};
	mov.b64 	%fd94, %rd54;
	setp.gt.s32 	%p32, %r121, 30;
	setp.lt.f64 	%p33, %fd373, %fd94;
	selp.f64 	%fd95, %fd94, %fd373, %p33;
	selp.f64 	%fd96, %fd373, %fd95, %p32;
	mov.b64 	%rd55, %fd96;
	mov.b64 	{%r133, %r138}, %rd55;
	mov.b32 	%r139, 2;
	// begin inline asm
	shfl.sync.down.b32 %r132, %r133, %r139, %r170, %r171;
	// end inline asm
	// begin inline asm
	shfl.sync.down.b32 %r137, %r138, %r139, %r170, %r171;
	// end inline asm
	mov.b64 	%rd56, {%r132, %r137};
	mov.b64 	%fd97, %rd56;
	setp.gt.s32 	%p34, %r121, 29;
	setp.lt.f64 	%p35, %fd96, %fd97;
	selp.f64 	%fd98, %fd97, %fd96, %p35;
	selp.f64 	%fd99, %fd96, %fd98, %p34;
	mov.b64 	%rd57, %fd99;
	mov.b64 	{%r143, %r148}, %rd57;
	mov.b32 	%r149, 4;
	// begin inline asm
	shfl.sync.down.b32 %r142, %r143, %r149, %r170, %r171;
	// end inline asm
	// begin inline asm
	shfl.sync.down.b32 %r147, %r148, %r149, %r170, %r171;
	// end inline asm
	mov.b64 	%rd58, {%r142, %r147};
	mov.b64 	%fd100, %rd58;
	setp.gt.s32 	%p36, %r121, 27;
	setp.lt.f64 	%p37, %fd99, %fd100;
	selp.f64 	%fd101, %fd100, %fd99, %p37;
	selp.f64 	%fd102, %fd99, %fd101, %p36;
	mov.b64 	%rd59, %fd102;
	mov.b64 	{%r153, %r158}, %rd59;
	mov.b32 	%r159, 8;
	// begin inline asm
	shfl.sync.down.b32 %r152, %r153, %r159, %r170, %r171;
	// end inline asm
	// begin inline asm
	shfl.sync.down.b32 %r157, %r158, %r159, %r170, %r171;
	// end inline asm
	mov.b64 	%rd60, {%r152, %r157};
	mov.b64 	%fd103, %rd60;
	setp.gt.s32 	%p38, %r121, 23;
	setp.lt.f64 	%p39, %fd102, %fd103;
	selp.f64 	%fd104, %fd103, %fd102, %p39;
	selp.f64 	%fd105, %fd102, %fd104, %p38;
	mov.b64 	%rd61, %fd105;
	mov.b64 	{%r163, %r168}, %rd61;
	mov.b32 	%r169, 16;
	// begin inline asm
	shfl.sync.down.b32 %r162, %r163, %r169, %r170, %r171;
	// end inline asm
	// begin inline asm
	shfl.sync.down.b32 %r167, %r168, %r169, %r170, %r171;
	// end inline asm
	mov.b64 	%rd62, {%r162, %r167};
	mov.b64 	%fd106, %rd62;
	setp.gt.s32 	%p40, %r121, 15;
	setp.lt.f64 	%p41, %fd105, %fd106;
	selp.f64 	%fd52, %fd106, %fd105, %p41;
	selp.f64 	%fd374, %fd105, %fd52, %p40;
	setp.ne.s32 	%p42, %r121, 0;
	@%p42 bra 	$L__BB4_69;
	shr.u32 	%r172, %r75, 2;
	and.b32  	%r173, %r172, 248;
	mov.u32 	%r174, _ZZN3cub18CUB_300001_SM_10006detail6reduce18DeviceReduceKernelINS2_10policy_hubIdjN4cuda3__47maximumIvEEE10Policy1000EPdjS8_dNS5_3std3__410__identityEEEvT0_PT3_T1_NS0_13GridEvenShareISI_EET2_T4_E12temp_storage;
	add.s32 	%r175, %r174, %r173;
	st.shared.f64 	[%r175+8], %fd52;
$L__BB4_69:
	bar.sync 	0;
	setp.ne.s32 	%p43, %r75, 0;
	@%p43 bra 	$L__BB4_71;
	ld.shared.f64 	%fd107, [_ZZN3cub18CUB_300001_SM_10006detail6reduce18DeviceReduceKernelINS2_10policy_hubIdjN4cuda3__47maximumIvEEE10Policy1000EPdjS8_dNS5_3std3__410__identityEEEvT0_PT3_T1_NS0_13GridEvenShareISI_EET2_T4_E12temp_storage+16];
	setp.lt.f64 	%p44, %fd374, %fd107;
	selp.f64 	%fd108, %fd107, %fd374, %p44;
	ld.shared.f64 	%fd109, [_ZZN3cub18CUB_300001_SM_10006detail6reduce18DeviceReduceKernelINS2_10policy_hubIdjN4cuda3__47maximumIvEEE10Policy1000EPdjS8_dNS5_3std3__410__identityEEEvT0_PT3_T1_NS0_13GridEvenShareISI_EET2_T4_E12temp_storage+24];
	setp.lt.f64 	%p45, %fd108, %fd109;
	selp.f64 	%fd110, %fd109, %fd108, %p45;
	ld.shared.f64 	%fd111, [_ZZN3cub18CUB_300001_SM_10006detail6reduce18DeviceReduceKernelINS2_10policy_hubIdjN4cuda3__47maximumIvEEE10Policy1000EPdjS8_dNS5_3std3__410__identityEEEvT0_PT3_T1_NS0_13GridEvenShareISI_EET2_T4_E12temp_storage+32];
	setp.lt.f64 	%p46, %fd110, %fd111;
	selp.f64 	%fd112, %fd111, %fd110, %p46;
	ld.shared.f64 	%fd113, [_ZZN3cub18CUB_300001_SM_10006detail6reduce18DeviceReduceKernelINS2_10policy_hubIdjN4cuda3__47maximumIvEEE10Policy1000EPdjS8_dNS5_3std3__410__identityEEEvT0_PT3_T1_NS0_13GridEvenShareISI_EET2_T4_E12temp_storage+40];
	setp.lt.f64 	%p47, %fd112, %fd113;
	selp.f64 	%fd114, %fd113, %fd112, %p47;
	ld.shared.f64 	%fd115, [_ZZN3cub18CUB_300001_SM_10006detail6reduce18DeviceReduceKernelINS2_10policy_hubIdjN4cuda3__47maximumIvEEE10Policy1000EPdjS8_dNS5_3std3__410__identityEEEvT0_PT3_T1_NS0_13GridEvenShareISI_EET2_T4_E12temp_storage+48];
	setp.lt.f64 	%p48, %fd114, %fd115;
	selp.f64 	%fd116, %fd115, %fd114, %p48;
	ld.shared.f64 	%fd117, [_ZZN3cub18CUB_300001_SM_10006detail6reduce18DeviceReduceKernelINS2_10policy_hubIdjN4cuda3__47maximumIvEEE10Policy1000EPdjS8_dNS5_3std3__410__identityEEEvT0_PT3_T1_NS0_13GridEvenShareISI_EET2_T4_E12temp_storage+56];
	setp.lt.f64 	%p49, %fd116, %fd117;
	selp.f64 	%fd118, %fd117, %fd116, %p49;
	ld.shared.f64 	%fd119, [_ZZN3cub18CUB_300001_SM_10006detail6reduce18DeviceReduceKernelINS2_10policy_hubIdjN4cuda3__47maximumIvEEE10Policy1000EPdjS8_dNS5_3std3__410__identityEEEvT0_PT3_T1_NS0_13GridEvenShareISI_EET2_T4_E12temp_storage+64];
	setp.lt.f64 	%p50, %fd118, %fd119;
	selp.f64 	%fd374, %fd119, %fd118, %p50;
$L__BB4_71:
	mov.u32 	%r507, %tid.x;
	setp.ne.s32 	%p216, %r507, 0;
	@%p216 bra 	$L__BB4_73;
	ld.param.u64 	%rd196, [_ZN3cub18CUB_300001_SM_10006detail6reduce18DeviceReduceKernelINS2_10policy_hubIdjN4cuda3__47maximumIvEEE10Policy1000EPdjS8_dNS5_3std3__410__identityEEEvT0_PT3_T1_NS0_13GridEvenShareISI_EET2_T4__param_1];
	cvta.to.global.u64 	%rd193, %rd196;
	mul.wide.u32 	%rd194, %r3, 8;
	add.s64 	%rd195, %rd193, %rd194;
	st.global.f64 	[%rd195], %fd374;
$L__BB4_73:
	ret;

}
	// .globl	_ZN3cub18CUB_300001_SM_10006detail6reduce28DeviceReduceSingleTileKernelINS2_10policy_hubIdjN4cuda3__47maximumIvEEE10Policy1000EPdSB_iS8_ddNS5_3std3__410__identityEEEvT0_T1_T2_T3_T4_T6_
.visible .entry _ZN3cub18CUB_300001_SM_10006detail6reduce28DeviceReduceSingleTileKernelINS2_10policy_hubIdjN4cuda3__47maximumIvEEE10Policy1000EPdSB_iS8_ddNS5_3std3__410__identityEEEvT0_T1_T2_T3_T4_T6_(
	.param .u64 .ptr .align 1 _ZN3cub18CUB_300001_SM_10006detail6reduce28DeviceReduceSingleTileKernelINS2_10policy_hubIdjN4cuda3__47maximumIvEEE10Policy1000EPdSB_iS8_ddNS5_3std3__410__identityEEEvT0_T1_T2_T3_T4_T6__param_0,
	.param .u64 .ptr .align 1 _ZN3cub18CUB_300001_SM_10006detail6reduce28DeviceReduceSingleTileKernelINS2_10policy_hubIdjN4cuda3__47maximumIvEEE10Policy1000EPdSB_iS8_ddNS5_3std3__410__identityEEEvT0_T1_T2_T3_T4_T6__param_1,
	.param .u32 _ZN3cub18CUB_300001_SM_10006detail6reduce28DeviceReduceSingleTileKernelINS2_10policy_hubIdjN4cuda3__47maximumIvEEE10Policy1000EPdSB_iS8_ddNS5_3std3__410__identityEEEvT0_T1_T2_T3_T4_T6__param_2,
	.param .align 1 .b8 _ZN3cub18CUB_300001_SM_10006detail6reduce28DeviceReduceSingleTileKernelINS2_10policy_hubIdjN4cuda3__47maximumIvEEE10Policy1000EPdSB_iS8_ddNS5_3std3__410__identityEEEvT0_T1_T2_T3_T4_T6__param_3[1],
	.param .f64 _ZN3cub18CUB_300001_SM_10006detail6reduce28DeviceReduceSingleTileKernelINS2_10policy_hubIdjN4cuda3__47maximumIvEEE10Policy1000EPdSB_iS8_ddNS5_3std3__410__identityEEEvT0_T1_T2_T3_T4_T6__param_4,
	.param .align 1 .b8 _ZN3cub18CUB_300001_SM_10006detail6reduce28DeviceReduceSingleTileKernelINS2_10policy_hubIdjN4cuda3__47maximumIvEEE10Policy1000EPdSB_iS8_ddNS5_3std3__410__identityEEEvT0_T1_T2_T3_T4_T6__param_5[1]
)
.maxntid 256
.minnctapersm 1
{
	.reg .pred 	%p<220>;
	.reg .b32 	%r<472>;
	.reg .b64 	%rd<206>;
	.reg .b64 	%fd<381>;
	// demoted variable
	.shared .align 8 .b8 _ZZN3cub18CUB_300001_SM_10006detail6reduce28DeviceReduceSingleTileKernelINS2_10policy_hubIdjN4cuda3__47maximumIvEEE10Policy1000EPdSB_iS8_ddNS5_3std3__410__identityEEEvT0_T1_T2_T3_T4_T6_E12temp_storage[80];
	ld.param.u64 	%rd15, [_ZN3cub18CUB_300001_SM_10006detail6reduce28DeviceReduceSingleTileKernelINS2_10policy_hubIdjN4cuda3__47maximumIvEEE10Policy1000EPdSB_iS8_ddNS5_3std3__410__identityEEEvT0_T1_T2_T3_T4_T6__param_0];
	ld.param.u64 	%rd16, [_ZN3cub18CUB_300001_SM_10006detail6reduce28DeviceReduceSingleTileKernelINS2_10policy_hubIdjN4cuda3__47maximumIvEEE10Policy1000EPdSB_iS8_ddNS5_3std3__410__identityEEEvT0_T1_T2_T3_T4_T6__param_1];
	ld.param.u32 	%r68, [_ZN3cub18CUB_300001_SM_10006detail6reduce28DeviceReduceSingleTileKernelINS2_10policy_hubIdjN4cuda3__47maximumIvEEE10Policy1000EPdSB_iS8_ddNS5_3std3__410__identityEEEvT0_T1_T2_T3_T4_T6__param_2];
	ld.param.f64 	%fd58, [_ZN3cub18CUB_300001_SM_10006detail6reduce28DeviceReduceSingleTileKernelINS2_10policy_hubIdjN4cuda3__47maximumIvEEE10Policy1000EPdSB_iS8_ddNS5_3std3__410__identityEEEvT0_T1_T2_T3_T4_T6__param_4];
	cvta.to.global.u64 	%rd1, %rd16;
	setp.ne.s32 	%p1, %r68, 0;
	@%p1 bra 	$L__BB5_3;
	mov.u32 	%r445, %tid.x;
	setp.ne.s32 	%p219, %r445, 0;
	@%p219 bra 	$L__BB5_74;
	st.global.f64 	[%rd1], %fd58;
	bra.uni 	$L__BB5_74;
$L__BB5_3:
	and.b64  	%rd17, %rd15, 31;
	setp.ne.s64 	%p2, %rd17, 0;
	@%p2 bra 	$L__BB5_38;
	setp.gt.s32 	%p110, %r68, 2047;
	@%p110 bra 	$L__BB5_22;
	mov.u32 	%r1, %tid.x;
	setp.ge.s32 	%p159, %r1, %r68;
	mov.f64 	%fd359, 0d0000000000000000;
	mov.u32 	%r449, %r1;
	@%p159 bra 	$L__BB5_7;
	mul.wide.u32 	%rd169, %r1, 8;
	add.s64 	%rd168, %rd15, %rd169;
	// begin inline asm
	ld.global.nc.u64 %rd167, [%rd168];
	// end inline asm
	mov.b64 	%fd359, %rd167;
	add.s32 	%r449, %r1, 256;
$L__BB5_7:
	setp.ge.s32 	%p160, %r449, %r68;
	@%p160 bra 	$L__BB5_13;
	not.b32 	%r321, %r449;
	add.s32 	%r4, %r68, %r321;
	and.b32  	%r322, %r4, 768;
	setp.eq.s32 	%p161, %r322, 768;
	@%p161 bra 	$L__BB5_11;
	mul.wide.u32 	%rd170, %r449, 8;
	add.s64 	%rd202, %rd15, %rd170;
	shr.u32 	%r323, %r4, 8;
	add.s32 	%r324, %r323, 1;
	and.b32  	%r325, %r324, 3;
	neg.s32 	%r447, %r325;
$L__BB5_10:
	.pragma "nounroll";
	// begin inline asm
	ld.global.nc.u64 %rd171, [%rd202];
	// end inline asm
	mov.b64 	%fd272, %rd171;
	setp.lt.f64 	%p162, %fd359, %fd272;
	selp.f64 	%fd359, %fd272, %fd359, %p162;
	add.s32 	%r449, %r449, 256;
	add.s64 	%rd202, %rd202, 2048;
	add.s32 	%r447, %r447, 1;
	setp.ne.s32 	%p163, %r447, 0;
	@%p163 bra 	$L__BB5_10;
$L__BB5_11:
	setp.lt.u32 	%p164, %r4, 768;
	@%p164 bra 	$L__BB5_13;
$L__BB5_12:
	mul.wide.s32 	%rd181, %r449, 8;
	add.s64 	%rd174, %rd15, %rd181;
	// begin inline asm
	ld.global.nc.u64 %rd173, [%rd174];
	// end inline asm
	mov.b64 	%fd273, %rd173;
	setp.lt.f64 	%p165, %fd359, %fd273;
	selp.f64 	%fd274, %fd273, %fd359, %p165;
	add.s64 	%rd176, %rd174, 2048;
	// begin inline asm
	ld.global.nc.u64 %rd175, [%rd176];
	// end inline asm
	mov.b64 	%fd275, %rd175;
	setp.lt.f64 	%p166, %fd274, %fd275;
	selp.f64 	%fd276, %fd275, %fd274, %p166;
	add.s64 	%rd178, %rd174, 4096;
	// begin inline asm
	ld.global.nc.u64 %rd177, [%rd178];
	// end inline asm
	mov.b64 	%fd277, %rd177;
	setp.lt.f64 	%p167, %fd276, %fd277;
	selp.f64 	%fd278, %fd277, %fd276, %p167;
	add.s64 	%rd180, %rd174, 6144;
	// begin inline asm
	ld.global.nc.u64 %rd179, [%rd180];
	// end inline asm
	mov.b64 	%fd279, %rd179;
	setp.lt.f64 	%p168, %fd278, %fd279;
	selp.f64 	%fd359, %fd279, %fd278, %p168;
	add.s32 	%r449, %r449, 1024;
	setp.lt.s32 	%p169, %r449, %r68;
	@%p169 bra 	$L__BB5_12;
$L__BB5_13:
	setp.lt.s32 	%p170, %r68, 256;
	@%p170 bra 	$L__BB5_18;
	// begin inline asm
	mov.u32 %r389, %laneid;
	// end inline asm
	mov.b64 	%rd192, %fd359;
	mov.b64 	{%r391, %r396}, %rd192;
	mov.b32 	%r397, 1;
	mov.b32 	%r438, 31;
	mov.b32 	%r439, -1;
	// begin inline asm
	shfl.sync.down.b32 %r390, %r391, %r397, %r438, %r439;
	// end inline asm
	// begin inline asm
	shfl.sync.down.b32 %r395, %r396, %r397, %r438, %r439;
	// end inline asm
	mov.b64 	%rd193, {%r390, %r395};
	mov.b64 	%fd327, %rd193;
	setp.gt.s32 	%p198, %r389, 30;
	setp.lt.f64 	%p199, %fd359, %fd327;
	selp.f64 	%fd328, %fd327, %fd359, %p199;
	selp.f64 	%fd329, %fd359, %fd328, %p198;
	mov.b64 	%rd194, %fd329;
	mov.b64 	{%r401, %r406}, %rd194;
	mov.b32 	%r407, 2;
	// begin inline asm
	shfl.sync.down.b32 %r400, %r401, %r407, %r438, %r439;
	// end inline asm
	// begin inline asm
	shfl.sync.down.b32 %r405, %r406, %r407, %r438, %r439;
	// end inline asm
	mov.b64 	%rd195, {%r400, %r405};
	mov.b64 	%fd330, %rd195;
	setp.gt.s32 	%p200, %r389, 29;
	setp.lt.f64 	%p201, %fd329, %fd330;
	selp.f64 	%fd331, %fd330, %fd329, %p201;
	selp.f64 	%fd332, %fd329, %fd331, %p200;
	mov.b64 	%rd196, %fd332;
	mov.b64 	{%r411, %r416}, %rd196;
	mov.b32 	%r417, 4;
	// begin inline asm
	shfl.sync.down.b32 %r410, %r411, %r417, %r438, %r439;
	// end inline asm
	// begin inline asm
	shfl.sync.down.b32 %r415, %r416, %r417, %r438, %r439;
	// end inline asm
	mov.b64 	%rd197, {%r410, %r415};
	mov.b64 	%fd333, %rd197;
	setp.gt.s32 	%p202, %r389, 27;
	setp.lt.f64 	%p203, %fd332, %fd333;
	selp.f64 	%fd334, %fd333, %fd332, %p203;
	selp.f64 	%fd335, %fd332, %fd334, %p202;
	mov.b64 	%rd198, %fd335;
	mov.b64 	{%r421, %r426}, %rd198;
	mov.b32 	%r427, 8;
	// begin inline asm
	shfl.sync.down.b32 %r420, %r421, %r427, %r438, %r439;
	// end inline asm
	// begin inline asm
	shfl.sync.down.b32 %r425, %r426, %r427, %r438, %r439;
	// end inline asm
	mov.b64 	%rd199, {%r420, %r425};
	mov.b64 	%fd336, %rd199;
	setp.gt.s32 	%p204, %r389, 23;
	setp.lt.f64 	%p205, %fd335, %fd336;
	selp.f64 	%fd337, %fd336, %fd335, %p205;
	selp.f64 	%fd338, %fd335, %fd337, %p204;
	mov.b64 	%rd200, %fd338;
	mov.b64 	{%r431, %r436}, %rd200;
	mov.b32 	%r437, 16;
	// begin inline asm
	shfl.sync.down.b32 %r430, %r431, %r437, %r438, %r439;
	// end inline asm
	// begin inline asm
	shfl.sync.down.b32 %r435, %r436, %r437, %r438, %r439;
	// end inline asm
	mov.b64 	%rd201, {%r430, %r435};
	mov.b64 	%fd339, %rd201;
	setp.gt.s32 	%p206, %r389, 15;
	setp.lt.f64 	%p207, %fd338, %fd339;
	selp.f64 	%fd10, %fd339, %fd338, %p207;
	selp.f64 	%fd380, %fd338, %fd10, %p206;
	setp.ne.s32 	%p208, %r389, 0;
	@%p208 bra 	$L__BB5_16;
	shr.u32 	%r440, %r1, 2;
	and.b32  	%r441, %r440, 248;
	mov.u32 	%r442, _ZZN3cub18CUB_300001_SM_10006detail6reduce28DeviceReduceSingleTileKernelINS2_10policy_hubIdjN4cuda3__47maximumIvEEE10Policy1000EPdSB_iS8_ddNS5_3std3__410__identityEEEvT0_T1_T2_T3_T4_T6_E12temp_storage;
	add.s32 	%r443, %r442, %r441;
	st.shared.f64 	[%r443+8], %fd10;
$L__BB5_16:
	bar.sync 	0;
	setp.ne.s32 	%p209, %r1, 0;
	@%p209 bra 	$L__BB5_72;
	ld.shared.f64 	%fd340, [_ZZN3cub18CUB_300001_SM_10006detail6reduce28DeviceReduceSingleTileKernelINS2_10policy_hubIdjN4cuda3__47maximumIvEEE10Policy1000EPdSB_iS8_ddNS5_3std3__410__identityEEEvT0_T1_T2_T3_T4_T6_E12temp_storage+16];
	setp.lt.f64 	%p210, %fd380, %fd340;
	selp.f64 	%fd341, %fd340, %fd380, %p210;
	ld.shared.f64 	%fd342, [_ZZN3cub18CUB_300001_SM_10006detail6reduce28DeviceReduceSingleTileKernelINS2_10policy_hubIdjN4cuda3__47maximumIvEEE10Policy1000EPdSB_iS8_ddNS5_3std3__410__identityEEEvT0_T1_T2_T3_T4_T6_E12temp_storage+24];
	setp.lt.f64 	%p211, %fd341, %fd342;
	selp.f64 	%fd343, %fd342, %fd341, %p211;
	ld.shared.f64 	%fd344, [_ZZN3cub18CUB_300001_SM_10006detail6reduce28DeviceReduceSingleTileKernelINS2_10policy_hubIdjN4cuda3__47maximumIvEEE10Policy1000EPdSB_iS8_ddNS5_3std3__410__identityEEEvT0_T1_T2_T3_T4_T6_E12temp_storage+32];
	setp.lt.f64 	%p212, %fd343, %fd344;
	selp.f64 	%fd345, %fd344, %fd343, %p212;
	ld.shared.f64 	%fd346, [_ZZN3cub18CUB_300001_SM_10006detail6reduce28DeviceReduceSingleTileKernelINS2_10policy_hubIdjN4cuda3__47maximumIvEEE10Policy1000EPdSB_iS8_ddNS5_3std3__410__identityEEEvT0_T1_T2_T3_T4_T6_E12temp_storage+40];
	setp.lt.f64 	%p213, %fd345, %fd346;
	selp.f64 	%fd347, %fd346, %fd345, %p213;
	ld.shared.f64 	%fd348, [_ZZN3cub18CUB_300001_SM_10006detail6reduce28DeviceReduceSingleTileKernelINS2_10policy_hubIdjN4cuda3__47maximumIvEEE10Policy1000EPdSB_iS8_ddNS5_3std3__410__identityEEEvT0_T1_T2_T3_T4_T6_E12temp_storage+48];
	setp.lt.f64 	%p214, %fd347, %fd348;
	selp.f64 	%fd349, %fd348, %fd347, %p214;
	ld.shared.f64 	%fd350, [_ZZN3cub18CUB_300001_SM_10006detail6reduce28DeviceReduceSingleTileKernelINS2_10policy_hubIdjN4cuda3__47maximumIvEEE10Policy1000EPdSB_iS8_ddNS5_3std3__410__identityEEEvT0_T1_T2_T3_T4_T6_E12temp_storage+56];
	setp.lt.f64 	%p215, %fd349, %fd350;
	selp.f64 	%fd351, %fd350, %fd349, %p215;
	ld.shared.f64 	%fd352, [_ZZN3cub18CUB_300001_SM_10006detail6reduce28DeviceReduceSingleTileKernelINS2_10policy_hubIdjN4cuda3__47maximumIvEEE10Policy1000EPdSB_iS8_ddNS5_3std3__410__identityEEEvT0_T1_T2_T3_T4_T6_E12temp_storage+64];
	setp.lt.f64 	%p216, %fd351, %fd352;
	selp.f64 	%fd380, %fd352, %fd351, %p216;
	bra.uni 	$L__BB5_72;
$L__BB5_18:
	// begin inline asm
	mov.u32 %r326, %laneid;
	// end inline asm
	and.b32  	%r377, %r1, 992;
	add.s32 	%r378, %r377, 32;
	setp.gt.s32 	%p171, %r378, %r68;
	not.b32 	%r379, %r377;
	add.s32 	%r380, %r68, %r379;
	selp.b32 	%r375, %r380, 31, %p171;
	mov.b64 	%rd182, %fd359;
	mov.b64 	{%r328, %r333}, %rd182;
	mov.b32 	%r334, 1;
	mov.b32 	%r376, -1;
	// begin inline asm
	shfl.sync.down.b32 %r327, %r328, %r334, %r375, %r376;
	// end inline asm
	// begin inline asm
	shfl.sync.down.b32 %r332, %r333, %r334, %r375, %r376;
	// end inline asm
	mov.b64 	%rd183, {%r327, %r332};
	mov.b64 	%fd280, %rd183;
	setp.lt.s32 	%p172, %r326, %r375;
	setp.lt.f64 	%p173, %fd359, %fd280;
	selp.f64 	%fd281, %fd280, %fd359, %p173;
	selp.f64 	%fd282, %fd281, %fd359, %p172;
	mov.b64 	%rd184, %fd282;
	mov.b64 	{%r338, %r343}, %rd184;
	mov.b32 	%r344, 2;
	// begin inline asm
	shfl.sync.down.b32 %r337, %r338, %r344, %r375, %r376;
	// end inline asm
	// begin inline asm
	shfl.sync.down.b32 %r342, %r343, %r344, %r375, %r376;
	// end inline asm
	mov.b64 	%rd185, {%r337, %r342};
	mov.b64 	%fd283, %rd185;
	add.s32 	%r381, %r326, 2;
	setp.gt.s32 	%p174, %r381, %r375;
	setp.lt.f64 	%p175, %fd282, %fd283;
	selp.f64 	%fd284, %fd283, %fd282, %p175;
	selp.f64 	%fd285, %fd282, %fd284, %p174;
	mov.b64 	%rd186, %fd285;
	mov.b64 	{%r348, %r353}, %rd186;
	mov.b32 	%r354, 4;
	// begin inline asm
	shfl.sync.down.b32 %r347, %r348, %r354, %r375, %r376;
	// end inline asm
	// begin inline asm
	shfl.sync.down.b32 %r352, %r353, %r354, %r375, %r376;
	// end inline asm
	mov.b64 	%rd187, {%r347, %r352};
	mov.b64 	%fd286, %rd187;
	add.s32 	%r382, %r326, 4;
	setp.gt.s32 	%p176, %r382, %r375;
	setp.lt.f64 	%p177, %fd285, %fd286;
	selp.f64 	%fd287, %fd286, %fd285, %p177;
	selp.f64 	%fd288, %fd285, %fd287, %p176;
	mov.b64 	%rd188, %fd288;
	mov.b64 	{%r358, %r363}, %rd188;
	mov.b32 	%r364, 8;
	// begin inline asm
	shfl.sync.down.b32 %r357, %r358, %r364, %r375, %r376;
	// end inline asm
	// begin inline asm
	shfl.sync.down.b32 %r362, %r363, %r364, %r375, %r376;
	// end inline asm
	mov.b64 	%rd189, {%r357, %r362};
	mov.b64 	%fd289, %rd189;
	add.s32 	%r383, %r326, 8;
	setp.gt.s32 	%p178, %r383, %r375;
	setp.lt.f64 	%p179, %fd288, %fd289;
	selp.f64 	%fd290, %fd289, %fd288, %p179;
	selp.f64 	%fd291, %fd288, %fd290, %p178;
	mov.b64 	%rd190, %fd291;
	mov.b64 	{%r368, %r373}, %rd190;
	mov.b32 	%r374, 16;
	// begin inline asm
	shfl.sync.down.b32 %r367, %r368, %r374, %r375, %r376;
	// end inline asm
	// begin inline asm
	shfl.sync.down.b32 %r372, %r373, %r374, %r375, %r376;
	// end inline asm
	mov.b64 	%rd191, {%r367, %r372};
	mov.b64 	%fd292, %rd191;
	add.s32 	%r384, %r326, 16;
	setp.gt.s32 	%p180, %r384, %r375;
	setp.lt.f64 	%p181, %fd291, %fd292;
	selp.f64 	%fd293, %fd292, %fd291, %p181;
	selp.f64 	%fd380, %fd291, %fd293, %p180;
	setp.ne.s32 	%p182, %r326, 0;
	@%p182 bra 	$L__BB5_20;
	shr.u32 	%r385, %r1, 2;
	and.b32  	%r386, %r385, 248;
	mov.u32 	%r387, _ZZN3cub18CUB_300001_SM_10006detail6reduce28DeviceReduceSingleTileKernelINS2_10policy_hubIdjN4cuda3__47maximumIvEEE10Policy1000EPdSB_iS8_ddNS5_3std3__410__identityEEEvT0_T1_T2_T3_T4_T6_E12temp_storage;
	add.s32 	%r388, %r387, %r386;
	st.shared.f64 	[%r388+8], %fd380;
$L__BB5_20:
	bar.sync 	0;
	setp.ne.s32 	%p183, %r1, 0;
	@%p183 bra 	$L__BB5_72;
	setp.gt.s32 	%p184, %r68, 32;
	ld.shared.f64 	%fd294, [_ZZN3cub18CUB_300001_SM_10006detail6reduce28DeviceReduceSingleTileKernelINS2_10policy_hubIdjN4cuda3__47maximumIvEEE10Policy1000EPdSB_iS8_ddNS5_3std3__410__identityEEEvT0_T1_T2_T3_T4_T6_E12temp_storage+16];
	setp.lt.f64 	%p185, %fd380, %fd294;
	selp.f64 	%fd296, %fd294, %fd380, %p185;
	selp.f64 	%fd297, %fd296, %fd380, %p184;
	setp.gt.s32 	%p186, %r68, 64;
	ld.shared.f64 	%fd299, [_ZZN3cub18CUB_300001_SM_10006detail6reduce28DeviceReduceSingleTileKernelINS2_10policy_hubIdjN4cuda3__47maximumIvEEE10Policy1000EPdSB_iS8_ddNS5_3std3__410__identityEEEvT0_T1_T2_T3_T4_T6_E12temp_storage+24];
	setp.lt.f64 	%p187, %fd297, %fd299;
	selp.f64 	%fd301, %fd299, %fd297, %p187;
	selp.f64 	%fd302, %fd301, %fd297, %p186;
	setp.gt.s32 	%p188, %r68, 96;
	ld.shared.f64 	%fd304, [_ZZN3cub18CUB_300001_SM_10006detail6reduce28DeviceReduceSingleTileKernelINS2_10policy_hubIdjN4cuda3__47maximumIvEEE10Policy1000EPdSB_iS8_ddNS5_3std3__410__identityEEEvT0_T1_T2_T3_T4_T6_E12temp_storage+32];
	setp.lt.f64 	%p189, %fd302, %fd304;
	selp.f64 	%fd306, %fd304, %fd302, %p189;
	selp.f64 	%fd307, %fd306, %fd302, %p188;
	setp.gt.s32 	%p190, %r68, 128;
	ld.shared.f64 	%fd309, [_ZZN3cub18CUB_300001_SM_10006detail6reduce28DeviceReduceSingleTileKernelINS2_10policy_hubIdjN4cuda3__47maximumIvEEE10Policy1000EPdSB_iS8_ddNS5_3std3__410__identityEEEvT0_T1_T2_T3_T4_T6_E12temp_storage+40];
	setp.lt.f64 	%p191, %fd307, %fd309;
	selp.f64 	%fd311, %fd309, %fd307, %p191;
	selp.f64 	%fd312, %fd311, %fd307, %p190;
	setp.gt.s32 	%p192, %r68, 160;
	ld.shared.f64 	%fd314, [_ZZN3cub18CUB_300001_SM_10006detail6reduce28DeviceReduceSingleTileKernelINS2_10policy_hubIdjN4cuda3__47maximumIvEEE10Policy1000EPdSB_iS8_ddNS5_3std3__410__identityEEEvT0_T1_T2_T3_T4_T6_E12temp_storage+48];
	setp.lt.f64 	%p193, %fd312, %fd314;
	selp.f64 	%fd316, %fd314, %fd312, %p193;
	selp.f64 	%fd317, %fd316, %fd312, %p192;
	setp.gt.s32 	%p194, %r68, 192;
	ld.shared.f64 	%fd319, [_ZZN3cub18CUB_300001_SM_10006detail6reduce28DeviceReduceSingleTileKernelINS2_10policy_hubIdjN4cuda3__47maximumIvEEE10Policy1000EPdSB_iS8_ddNS5_3std3__410__identityEEEvT0_T1_T2_T3_T4_T6_E12temp_storage+56];
	setp.lt.f64 	%p195, %fd317, %fd319;
	selp.f64 	%fd321, %fd319, %fd317, %p195;
	selp.f64 	%fd322, %fd321, %fd317, %p194;
	setp.gt.s32 	%p196, %r68, 224;
	ld.shared.f64 	%fd324, [_ZZN3cub18CUB_300001_SM_10006detail6reduce28DeviceReduceSingleTileKernelINS2_10policy_hubIdjN4cuda3__47maximumIvEEE10Policy1000EPdSB_iS8_ddNS5_3std3__410__identityEEEvT0_T1_T2_T3_T4_T6_E12temp_storage+64];
	setp.lt.f64 	%p197, %fd322, %fd324;
	selp.f64 	%fd326, %fd324, %fd322, %p197;
	selp.f64 	%fd380, %fd326, %fd322, %p196;
	bra.uni 	$L__BB5_72;
$L__BB5_22:
	mov.u32 	%r13, %tid.x;
	shl.b32 	%r14, %r13, 2;
	mul.wide.u32 	%rd126, %r14, 8;
	add.s64 	%rd116, %rd15, %rd126;
	// begin inline asm
	ld.global.nc.v2.u64 {%rd114, %rd115}, [%rd116];
	// end inline asm
	add.s64 	%rd119, %rd116, 16;
	// begin inline asm
	ld.global.nc.v2.u64 {%rd117, %rd118}, [%rd119];
	// end inline asm
	mov.b64 	%fd206, %rd114;
	mov.b64 	%fd207, %rd115;
	mov.b64 	%fd208, %rd117;
	mov.b64 	%fd209, %rd118;
	add.s64 	%rd122, %rd116, 8192;
	// begin inline asm
	ld.global.nc.v2.u64 {%rd120, %rd121}, [%rd122];
	// end inline asm
	add.s64 	%rd125, %rd116, 8208;
	// begin inline asm
	ld.global.nc.v2.u64 {%rd123, %rd124}, [%rd125];
	// end inline asm
	mov.b64 	%fd210, %rd120;
	mov.b64 	%fd211, %rd121;
	mov.b64 	%fd212, %rd123;
	mov.b64 	%fd213, %rd124;
	setp.lt.f64 	%p111, %fd206, %fd207;
	selp.f64 	%fd214, %fd207, %fd206, %p111;
	setp.lt.f64 	%p112, %fd214, %fd208;
	selp.f64 	%fd215, %fd208, %fd214, %p112;
	setp.lt.f64 	%p113, %fd215, %fd209;
	selp.f64 	%fd216, %fd209, %fd215, %p113;
	setp.lt.f64 	%p114, %fd216, %fd210;
	selp.f64 	%fd217, %fd210, %fd216, %p114;
	setp.lt.f64 	%p115, %fd217, %fd211;
	selp.f64 	%fd218, %fd211, %fd217, %p115;
	setp.lt.f64 	%p116, %fd218, %fd212;
	selp.f64 	%fd219, %fd212, %fd218, %p116;
	setp.lt.f64 	%p117, %fd219, %fd213;
	selp.f64 	%fd366, %fd213, %fd219, %p117;
	setp.lt.u32 	%p118, %r68, 4096;
	mov.b32 	%r452, 2048;
	@%p118 bra 	$L__BB5_26;
	add.s32 	%r15, %r68, -2048;
	mov.b32 	%r452, 2048;
$L__BB5_24:
	add.s32 	%r258, %r452, %r14;
	mul.wide.u32 	%rd139, %r258, 8;
	add.s64 	%rd129, %rd15, %rd139;
	// begin inline asm
	ld.global.nc.v2.u64 {%rd127, %rd128}, [%rd129];
	// end inline asm
	add.s64 	%rd132, %rd129, 16;
	// begin inline asm
	ld.global.nc.v2.u64 {%rd130, %rd131}, [%rd132];
	// end inline asm
	mov.b64 	%fd220, %rd127;
	mov.b64 	%fd221, %rd128;
	mov.b64 	%fd222, %rd130;
	mov.b64 	%fd223, %rd131;
	add.s64 	%rd135, %rd129, 8192;
	// begin inline asm
	ld.global.nc.v2.u64 {%rd133, %rd134}, [%rd135];
	// end inline asm
	add.s64 	%rd138, %rd129, 8208;
	// begin inline asm
	ld.global.nc.v2.u64 {%rd136, %rd137}, [%rd138];
	// end inline asm
	mov.b64 	%fd224, %rd133;
	mov.b64 	%fd225, %rd134;
	mov.b64 	%fd226, %rd136;
	mov.b64 	%fd227, %rd137;
	setp.lt.f64 	%p119, %fd366, %fd220;
	selp.f64 	%fd228, %fd220, %fd366, %p119;
	setp.lt.f64 	%p120, %fd228, %fd221;
	selp.f64 	%fd229, %fd221, %fd228, %p120;
	setp.lt.f64 	%p121, %fd229, %fd222;
	selp.f64 	%fd230, %fd222, %fd229, %p121;
	setp.lt.f64 	%p122, %fd230, %fd223;
	selp.f64 	%fd231, %fd223, %fd230, %p122;
	setp.lt.f64 	%p123, %fd231, %fd224;
	selp.f64 	%fd232, %fd224, %fd231, %p123;
	setp.lt.f64 	%p124, %fd232, %fd225;
	selp.f64 	%fd233, %fd225, %fd232, %p124;
	setp.lt.f64 	%p125, %fd233, %fd226;
	selp.f64 	%fd234, %fd226, %fd233, %p125;
	setp.lt.f64 	%p126, %fd234, %fd227;
	selp.f64 	%fd366, %fd227, %fd234, %p126;
	sub.s32 	%r259, %r68, %r452;
	setp.lt.s32 	%p127, %r259, 2048;
	@%p127 bra 	$L__BB5_34;
	add.s32 	%r452, %r452, 2048;
	setp.le.s32 	%p128, %r452, %r15;
	@%p128 bra 	$L__BB5_24;
$L__BB5_26:
	setp.le.s32 	%p129, %r68, %r452;
	@%p129 bra 	$L__BB5_34;
	sub.s32 	%r19, %r68, %r452;
	setp.ge.s32 	%p130, %r13, %r19;
	@%p130 bra 	$L__BB5_34;
	not.b32 	%r260, %r13;
	add.s32 	%r261, %r68, %r260;
	sub.s32 	%r20, %r261, %r452;
	and.b32  	%r262, %r20, 768;
	setp.eq.s32 	%p131, %r262, 768;
	mov.u32 	%r456, %r13;
	@%p131 bra 	$L__BB5_31;
	add.s32 	%r454, %r13, %r452;
	shr.u32 	%r263, %r20, 8;
	add.s32 	%r264, %r263, 1;
	and.b32  	%r265, %r264, 3;
	neg.s32 	%r453, %r265;
	mov.u32 	%r456, %r13;
$L__BB5_30:
	.pragma "nounroll";
	mul.wide.u32 	%rd142, %r454, 8;
	add.s64 	%rd141, %rd15, %rd142;
	// begin inline asm
	ld.global.nc.u64 %rd140, [%rd141];
	// end inline asm
	mov.b64 	%fd236, %rd140;
	setp.lt.f64 	%p132, %fd366, %fd236;
	selp.f64 	%fd366, %fd236, %fd366, %p132;
	add.s32 	%r456, %r456, 256;
	add.s32 	%r454, %r454, 256;
	add.s32 	%r453, %r453, 1;
	setp.ne.s32 	%p133, %r453, 0;
	@%p133 bra 	$L__BB5_30;
$L__BB5_31:
	setp.lt.u32 	%p134, %r20, 768;
	@%p134 bra 	$L__BB5_34;
	cvt.u64.u32 	%rd143, %r456;
	cvt.u64.u32 	%rd144, %r452;
	add.s64 	%rd145, %rd143, %rd144;
	shl.b64 	%rd146, %rd145, 3;
	add.s64 	%rd147, %rd146, %rd15;
	add.s64 	%rd203, %rd147, 4096;
	add.s32 	%r457, %r456, %r452;
$L__BB5_33:
	mul.wide.u32 	%rd156, %r457, 8;
	add.s64 	%rd149, %rd15, %rd156;
	// begin inline asm
	ld.global.nc.u64 %rd148, [%rd149];
	// end inline asm
	mov.b64 	%fd237, %rd148;
	setp.lt.f64 	%p135, %fd366, %fd237;
	selp.f64 	%fd238, %fd237, %fd366, %p135;
	add.s64 	%rd151, %rd203, -2048;
	// begin inline asm
	ld.global.nc.u64 %rd150, [%rd151];
	// end inline asm
	mov.b64 	%fd239, %rd150;
	setp.lt.f64 	%p136, %fd238, %fd239;
	selp.f64 	%fd240, %fd239, %fd238, %p136;
	// begin inline asm
	ld.global.nc.u64 %rd152, [%rd203];
	// end inline asm
	mov.b64 	%fd241, %rd152;
	setp.lt.f64 	%p137, %fd240, %fd241;
	selp.f64 	%fd242, %fd241, %fd240, %p137;
	add.s64 	%rd155, %rd203, 2048;
	// begin inline asm
	ld.global.nc.u64 %rd154, [%rd155];
	// end inline asm
	mov.b64 	%fd243, %rd154;
	setp.lt.f64 	%p138, %fd242, %fd243;
	selp.f64 	%fd366, %fd243, %fd242, %p138;
	add.s32 	%r456, %r456, 1024;
	add.s64 	%rd203, %rd203, 8192;
	add.s32 	%r457, %r457, 1024;
	setp.lt.s32 	%p139, %r456, %r19;
	@%p139 bra 	$L__BB5_33;
$L__BB5_34:
	// begin inline asm
	mov.u32 %r266, %laneid;
	// end inline asm
	mov.b64 	%rd157, %fd366;
	mov.b64 	{%r268, %r273}, %rd157;
	mov.b32 	%r274, 1;
	mov.b32 	%r315, 31;
	mov.b32 	%r316, -1;
	// begin inline asm
	shfl.sync.down.b32 %r267, %r268, %r274, %r315, %r316;
	// end inline asm
	// begin inline asm
	shfl.sync.down.b32 %r272, %r273, %r274, %r315, %r316;
	// end inline asm
	mov.b64 	%rd158, {%r267, %r272};
	mov.b64 	%fd244, %rd158;
	setp.gt.s32 	%p140, %r266, 30;
	setp.lt.f64 	%p141, %fd366, %fd244;
	selp.f64 	%fd245, %fd244, %fd366, %p141;
	selp.f64 	%fd246, %fd366, %fd245, %p140;
	mov.b64 	%rd159, %fd246;
	mov.b64 	{%r278, %r283}, %rd159;
	mov.b32 	%r284, 2;
	// begin inline asm
	shfl.sync.down.b32 %r277, %r278, %r284, %r315, %r316;
	// end inline asm
	// begin inline asm
	shfl.sync.down.b32 %r282, %r283, %r284, %r315, %r316;
	// end inline asm
	mov.b64 	%rd160, {%r277, %r282};
	mov.b64 	%fd247, %rd160;
	setp.gt.s32 	%p142, %r266, 29;
	setp.lt.f64 	%p143, %fd246, %fd247;
	selp.f64 	%fd248, %fd247, %fd246, %p143;
	selp.f64 	%fd249, %fd246, %fd248, %p142;
	mov.b64 	%rd161, %fd249;
	mov.b64 	{%r288, %r293}, %rd161;
	mov.b32 	%r294, 4;
	// begin inline asm
	shfl.sync.down.b32 %r287, %r288, %r294, %r315, %r316;
	// end inline asm
	// begin inline asm
	shfl.sync.down.b32 %r292, %r293, %r294, %r315, %r316;
	// end inline asm
	mov.b64 	%rd162, {%r287, %r292};
	mov.b64 	%fd250, %rd162;
	setp.gt.s32 	%p144, %r266, 27;
	setp.lt.f64 	%p145, %fd249, %fd250;
	selp.f64 	%fd251, %fd250, %fd249, %p145;
	selp.f64 	%fd252, %fd249, %fd251, %p144;
	mov.b64 	%rd163, %fd252;
	mov.b64 	{%r298, %r303}, %rd163;
	mov.b32 	%r304, 8;
	// begin inline asm
	shfl.sync.down.b32 %r297, %r298, %r304, %r315, %r316;
	// end inline asm
	// begin inline asm
	shfl.sync.down.b32 %r302, %r303, %r304, %r315, %r316;
	// end inline asm
	mov.b64 	%rd164, {%r297, %r302};
	mov.b64 	%fd253, %rd164;
	setp.gt.s32 	%p146, %r266, 23;
	setp.lt.f64 	%p147, %fd252, %fd253;
	selp.f64 	%fd254, %fd253, %fd252, %p147;
	selp.f64 	%fd255, %fd252, %fd254, %p146;
	mov.b64 	%rd165, %fd255;
	mov.b64 	{%r308, %r313}, %rd165;
	mov.b32 	%r314, 16;
	// begin inline asm
	shfl.sync.down.b32 %r307, %r308, %r314, %r315, %r316;
	// end inline asm
	// begin inline asm
	shfl.sync.down.b32 %r312, %r313, %r314, %r315, %r316;
	// end inline asm
	mov.b64 	%rd166, {%r307, %r312};
	mov.b64 	%fd256, %rd166;
	setp.gt.s32 	%p148, %r266, 15;
	setp.lt.f64 	%p149, %fd255, %fd256;
	selp.f64 	%fd26, %fd256, %fd255, %p149;
	selp.f64 	%fd380, %fd255, %fd26, %p148;
	setp.ne.s32 	%p150, %r266, 0;
	@%p150 bra 	$L__BB5_36;
	shr.u32 	%r317, %r13, 2;
	and.b32  	%r318, %r317, 248;
	mov.u32 	%r319, _ZZN3cub18CUB_300001_SM_10006detail6reduce28DeviceReduceSingleTileKernelINS2_10policy_hubIdjN4cuda3__47maximumIvEEE10Policy1000EPdSB_iS8_ddNS5_3std3__410__identityEEEvT0_T1_T2_T3_T4_T6_E12temp_storage;
	add.s32 	%r320, %r319, %r318;
	st.shared.f64 	[%r320+8], %fd26;
$L__BB5_36:
	bar.sync 	0;
	setp.ne.s32 	%p151, %r13, 0;
	@%p151 bra 	$L__BB5_72;
	ld.shared.f64 	%fd257, [_ZZN3cub18CUB_300001_SM_10006detail6reduce28DeviceReduceSingleTileKernelINS2_10policy_hubIdjN4cuda3__47maximumIvEEE10Policy1000EPdSB_iS8_ddNS5_3std3__410__identityEEEvT0_T1_T2_T3_T4_T6_E12temp_storage+16];
	setp.lt.f64 	%p152, %fd380, %fd257;
	selp.f64 	%fd258, %fd257, %fd380, %p152;
	ld.shared.f64 	%fd259, [_ZZN3cub18CUB_300001_SM_10006detail6reduce28DeviceReduceSingleTileKernelINS2_10policy_hubIdjN4cuda3__47maximumIvEEE10Policy1000EPdSB_iS8_ddNS5_3std3__410__identityEEEvT0_T1_T2_T3_T4_T6_E12temp_storage+24];
	setp.lt.f64 	%p153, %fd258, %fd259;
	selp.f64 	%fd260, %fd259, %fd258, %p153;
	ld.shared.f64 	%fd261, [_ZZN3cub18CUB_300001_SM_10006detail6reduce28DeviceReduceSingleTileKernelINS2_10policy_hubIdjN4cuda3__47maximumIvEEE10Policy1000EPdSB_iS8_ddNS5_3std3__410__identityEEEvT0_T1_T2_T3_T4_T6_E12temp_storage+32];
	setp.lt.f64 	%p154, %fd260, %fd261;
	selp.f64 	%fd262, %fd261, %fd260, %p154;
	ld.shared.f64 	%fd263, [_ZZN3cub18CUB_300001_SM_10006detail6reduce28DeviceReduceSingleTileKernelINS2_10policy_hubIdjN4cuda3__47maximumIvEEE10Policy1000EPdSB_iS8_ddNS5_3std3__410__identityEEEvT0_T1_T2_T3_T4_T6_E12temp_storage+40];
	setp.lt.f64 	%p155, %fd262, %fd263;
	selp.f64 	%fd264, %fd263, %fd262, %p155;
	ld.shared.f64 	%fd265, [_ZZN3cub18CUB_300001_SM_10006detail6reduce28DeviceReduceSingleTileKernelINS2_10policy_hubIdjN4cuda3__47maximumIvEEE10Policy1000EPdSB_iS8_ddNS5_3std3__410__identityEEEvT0_T1_T2_T3_T4_T6_E12temp_storage+48];
	setp.lt.f64 	%p156, %fd264, %fd265;
	selp.f64 	%fd266, %fd265, %fd264, %p156;
	ld.shared.f64 	%fd267, [_ZZN3cub18CUB_300001_SM_10006detail6reduce28DeviceReduceSingleTileKernelINS2_10policy_hubIdjN4cuda3__47maximumIvEEE10Policy1000EPdSB_iS8_ddNS5_3std3__410__identityEEEvT0_T1_T2_T3_T4_T6_E12temp_storage+56];
	setp.lt.f64 	%p157, %fd266, %fd267;
	selp.f64 	%fd268, %fd267, %fd266, %p157;
	ld.shared.f64 	%fd269, [_ZZN3cub18CUB_300001_SM_10006detail6reduce28DeviceReduceSingleTileKernelINS2_10policy_hubIdjN4cuda3__47maximumIvEEE10Policy1000EPdSB_iS8_ddNS5_3std3__410__identityEEEvT0_T1_T2_T3_T4_T6_E12temp_storage+64];
	setp.lt.f64 	%p158, %fd268, %fd269;
	selp.f64 	%fd380, %fd269, %fd268, %p158;
	bra.uni 	$L__BB5_72;
$L__BB5_38:
	setp.gt.s32 	%p3, %r68, 2047;
	@%p3 bra 	$L__BB5_56;
	mov.u32 	%r35, %tid.x;
	setp.ge.s32 	%p52, %r35, %r68;
	mov.f64 	%fd372, 0d0000000000000000;
	mov.u32 	%r462, %r35;
	@%p52 bra 	$L__BB5_41;
	mul.wide.u32 	%rd81, %r35, 8;
	add.s64 	%rd80, %rd15, %rd81;
	// begin inline asm
	ld.global.nc.u64 %rd79, [%rd80];
	// end inline asm
	mov.b64 	%fd372, %rd79;
	add.s32 	%r462, %r35, 256;
$L__BB5_41:
	setp.ge.s32 	%p53, %r462, %r68;
	@%p53 bra 	$L__BB5_47;
	not.b32 	%r133, %r462;
	add.s32 	%r38, %r68, %r133;
	and.b32  	%r134, %r38, 768;
	setp.eq.s32 	%p54, %r134, 768;
	@%p54 bra 	$L__BB5_45;
	mul.wide.u32 	%rd82, %r462, 8;
	add.s64 	%rd204, %rd15, %rd82;
	shr.u32 	%r135, %r38, 8;
	add.s32 	%r136, %r135, 1;
	and.b32  	%r137, %r136, 3;
	neg.s32 	%r460, %r137;
$L__BB5_44:
	.pragma "nounroll";
	// begin inline asm
	ld.global.nc.u64 %rd83, [%rd204];
	// end inline asm
	mov.b64 	%fd125, %rd83;
	setp.lt.f64 	%p55, %fd372, %fd125;
	selp.f64 	%fd372, %fd125, %fd372, %p55;
	add.s32 	%r462, %r462, 256;
	add.s64 	%rd204, %rd204, 2048;
	add.s32 	%r460, %r460, 1;
	setp.ne.s32 	%p56, %r460, 0;
	@%p56 bra 	$L__BB5_44;
$L__BB5_45:
	setp.lt.u32 	%p57, %r38, 768;
	@%p57 bra 	$L__BB5_47;
$L__BB5_46:
	mul.wide.s32 	%rd93, %r462, 8;
	add.s64 	%rd86, %rd15, %rd93;
	// begin inline asm
	ld.global.nc.u64 %rd85, [%rd86];
	// end inline asm
	mov.b64 	%fd126, %rd85;
	setp.lt.f64 	%p58, %fd372, %fd126;
	selp.f64 	%fd127, %fd126, %fd372, %p58;
	add.s64 	%rd88, %rd86, 2048;
	// begin inline asm
	ld.global.nc.u64 %rd87, [%rd88];
	// end inline asm
	mov.b64 	%fd128, %rd87;
	setp.lt.f64 	%p59, %fd127, %fd128;
	selp.f64 	%fd129, %fd128, %fd127, %p59;
	add.s64 	%rd90, %rd86, 4096;
	// begin inline asm
	ld.global.nc.u64 %rd89, [%rd90];
	// end inline asm
	mov.b64 	%fd130, %rd89;
	setp.lt.f64 	%p60, %fd129, %fd130;
	selp.f64 	%fd131, %fd130, %fd129, %p60;
	add.s64 	%rd92, %rd86, 6144;
	// begin inline asm
	ld.global.nc.u64 %rd91, [%rd92];
	// end inline asm
	mov.b64 	%fd132, %rd91;
	setp.lt.f64 	%p61, %fd131, %fd132;
	selp.f64 	%fd372, %fd132, %fd131, %p61;
	add.s32 	%r462, %r462, 1024;
	setp.lt.s32 	%p62, %r462, %r68;
	@%p62 bra 	$L__BB5_46;
$L__BB5_47:
	setp.lt.s32 	%p63, %r68, 256;
	@%p63 bra 	$L__BB5_52;
	// begin inline asm
	mov.u32 %r201, %laneid;
	// end inline asm
	mov.b64 	%rd104, %fd372;
	mov.b64 	{%r203, %r208}, %rd104;
	mov.b32 	%r209, 1;
	mov.b32 	%r250, 31;
	mov.b32 	%r251, -1;
	// begin inline asm
	shfl.sync.down.b32 %r202, %r203, %r209, %r250, %r251;
	// end inline asm
	// begin inline asm
	shfl.sync.down.b32 %r207, %r208, %r209, %r250, %r251;
	// end inline asm
	mov.b64 	%rd105, {%r202, %r207};
	mov.b64 	%fd180, %rd105;
	setp.gt.s32 	%p91, %r201, 30;
	setp.lt.f64 	%p92, %fd372, %fd180;
	selp.f64 	%fd181, %fd180, %fd372, %p92;
	selp.f64 	%fd182, %fd372, %fd181, %p91;
	mov.b64 	%rd106, %fd182;
	mov.b64 	{%r213, %r218}, %rd106;
	mov.b32 	%r219, 2;
	// begin inline asm
	shfl.sync.down.b32 %r212, %r213, %r219, %r250, %r251;
	// end inline asm
	// begin inline asm
	shfl.sync.down.b32 %r217, %r218, %r219, %r250, %r251;
	// end inline asm
	mov.b64 	%rd107, {%r212, %r217};
	mov.b64 	%fd183, %rd107;
	setp.gt.s32 	%p93, %r201, 29;
	setp.lt.f64 	%p94, %fd182, %fd183;
	selp.f64 	%fd184, %fd183, %fd182, %p94;
	selp.f64 	%fd185, %fd182, %fd184, %p93;
	mov.b64 	%rd108, %fd185;
	mov.b64 	{%r223, %r228}, %rd108;
	mov.b32 	%r229, 4;
	// begin inline asm
	shfl.sync.down.b32 %r222, %r223, %r229, %r250, %r251;
	// end inline asm
	// begin inline asm
	shfl.sync.down.b32 %r227, %r228, %r229, %r250, %r251;
	// end inline asm
	mov.b64 	%rd109, {%r222, %r227};
	mov.b64 	%fd186, %rd109;
	setp.gt.s32 	%p95, %r201, 27;
	setp.lt.f64 	%p96, %fd185, %fd186;
	selp.f64 	%fd187, %fd186, %fd185, %p96;
	selp.f64 	%fd188, %fd185, %fd187, %p95;
	mov.b64 	%rd110, %fd188;
	mov.b64 	{%r233, %r238}, %rd110;
	mov.b32 	%r239, 8;
	// begin inline asm
	shfl.sync.down.b32 %r232, %r233, %r239, %r250, %r251;
	// end inline asm
	// begin inline asm
	shfl.sync.down.b32 %r237, %r238, %r239, %r250, %r251;
	// end inline asm
	mov.b64 	%rd111, {%r232, %r237};
	mov.b64 	%fd189, %rd111;
	setp.gt.s32 	%p97, %r201, 23;
	setp.lt.f64 	%p98, %fd188, %fd189;
	selp.f64 	%fd190, %fd189, %fd188, %p98;
	selp.f64 	%fd191, %fd188, %fd190, %p97;
	mov.b64 	%rd112, %fd191;
	mov.b64 	{%r243, %r248}, %rd112;
	mov.b32 	%r249, 16;
	// begin inline asm
	shfl.sync.down.b32 %r242, %r243, %r249, %r250, %r251;
	// end inline asm
	// begin inline asm
	shfl.sync.down.b32 %r247, %r248, %r249, %r250, %r251;
	// end inline asm
	mov.b64 	%rd113, {%r242, %r247};
	mov.b64 	%fd192, %rd113;
	setp.gt.s32 	%p99, %r201, 15;
	setp.lt.f64 	%p100, %fd191, %fd192;
	selp.f64 	%fd38, %fd192, %fd191, %p100;
	selp.f64 	%fd380, %fd191, %fd38, %p99;
	setp.ne.s32 	%p101, %r201, 0;
	@%p101 bra 	$L__BB5_50;
	shr.u32 	%r252, %r35, 2;
	and.b32  	%r253, %r252, 248;
	mov.u32 	%r254, _ZZN3cub18CUB_300001_SM_10006detail6reduce28DeviceReduceSingleTileKernelINS2_10policy_hubIdjN4cuda3__47maximumIvEEE10Policy1000EPdSB_iS8_ddNS5_3std3__410__identityEEEvT0_T1_T2_T3_T4_T6_E12temp_storage;
	add.s32 	%r255, %r254, %r253;
	st.shared.f64 	[%r255+8], %fd38;
$L__BB5_50:
	bar.sync 	0;
	setp.ne.s32 	%p102, %r35, 0;
	@%p102 bra 	$L__BB5_72;
	ld.shared.f64 	%fd193, [_ZZN3cub18CUB_300001_SM_10006detail6reduce28DeviceReduceSingleTileKernelINS2_10policy_hubIdjN4cuda3__47maximumIvEEE10Policy1000EPdSB_iS8_ddNS5_3std3__410__identityEEEvT0_T1_T2_T3_T4_T6_E12temp_storage+16];
	setp.lt.f64 	%p103, %fd380, %fd193;
	selp.f64 	%fd194, %fd193, %fd380, %p103;
	ld.shared.f64 	%fd195, [_ZZN3cub18CUB_300001_SM_10006detail6reduce28DeviceReduceSingleTileKernelINS2_10policy_hubIdjN4cuda3__47maximumIvEEE10Policy1000EPdSB_iS8_ddNS5_3std3__410__identityEEEvT0_T1_T2_T3_T4_T6_E12temp_storage+24];
	setp.lt.f64 	%p104, %fd194, %fd195;
	selp.f64 	%fd196, %fd195, %fd194, %p104;
	ld.shared.f64 	%fd197, [_ZZN3cub18CUB_300001_SM_10006detail6reduce28DeviceReduceSingleTileKernelINS2_10policy_hubIdjN4cuda3__47maximumIvEEE10Policy1000EPdSB_iS8_ddNS5_3std3__410__identityEEEvT0_T1_T2_T3_T4_T6_E12temp_storage+32];
	setp.lt.f64 	%p105, %fd196, %fd197;
	selp.f64 	%fd198, %fd197, %fd196, %p105;
	ld.shared.f64 	%fd199, [_ZZN3cub18CUB_300001_SM_10006detail6reduce28DeviceReduceSingleTileKernelINS2_10policy_hubIdjN4cuda3__47maximumIvEEE10Policy1000EPdSB_iS8_ddNS5_3std3__410__identityEEEvT0_T1_T2_T3_T4_T6_E12temp_storage+40];
	setp.lt.f64 	%p106, %fd198, %fd199;
	selp.f64 	%fd200, %fd199, %fd198, %p106;
	ld.shared.f64 	%fd201, [_ZZN3cub18CUB_300001_SM_10006detail6reduce28DeviceReduceSingleTileKernelINS2_10policy_hubIdjN4cuda3__47maximumIvEEE10Policy1000EPdSB_iS8_ddNS5_3std3__410__identityEEEvT0_T1_T2_T3_T4_T6_E12temp_storage+48];
	setp.lt.f64 	%p107, %fd200, %fd201;
	selp.f64 	%fd202, %fd201, %fd200, %p107;
	ld.shared.f64 	%fd203, [_ZZN3cub18CUB_300001_SM_10006detail6reduce28DeviceReduceSingleTileKernelINS2_10policy_hubIdjN4cuda3__47maximumIvEEE10Policy1000EPdSB_iS8_ddNS5_3std3__410__identityEEEvT0_T1_T2_T3_T4_T6_E12temp_storage+56];
	setp.lt.f64 	%p108, %fd202, %fd203;
	selp.f64 	%fd204, %fd203, %fd202, %p108;
	ld.shared.f64 	%fd205, [_ZZN3cub18CUB_300001_SM_10006detail6reduce28DeviceReduceSingleTileKernelINS2_10policy_hubIdjN4cuda3__47maximumIvEEE10Policy1000EPdSB_iS8_ddNS5_3std3__410__identityEEEvT0_T1_T2_T3_T4_T6_E12temp_storage+64];
	setp.lt.f64 	%p109, %fd204, %fd205;
	selp.f64 	%fd380, %fd205, %fd204, %p109;
	bra.uni 	$L__BB5_72;
$L__BB5_52:
	// begin inline asm
	mov.u32 %r138, %laneid;
	// end inline asm
	and.b32  	%r189, %r35, 992;
	add.s32 	%r190, %r189, 32;
	setp.gt.s32 	%p64, %r190, %r68;
	not.b32 	%r191, %r189;
	add.s32 	%r192, %r68, %r191;
	selp.b32 	%r187, %r192, 31, %p64;
	mov.b64 	%rd94, %fd372;
	mov.b64 	{%r140, %r145}, %rd94;
	mov.b32 	%r146, 1;
	mov.b32 	%r188, -1;
	// begin inline asm
	shfl.sync.down.b32 %r139, %r140, %r146, %r187, %r188;
	// end inline asm
	// begin inline asm
	shfl.sync.down.b32 %r144, %r145, %r146, %r187, %r188;
	// end inline asm
	mov.b64 	%rd95, {%r139, %r144};
	mov.b64 	%fd133, %rd95;
	setp.lt.s32 	%p65, %r138, %r187;
	setp.lt.f64 	%p66, %fd372, %fd133;
	selp.f64 	%fd134, %fd133, %fd372, %p66;
	selp.f64 	%fd135, %fd134, %fd372, %p65;
	mov.b64 	%rd96, %fd135;
	mov.b64 	{%r150, %r155}, %rd96;
	mov.b32 	%r156, 2;
	// begin inline asm
	shfl.sync.down.b32 %r149, %r150, %r156, %r187, %r188;
	// end inline asm
	// begin inline asm
	shfl.sync.down.b32 %r154, %r155, %r156, %r187, %r188;
	// end inline asm
	mov.b64 	%rd97, {%r149, %r154};
	mov.b64 	%fd136, %rd97;
	add.s32 	%r193, %r138, 2;
	setp.gt.s32 	%p67, %r193, %r187;
	setp.lt.f64 	%p68, %fd135, %fd136;
	selp.f64 	%fd137, %fd136, %fd135, %p68;
	selp.f64 	%fd138, %fd135, %fd137, %p67;
	mov.b64 	%rd98, %fd138;
	mov.b64 	{%r160, %r165}, %rd98;
	mov.b32 	%r166, 4;
	// begin inline asm
	shfl.sync.down.b32 %r159, %r160, %r166, %r187, %r188;
	// end inline asm
	// begin inline asm
	shfl.sync.down.b32 %r164, %r165, %r166, %r187, %r188;
	// end inline asm
	mov.b64 	%rd99, {%r159, %r164};
	mov.b64 	%fd139, %rd99;
	add.s32 	%r194, %r138, 4;
	setp.gt.s32 	%p69, %r194, %r187;
	setp.lt.f64 	%p70, %fd138, %fd139;
	selp.f64 	%fd140, %fd139, %fd138, %p70;
	selp.f64 	%fd141, %fd138, %fd140, %p69;
	mov.b64 	%rd100, %fd141;
	mov.b64 	{%r170, %r175}, %rd100;
	mov.b32 	%r176, 8;
	// begin inline asm
	shfl.sync.down.b32 %r169, %r170, %r176, %r187, %r188;
	// end inline asm
	// begin inline asm
	shfl.sync.down.b32 %r174, %r175, %r176, %r187, %r188;
	// end inline asm
	mov.b64 	%rd101, {%r169, %r174};
	mov.b64 	%fd142, %rd101;
	add.s32 	%r195, %r138, 8;
	setp.gt.s32 	%p71, %r195, %r187;
	setp.lt.f64 	%p72, %fd141, %fd142;
	selp.f64 	%fd143, %fd142, %fd141, %p72;
	selp.f64 	%fd144, %fd141, %fd143, %p71;
	mov.b64 	%rd102, %fd144;
	mov.b64 	{%r180, %r185}, %rd102;
	mov.b32 	%r186, 16;
	// begin inline asm
	shfl.sync.down.b32 %r179, %r180, %r186, %r187, %r188;
	// end inline asm
	// begin inline asm
	shfl.sync.down.b32 %r184, %r185, %r186, %r187, %r188;
	// end inline asm
	mov.b64 	%rd103, {%r179, %r184};
	mov.b64 	%fd145, %rd103;
	add.s32 	%r196, %r138, 16;
	setp.gt.s32 	%p73, %r196, %r187;
	setp.lt.f64 	%p74, %fd144, %fd145;
	selp.f64 	%fd146, %fd145, %fd144, %p74;
	selp.f64 	%fd380, %fd144, %fd146, %p73;
	setp.ne.s32 	%p75, %r138, 0;
	@%p75 bra 	$L__BB5_54;
	shr.u32 	%r197, %r35, 2;
	and.b32  	%r198, %r197, 248;
	mov.u32 	%r199, _ZZN3cub18CUB_300001_SM_10006detail6reduce28DeviceReduceSingleTileKernelINS2_10policy_hubIdjN4cuda3__47maximumIvEEE10Policy1000EPdSB_iS8_ddNS5_3std3__410__identityEEEvT0_T1_T2_T3_T4_T6_E12temp_storage;
	add.s32 	%r200, %r199, %r198;
	st.shared.f64 	[%r200+8], %fd380;
$L__BB5_54:
	bar.sync 	0;
	setp.ne.s32 	%p76, %r35, 0;
	@%p76 bra 	$L__BB5_72;
	setp.gt.s32 	%p77, %r68, 32;
	ld.shared.f64 	%fd147, [_ZZN3cub18CUB_300001_SM_10006detail6reduce28DeviceReduceSingleTileKernelINS2_10policy_hubIdjN4cuda3__47maximumIvEEE10Policy1000EPdSB_iS8_ddNS5_3std3__410__identityEEEvT0_T1_T2_T3_T4_T6_E12temp_storage+16];
	setp.lt.f64 	%p78, %fd380, %fd147;
	selp.f64 	%fd149, %fd147, %fd380, %p78;
	selp.f64 	%fd150, %fd149, %fd380, %p77;
	setp.gt.s32 	%p79, %r68, 64;
	ld.shared.f64 	%fd152, [_ZZN3cub18CUB_300001_SM_10006detail6reduce28DeviceReduceSingleTileKernelINS2_10policy_hubIdjN4cuda3__47maximumIvEEE10Policy1000EPdSB_iS8_ddNS5_3std3__410__identityEEEvT0_T1_T2_T3_T4_T6_E12temp_storage+24];
	setp.lt.f64 	%p80, %fd150, %fd152;
	selp.f64 	%fd154, %fd152, %fd150, %p80;
	selp.f64 	%fd155, %fd154, %fd150, %p79;
	setp.gt.s32 	%p81, %r68, 96;
	ld.shared.f64 	%fd157, [_ZZN3cub18CUB_300001_SM_10006detail6reduce28DeviceReduceSingleTileKernelINS2_10policy_hubIdjN4cuda3__47maximumIvEEE10Policy1000EPdSB_iS8_ddNS5_3std3__410__identityEEEvT0_T1_T2_T3_T4_T6_E12temp_storage+32];
	setp.lt.f64 	%p82, %fd155, %fd157;
	selp.f64 	%fd159, %fd157, %fd155, %p82;
	selp.f64 	%fd160, %fd159, %fd155, %p81;
	setp.gt.s32 	%p83, %r68, 128;
	ld.shared.f64 	%fd162, [_ZZN3cub18CUB_300001_SM_10006detail6reduce28DeviceReduceSingleTileKernelINS2_10policy_hubIdjN4cuda3__47maximumIvEEE10Policy1000EPdSB_iS8_ddNS5_3std3__410__identityEEEvT0_T1_T2_T3_T4_T6_E12temp_storage+40];
	setp.lt.f64 	%p84, %fd160, %fd162;
	selp.f64 	%fd164, %fd162, %fd160, %p84;
	selp.f64 	%fd165, %fd164, %fd160, %p83;
	setp.gt.s32 	%p85, %r68, 160;
	ld.shared.f64 	%fd167, [_ZZN3cub18CUB_300001_SM_10006detail6reduce28DeviceReduceSingleTileKernelINS2_10policy_hubIdjN4cuda3__47maximumIvEEE10Policy1000EPdSB_iS8_ddNS5_3std3__410__identityEEEvT0_T1_T2_T3_T4_T6_E12temp_storage+48];
	setp.lt.f64 	%p86, %fd165, %fd167;
	selp.f64 	%fd169, %fd167, %fd165, %p86;
	selp.f64 	%fd170, %fd169, %fd165, %p85;
	setp.gt.s32 	%p87, %r68, 192;
	ld.shared.f64 	%fd172, [_ZZN3cub18CUB_300001_SM_10006detail6reduce28DeviceReduceSingleTileKernelINS2_10policy_hubIdjN4cuda3__47maximumIvEEE10Policy1000EPdSB_iS8_ddNS5_3std3__410__identityEEEvT0_T1_T2_T3_T4_T6_E12temp_storage+56];
	setp.lt.f64 	%p88, %fd170, %fd172;
	selp.f64 	%fd174, %fd172, %fd170, %p88;
	selp.f64 	%fd175, %fd174, %fd170, %p87;
	setp.gt.s32 	%p89, %r68, 224;
	ld.shared.f64 	%fd177, [_ZZN3cub18CUB_300001_SM_10006detail6reduce28DeviceReduceSingleTileKernelINS2_10policy_hubIdjN4cuda3__47maximumIvEEE10Policy1000EPdSB_iS8_ddNS5_3std3__410__identityEEEvT0_T1_T2_T3_T4_T6_E12temp_storage+64];
	setp.lt.f64 	%p90, %fd175, %fd177;
	selp.f64 	%fd179, %fd177, %fd175, %p90;
	selp.f64 	%fd380, %fd179, %fd175, %p89;
	bra.uni 	$L__BB5_72;
$L__BB5_56:
	mov.u32 	%r47, %tid.x;
	mul.wide.u32 	%rd34, %r47, 8;
	add.s64 	%rd19, %rd15, %rd34;
	// begin inline asm
	ld.global.nc.u64 %rd18, [%rd19];
	// end inline asm
	mov.b64 	%fd59, %rd18;
	add.s64 	%rd21, %rd19, 2048;
	// begin inline asm
	ld.global.nc.u64 %rd20, [%rd21];
	// end inline asm
	mov.b64 	%fd60, %rd20;
	add.s64 	%rd23, %rd19, 4096;
	// begin inline asm
	ld.global.nc.u64 %rd22, [%rd23];
	// end inline asm
	mov.b64 	%fd61, %rd22;
	add.s64 	%rd25, %rd19, 6144;
	// begin inline asm
	ld.global.nc.u64 %rd24, [%rd25];
	// end inline asm
	mov.b64 	%fd62, %rd24;
	add.s64 	%rd27, %rd19, 8192;
	// begin inline asm
	ld.global.nc.u64 %rd26, [%rd27];
	// end inline asm
	mov.b64 	%fd63, %rd26;
	add.s64 	%rd29, %rd19, 10240;
	// begin inline asm
	ld.global.nc.u64 %rd28, [%rd29];
	// end inline asm
	mov.b64 	%fd64, %rd28;
	add.s64 	%rd31, %rd19, 12288;
	// begin inline asm
	ld.global.nc.u64 %rd30, [%rd31];
	// end inline asm
	mov.b64 	%fd65, %rd30;
	add.s64 	%rd33, %rd19, 14336;
	// begin inline asm
	ld.global.nc.u64 %rd32, [%rd33];
	// end inline asm
	mov.b64 	%fd66, %rd32;
	setp.lt.f64 	%p4, %fd59, %fd60;
	selp.f64 	%fd67, %fd60, %fd59, %p4;
	setp.lt.f64 	%p5, %fd67, %fd61;
	selp.f64 	%fd68, %fd61, %fd67, %p5;
	setp.lt.f64 	%p6, %fd68, %fd62;
	selp.f64 	%fd69, %fd62, %fd68, %p6;
	setp.lt.f64 	%p7, %fd69, %fd63;
	selp.f64 	%fd70, %fd63, %fd69, %p7;
	setp.lt.f64 	%p8, %fd70, %fd64;
	selp.f64 	%fd71, %fd64, %fd70, %p8;
	setp.lt.f64 	%p9, %fd71, %fd65;
	selp.f64 	%fd72, %fd65, %fd71, %p9;
	setp.lt.f64 	%p10, %fd72, %fd66;
	selp.f64 	%fd379, %fd66, %fd72, %p10;
	setp.lt.u32 	%p11, %r68, 4096;
	mov.b32 	%r465, 2048;
	@%p11 bra 	$L__BB5_60;
	add.s32 	%r48, %r68, -2048;
	mov.b32 	%r465, 2048;
$L__BB5_58:
	mul.wide.s32 	%rd51, %r465, 8;
	add.s64 	%rd36, %rd19, %rd51;
	// begin inline asm
	ld.global.nc.u64 %rd35, [%rd36];
	// end inline asm
	mov.b64 	%fd73, %rd35;
	add.s64 	%rd38, %rd36, 2048;
	// begin inline asm
	ld.global.nc.u64 %rd37, [%rd38];
	// end inline asm
	mov.b64 	%fd74, %rd37;
	add.s64 	%rd40, %rd36, 4096;
	// begin inline asm
	ld.global.nc.u64 %rd39, [%rd40];
	// end inline asm
	mov.b64 	%fd75, %rd39;
	add.s64 	%rd42, %rd36, 6144;
	// begin inline asm
	ld.global.nc.u64 %rd41, [%rd42];
	// end inline asm
	mov.b64 	%fd76, %rd41;
	add.s64 	%rd44, %rd36, 8192;
	// begin inline asm
	ld.global.nc.u64 %rd43, [%rd44];
	// end inline asm
	mov.b64 	%fd77, %rd43;
	add.s64 	%rd46, %rd36, 10240;
	// begin inline asm
	ld.global.nc.u64 %rd45, [%rd46];
	// end inline asm
	mov.b64 	%fd78, %rd45;
	add.s64 	%rd48, %rd36, 12288;
	// begin inline asm
	ld.global.nc.u64 %rd47, [%rd48];
	// end inline asm
	mov.b64 	%fd79, %rd47;
	add.s64 	%rd50, %rd36, 14336;
	// begin inline asm
	ld.global.nc.u64 %rd49, [%rd50];
	// end inline asm
	mov.b64 	%fd80, %rd49;
	setp.lt.f64 	%p12, %fd379, %fd73;
	selp.f64 	%fd81, %fd73, %fd379, %p12;
	setp.lt.f64 	%p13, %fd81, %fd74;
	selp.f64 	%fd82, %fd74, %fd81, %p13;
	setp.lt.f64 	%p14, %fd82, %fd75;
	selp.f64 	%fd83, %fd75, %fd82, %p14;
	setp.lt.f64 	%p15, %fd83, %fd76;
	selp.f64 	%fd84, %fd76, %fd83, %p15;
	setp.lt.f64 	%p16, %fd84, %fd77;
	selp.f64 	%fd85, %fd77, %fd84, %p16;
	setp.lt.f64 	%p17, %fd85, %fd78;
	selp.f64 	%fd86, %fd78, %fd85, %p17;
	setp.lt.f64 	%p18, %fd86, %fd79;
	selp.f64 	%fd87, %fd79, %fd86, %p18;
	setp.lt.f64 	%p19, %fd87, %fd80;
	selp.f64 	%fd379, %fd80, %fd87, %p19;
	sub.s32 	%r71, %r68, %r465;
	setp.lt.s32 	%p20, %r71, 2048;
	@%p20 bra 	$L__BB5_68;
	add.s32 	%r465, %r465, 2048;
	setp.le.s32 	%p21, %r465, %r48;
	@%p21 bra 	$L__BB5_58;
$L__BB5_60:
	setp.le.s32 	%p22, %r68, %r465;
	@%p22 bra 	$L__BB5_68;
	sub.s32 	%r52, %r68, %r465;
	setp.ge.s32 	%p23, %r47, %r52;
	@%p23 bra 	$L__BB5_68;
	not.b32 	%r72, %r47;
	add.s32 	%r73, %r68, %r72;
	sub.s32 	%r53, %r73, %r465;
	and.b32  	%r74, %r53, 768;
	setp.eq.s32 	%p24, %r74, 768;
	mov.u32 	%r469, %r47;
	@%p24 bra 	$L__BB5_65;
	add.s32 	%r467, %r47, %r465;
	shr.u32 	%r75, %r53, 8;
	add.s32 	%r76, %r75, 1;
	and.b32  	%r77, %r76, 3;
	neg.s32 	%r466, %r77;
	mov.u32 	%r469, %r47;
$L__BB5_64:
	.pragma "nounroll";
	mul.wide.u32 	%rd54, %r467, 8;
	add.s64 	%rd53, %rd15, %rd54;
	// begin inline asm
	ld.global.nc.u64 %rd52, [%rd53];
	// end inline asm
	mov.b64 	%fd89, %rd52;
	setp.lt.f64 	%p25, %fd379, %fd89;
	selp.f64 	%fd379, %fd89, %fd379, %p25;
	add.s32 	%r469, %r469, 256;
	add.s32 	%r467, %r467, 256;
	add.s32 	%r466, %r466, 1;
	setp.ne.s32 	%p26, %r466, 0;
	@%p26 bra 	$L__BB5_64;
$L__BB5_65:
	setp.lt.u32 	%p27, %r53, 768;
	@%p27 bra 	$L__BB5_68;
	cvt.u64.u32 	%rd55, %r469;
	cvt.u64.u32 	%rd56, %r465;
	add.s64 	%rd57, %rd55, %rd56;
	shl.b64 	%rd58, %rd57, 3;
	add.s64 	%rd59, %rd58, %rd15;
	add.s64 	%rd205, %rd59, 4096;
	add.s32 	%r470, %r469, %r465;
$L__BB5_67:
	mul.wide.u32 	%rd68, %r470, 8;
	add.s64 	%rd61, %rd15, %rd68;
	// begin inline asm
	ld.global.nc.u64 %rd60, [%rd61];
	// end inline asm
	mov.b64 	%fd90, %rd60;
	setp.lt.f64 	%p28, %fd379, %fd90;
	selp.f64 	%fd91, %fd90, %fd379, %p28;
	add.s64 	%rd63, %rd205, -2048;
	// begin inline asm
	ld.global.nc.u64 %rd62, [%rd63];
	// end inline asm
	mov.b64 	%fd92, %rd62;
	setp.lt.f64 	%p29, %fd91, %fd92;
	selp.f64 	%fd93, %fd92, %fd91, %p29;
	// begin inline asm
	ld.global.nc.u64 %rd64, [%rd205];
	// end inline asm
	mov.b64 	%fd94, %rd64;
	setp.lt.f64 	%p30, %fd93, %fd94;
	selp.f64 	%fd95, %fd94, %fd93, %p30;
	add.s64 	%rd67, %rd205, 2048;
	// begin inline asm
	ld.global.nc.u64 %rd66, [%rd67];
	// end inline asm
	mov.b64 	%fd96, %rd66;
	setp.lt.f64 	%p31, %fd95, %fd96;
	selp.f64 	%fd379, %fd96, %fd95, %p31;
	add.s32 	%r469, %r469, 1024;
	add.s64 	%rd205, %rd205, 8192;
	add.s32 	%r470, %r470, 1024;
	setp.lt.s32 	%p32, %r469, %r52;
	@%p32 bra 	$L__BB5_67;
$L__BB5_68:
	// begin inline asm
	mov.u32 %r78, %laneid;
	// end inline asm
	mov.b64 	%rd69, %fd379;
	mov.b64 	{%r80, %r85}, %rd69;
	mov.b32 	%r86, 1;
	mov.b32 	%r127, 31;
	mov.b32 	%r128, -1;
	// begin inline asm
	shfl.sync.down.b32 %r79, %r80, %r86, %r127, %r128;
	// end inline asm
	// begin inline asm
	shfl.sync.down.b32 %r84, %r85, %r86, %r127, %r128;
	// end inline asm
	mov.b64 	%rd70, {%r79, %r84};
	mov.b64 	%fd97, %rd70;
	setp.gt.s32 	%p33, %r78, 30;
	setp.lt.f64 	%p34, %fd379, %fd97;
	selp.f64 	%fd98, %fd97, %fd379, %p34;
	selp.f64 	%fd99, %fd379, %fd98, %p33;
	mov.b64 	%rd71, %fd99;
	mov.b64 	{%r90, %r95}, %rd71;
	mov.b32 	%r96, 2;
	// begin inline asm
	shfl.sync.down.b32 %r89, %r90, %r96, %r127, %r128;
	// end inline asm
	// begin inline asm
	shfl.sync.down.b32 %r94, %r95, %r96, %r127, %r128;
	// end inline asm
	mov.b64 	%rd72, {%r89, %r94};
	mov.b64 	%fd100, %rd72;
	setp.gt.s32 	%p35, %r78, 29;
	setp.lt.f64 	%p36, %fd99, %fd100;
	selp.f64 	%fd101, %fd100, %fd99, %p36;
	selp.f64 	%fd102, %fd99, %fd101, %p35;
	mov.b64 	%rd73, %fd102;
	mov.b64 	{%r100, %r105}, %rd73;
	mov.b32 	%r106, 4;
	// begin inline asm
	shfl.sync.down.b32 %r99, %r100, %r106, %r127, %r128;
	// end inline asm
	// begin inline asm
	shfl.sync.down.b32 %r104, %r105, %r106, %r127, %r128;
	// end inline asm
	mov.b64 	%rd74, {%r99, %r104};
	mov.b64 	%fd103, %rd74;
	setp.gt.s32 	%p37, %r78, 27;
	setp.lt.f64 	%p38, %fd102, %fd103;
	selp.f64 	%fd104, %fd103, %fd102, %p38;
	selp.f64 	%fd105, %fd102, %fd104, %p37;
	mov.b64 	%rd75, %fd105;
	mov.b64 	{%r110, %r115}, %rd75;
	mov.b32 	%r116, 8;
	// begin inline asm
	shfl.sync.down.b32 %r109, %r110, %r116, %r127, %r128;
	// end inline asm
	// begin inline asm
	shfl.sync.down.b32 %r114, %r115, %r116, %r127, %r128;
	// end inline asm
	mov.b64 	%rd76, {%r109, %r114};
	mov.b64 	%fd106, %rd76;
	setp.gt.s32 	%p39, %r78, 23;
	setp.lt.f64 	%p40, %fd105, %fd106;
	selp.f64 	%fd107, %fd106, %fd105, %p40;
	selp.f64 	%fd108, %fd105, %fd107, %p39;
	mov.b64 	%rd77, %fd108;
	mov.b64 	{%r120, %r125}, %rd77;
	mov.b32 	%r126, 16;
	// begin inline asm
	shfl.sync.down.b32 %r119, %r120, %r126, %r127, %r128;
	// end inline asm
	// begin inline asm
	shfl.sync.down.b32 %r124, %r125, %r126, %r127, %r128;
	// end inline asm
	mov.b64 	%rd78, {%r119, %r124};
	mov.b64 	%fd109, %rd78;
	setp.gt.s32 	%p41, %r78, 15;
	setp.lt.f64 	%p42, %fd108, %fd109;
	selp.f64 	%fd54, %fd109, %fd108, %p42;
	selp.f64 	%fd380, %fd108, %fd54, %p41;
	setp.ne.s32 	%p43, %r78, 0;
	@%p43 bra 	$L__BB5_70;
	shr.u32 	%r129, %r47, 2;
	and.b32  	%r130, %r129, 248;
	mov.u32 	%r131, _ZZN3cub18CUB_300001_SM_10006detail6reduce28DeviceReduceSingleTileKernelINS2_10policy_hubIdjN4cuda3__47maximumIvEEE10Policy1000EPdSB_iS8_ddNS5_3std3__410__identityEEEvT0_T1_T2_T3_T4_T6_E12temp_storage;
	add.s32 	%r132, %r131, %r130;
	st.shared.f64 	[%r132+8], %fd54;
$L__BB5_70:
	bar.sync 	0;
	setp.ne.s32 	%p44, %r47, 0;
	@%p44 bra 	$L__BB5_72;
	ld.shared.f64 	%fd110, [_ZZN3cub18CUB_300001_SM_10006detail6reduce28DeviceReduceSingleTileKernelINS2_10policy_hubIdjN4cuda3__47maximumIvEEE10Policy1000EPdSB_iS8_ddNS5_3std3__410__identityEEEvT0_T1_T2_T3_T4_T6_E12temp_storage+16];
	setp.lt.f64 	%p45, %fd380, %fd110;
	selp.f64 	%fd111, %fd110, %fd380, %p45;
	ld.shared.f64 	%fd112, [_ZZN3cub18CUB_300001_SM_10006detail6reduce28DeviceReduceSingleTileKernelINS2_10policy_hubIdjN4cuda3__47maximumIvEEE10Policy1000EPdSB_iS8_ddNS5_3std3__410__identityEEEvT0_T1_T2_T3_T4_T6_E12temp_storage+24];
	setp.lt.f64 	%p46, %fd111, %fd112;
	selp.f64 	%fd113, %fd112, %fd111, %p46;
	ld.shared.f64 	%fd114, [_ZZN3cub18CUB_300001_SM_10006detail6reduce28DeviceReduceSingleTileKernelINS2_10policy_hubIdjN4cuda3__47maximumIvEEE10Policy1000EPdSB_iS8_ddNS5_3std3__410__identityEEEvT0_T1_T2_T3_T4_T6_E12temp_storage+32];
	setp.lt.f64 	%p47, %fd113, %fd114;
	selp.f64 	%fd115, %fd114, %fd113, %p47;
	ld.shared.f64 	%fd116, [_ZZN3cub18CUB_300001_SM_10006detail6reduce28DeviceReduceSingleTileKernelINS2_10policy_hubIdjN4cuda3__47maximumIvEEE10Policy1000EPdSB_iS8_ddNS5_3std3__410__identityEEEvT0_T1_T2_T3_T4_T6_E12temp_storage+40];
	setp.lt.f64 	%p48, %fd115, %fd116;
	selp.f64 	%fd117, %fd116, %fd115, %p48;
	ld.shared.f64 	%fd118, [_ZZN3cub18CUB_300001_SM_10006detail6reduce28DeviceReduceSingleTileKernelINS2_10policy_hubIdjN4cuda3__47maximumIvEEE10Policy1000EPdSB_iS8_ddNS5_3std3__410__identityEEEvT0_T1_T2_T3_T4_T6_E12temp_storage+48];
	setp.lt.f64 	%p49, %fd117, %fd118;
	selp.f64 	%fd119, %fd118, %fd117, %p49;
	ld.shared.f64 	%fd120, [_ZZN3cub18CUB_300001_SM_10006detail6reduce28DeviceReduceSingleTileKernelINS2_10policy_hubIdjN4cuda3__47maximumIvEEE10Policy1000EPdSB_iS8_ddNS5_3std3__410__identityEEEvT0_T1_T2_T3_T4_T6_E12temp_storage+56];
	setp.lt.f64 	%p50, %fd119, %fd120;
	selp.f64 	%fd121, %fd120, %fd119, %p50;
	ld.shared.f64 	%fd122, [_ZZN3cub18CUB_300001_SM_10006detail6reduce28DeviceReduceSingleTileKernelINS2_10policy_hubIdjN4cuda3__47maximumIvEEE10Policy1000EPdSB_iS8_ddNS5_3std3__410__identityEEEvT0_T1_T2_T3_T4_T6_E12temp_storage+64];
	setp.lt.f64 	%p51, %fd121, %fd122;
	selp.f64 	%fd380, %fd122, %fd121, %p51;
$L__BB5_72:
	mov.u32 	%r444, %tid.x;
	setp.ne.s32 	%p217, %r444, 0;
	@%p217 bra 	$L__BB5_74;
	setp.lt.f64 	%p218, %fd58, %fd380;
	selp.f64 	%fd353, %fd380, %fd58, %p218;
	st.global.f64 	[%rd1], %fd353;
$L__BB5_74:
	ret;

}


// ===== COMPILED SASS (sm_100) =====

	.target	sm_100

	.elftype	@"ET_EXEC"


//--------------------- .note.nv.tkinfo           --------------------------
	.section	.note.nv.tkinfo,"",@"SHT_NOTE"
	.sectionflags	@"SHF_NOTE_NV_TKINFO"
	.tkinfo
        /*0018*/ 	.word	0x00000002
        /*0030*/ 	.string	""
        /*0030*/ 	.string	"ptxas"
        /*0030*/ 	.string	"Cuda compilation tools, release 13.0, V13.0.88"
        /*0030*/ 	.string	"Build cuda_13.0.r13.0/compiler.36424714_0"
        /*0030*/ 	.string	"-arch sm_100 -m 64 "



//--------------------- .note.nv.cuinfo           --------------------------
	.section	.note.nv.cuinfo,"",@"SHT_NOTE"
	.sectionflags	@"SHF_NOTE_NV_CUINFO"
        /*0018*/ 	.short	0x0002
        /*001a*/ 	.short	0x0064
        /*001c*/ 	.short	0x0082
	.zero		2


//--------------------- .nv.info                  --------------------------
	.section	.nv.info,"",@"SHT_CUDA_INFO"
	.align	4


	//----- nvinfo : EIATTR_REGCOUNT
	.align		4
        /*0000*/ 	.byte	0x04, 0x2f
        /*0002*/ 	.short	(.L_41 - .L_40)
	.align		4
.L_40:
        /*0004*/ 	.word	index@(_Z5firstPdS_i)
        /*0008*/ 	.word	0x00000010


	//----- nvinfo : EIATTR_FRAME_SIZE
	.align		4
.L_41:
        /*000c*/ 	.byte	0x04, 0x11
        /*000e*/ 	.short	(.L_43 - .L_42)
	.align		4
.L_42:
        /*0010*/ 	.word	index@(_Z5firstPdS_i)
        /*0014*/ 	.word	0x00000000


	//----- nvinfo : EIATTR_REGCOUNT
	.align		4
.L_43:
        /*0018*/ 	.byte	0x04, 0x2f
        /*001a*/ 	.short	(.L_45 - .L_44)
	.align		4
.L_44:
        /*001c*/ 	.word	index@(_Z6secondPdS_S_i)
        /*0020*/ 	.word	0x0000000e


	//----- nvinfo : EIATTR_FRAME_SIZE
	.align		4
.L_45:
        /*0024*/ 	.byte	0x04, 0x11
        /*0026*/ 	.short	(.L_47 - .L_46)
	.align		4
.L_46:
        /*0028*/ 	.word	index@(_Z6secondPdS_S_i)
        /*002c*/ 	.word	0x00000000


	//----- nvinfo : EIATTR_REGCOUNT
	.align		4
.L_47:
        /*0030*/ 	.byte	0x04, 0x2f
        /*0032*/ 	.short	(.L_49 - .L_48)
	.align		4
.L_48:
        /*0034*/ 	.word	index@(_ZN3cub18CUB_300001_SM_10006detail11EmptyKernelIvEEvv)
        /*0038*/ 	.word	0x00000004


	//----- nvinfo : EIATTR_FRAME_SIZE
	.align		4
.L_49:
        /*003c*/ 	.byte	0x04, 0x11
        /*003e*/ 	.short	(.L_51 - .L_50)
	.align		4
.L_50:
        /*0040*/ 	.word	index@(_ZN3cub18CUB_300001_SM_10006detail11EmptyKernelIvEEvv)
        /*0044*/ 	.word	0x00000000


	//----- nvinfo : EIATTR_REGCOUNT
	.align		4
.L_51:
        /*0048*/ 	.byte	0x04, 0x2f
        /*004a*/ 	.short	(.L_53 - .L_52)
	.align		4
.L_52:
        /*004c*/ 	.word	index@(_ZN3cub18CUB_300001_SM_10006detail6reduce28DeviceReduceSingleTileKernelINS2_10policy_hubIdjN4cuda3__47maximumIvEEE10Policy1000EPdSB_jS8_ddNS5_3std3__410__identityEEEvT0_T1_T2_T3_T4_T6_)
        /*0050*/ 	.word	0x0000002c


	//----- nvinfo : EIATTR_FRAME_SIZE
	.align		4
.L_53:
        /*0054*/ 	.byte	0x04, 0x11
        /*0056*/ 	.short	(.L_55 - .L_54)
	.align		4
.L_54:
        /*0058*/ 	.word	index@(_ZN3cub18CUB_300001_SM_10006detail6reduce28DeviceReduceSingleTileKernelINS2_10policy_hubIdjN4cuda3__47maximumIvEEE10Policy1000EPdSB_jS8_ddNS5_3std3__410__identityEEEvT0_T1_T2_T3_T4_T6_)
        /*005c*/ 	.word	0x00000000


	//----- nvinfo : EIATTR_REGCOUNT
	.align		4
.L_55:
        /*0060*/ 	.byte	0x04, 0x2f
        /*0062*/ 	.short	(.L_57 - .L_56)
	.align		4
.L_56:
        /*0064*/ 	.word	index@(_ZN3cub18CUB_300001_SM_10006detail6reduce18DeviceReduceKernelINS2_10policy_hubIdjN4cuda3__47maximumIvEEE10Policy1000EPdjS8_dNS5_3std3__410__identityEEEvT0_PT3_T1_NS0_13GridEvenShareISI_EET2_T4_)
        /*0068*/ 	.word	0x0000001c


	//----- nvinfo : EIATTR_FRAME_SIZE
	.align		4
.L_57:
        /*006c*/ 	.byte	0x04, 0x11
        /*006e*/ 	.short	(.L_59 - .L_58)
	.align		4
.L_58:
        /*0070*/ 	.word	index@(_ZN3cub18CUB_300001_SM_10006detail6reduce18DeviceReduceKernelINS2_10policy_hubIdjN4cuda3__47maximumIvEEE10Policy1000EPdjS8_dNS5_3std3__410__identityEEEvT0_PT3_T1_NS0_13GridEvenShareISI_EET2_T4_)
        /*0074*/ 	.word	0x00000000


	//----- nvinfo : EIATTR_REGCOUNT
	.align		4
.L_59:
        /*0078*/ 	.byte	0x04, 0x2f
        /*007a*/ 	.short	(.L_61 - .L_60)
	.align		4
.L_60:
        /*007c*/ 	.word	index@(_ZN3cub18CUB_300001_SM_10006detail6reduce28DeviceReduceSingleTileKernelINS2_10policy_hubIdjN4cuda3__47maximumIvEEE10Policy1000EPdSB_iS8_ddNS5_3std3__410__identityEEEvT0_T1_T2_T3_T4_T6_)
        /*0080*/ 	.word	0x00000030


	//----- nvinfo : EIATTR_FRAME_SIZE
	.align		4
.L_61:
        /*0084*/ 	.byte	0x04, 0x11
        /*0086*/ 	.short	(.L_63 - .L_62)
	.align		4
.L_62:
        /*0088*/ 	.word	index@(_ZN3cub18CUB_300001_SM_10006detail6reduce28DeviceReduceSingleTileKernelINS2_10policy_hubIdjN4cuda3__47maximumIvEEE10Policy1000EPdSB_iS8_ddNS5_3std3__410__identityEEEvT0_T1_T2_T3_T4_T6_)
        /*008c*/ 	.word	0x00000000


	//----- nvinfo : EIATTR_MIN_STACK_SIZE
	.align		4
.L_63:
        /*0090*/ 	.byte	0x04, 0x12
        /*0092*/ 	.short	(.L_65 - .L_64)
	.align		4
.L_64:
        /*0094*/ 	.word	index@(_ZN3cub18CUB_300001_SM_10006detail6reduce28DeviceReduceSingleTileKernelINS2_10policy_hubIdjN4cuda3__47maximumIvEEE10Policy1000EPdSB_iS8_ddNS5_3std3__410__identityEEEvT0_T1_T2_T3_T4_T6_)
        /*0098*/ 	.word	0x00000000


	//----- nvinfo : EIATTR_MIN_STACK_SIZE
	.align		4
.L_65:
        /*009c*/ 	.byte	0x04, 0x12
        /*009e*/ 	.short	(.L_67 - .L_66)
	.align		4
.L_66:
        /*00a0*/ 	.word	index@(_ZN3cub18CUB_300001_SM_10006detail6reduce18DeviceReduceKernelINS2_10policy_hubIdjN4cuda3__47maximumIvEEE10Policy1000EPdjS8_dNS5_3std3__410__identityEEEvT0_PT3_T1_NS0_13GridEvenShareISI_EET2_T4_)
        /*00a4*/ 	.word	0x00000000


	//----- nvinfo : EIATTR_MIN_STACK_SIZE
	.align		4
.L_67:
        /*00a8*/ 	.byte	0x04, 0x12
        /*00aa*/ 	.short	(.L_69 - .L_68)
	.align		4
.L_68:
        /*00ac*/ 	.word	index@(_ZN3cub18CUB_300001_SM_10006detail6reduce28DeviceReduceSingleTileKernelINS2_10policy_hubIdjN4cuda3__47maximumIvEEE10Policy1000EPdSB_jS8_ddNS5_3std3__410__identityEEEvT0_T1_T2_T3_T4_T6_)
        /*00b0*/ 	.word	0x00000000


	//----- nvinfo : EIATTR_MIN_STACK_SIZE
	.align		4
.L_69:
        /*00b4*/ 	.byte	0x04, 0x12
        /*00b6*/ 	.short	(.L_71 - .L_70)
	.align		4
.L_70:
        /*00b8*/ 	.word	index@(_ZN3cub18CUB_300001_SM_10006detail11EmptyKernelIvEEvv)
        /*00bc*/ 	.word	0x00000000


	//----- nvinfo : EIATTR_MIN_STACK_SIZE
	.align		4
.L_71:
        /*00c0*/ 	.byte	0x04, 0x12
        /*00c2*/ 	.short	(.L_73 - .L_72)
	.align		4
.L_72:
        /*00c4*/ 	.word	index@(_Z6secondPdS_S_i)
        /*00c8*/ 	.word	0x00000000


	//----- nvinfo : EIATTR_MIN_STACK_SIZE
	.align		4
.L_73:
        /*00cc*/ 	.byte	0x04, 0x12
        /*00ce*/ 	.short	(.L_75 - .L_74)
	.align		4
.L_74:
        /*00d0*/ 	.word	index@(_Z5firstPdS_i)
        /*00d4*/ 	.word	0x00000000
.L_75:


//--------------------- .nv.compat                --------------------------
	.section	.nv.compat,"",@"SHT_CUDA_COMPAT_INFO"
	.align	4
        /*0000*/ 	.byte	0x02, 0x09, 0x00, 0x00, 0x02, 0x02, 0x01, 0x00, 0x02, 0x05, 0x05, 0x00, 0x03, 0x07, 0x01, 0x01
        /*0010*/ 	.byte	0x02, 0x03, 0x00, 0x00, 0x02, 0x06, 0x01, 0x00, 0x04, 0x0b, 0x08, 0x00, 0x01, 0x00, 0x00, 0x00
        /*0020*/ 	.byte	0x00, 0x00, 0x00, 0x00


//--------------------- .nv.info._ZN3cub18CUB_300001_SM_10006detail6reduce28DeviceReduceSingleTileKernelINS2_10policy_hubIdjN4cuda3__47maximumIvEEE10Policy1000EPdSB_iS8_ddNS5_3std3__410__identityEEEvT0_T1_T2_T3_T4_T6_ --------------------------
	.section	.nv.info._ZN3cub18CUB_300001_SM_10006detail6reduce28DeviceReduceSingleTileKernelINS2_10policy_hubIdjN4cuda3__47maximumIvEEE10Policy1000EPdSB_iS8_ddNS5_3std3__410__identityEEEvT0_T1_T2_T3_T4_T6_,"",@"SHT_CUDA_INFO"
	.sectionflags	@""
	.align	4


	//----- nvinfo : EIATTR_CUDA_API_VERSION
	.align		4
        /*0000*/ 	.byte	0x04, 0x37
        /*0002*/ 	.short	(.L_77 - .L_76)
.L_76:
        /*0004*/ 	.word	0x00000082


	//----- nvinfo : EIATTR_KPARAM_INFO
	.align		4
.L_77:
        /*0008*/ 	.byte	0x04, 0x17
        /*000a*/ 	.short	(.L_79 - .L_78)
.L_78:
        /*000c*/ 	.word	0x00000000
        /*0010*/ 	.short	0x0005
        /*0012*/ 	.short	0x0020
        /*0014*/ 	.byte	0x00, 0xf0, 0x05, 0x00


	//----- nvinfo : EIATTR_KPARAM_INFO
	.align		4
.L_79:
        /*0018*/ 	.byte	0x04, 0x17
        /*001a*/ 	.short	(.L_81 - .L_80)
.L_80:
        /*001c*/ 	.word	0x00000000
        /*0020*/ 	.short	0x0004
        /*0022*/ 	.short	0x0018
        /*0024*/ 	.byte	0x00, 0xf0, 0x21, 0x00


	//----- nvinfo : EIATTR_KPARAM_INFO
	.align		4
.L_81:
        /*0028*/ 	.byte	0x04, 0x17
        /*002a*/ 	.short	(.L_83 - .L_82)
.L_82:
        /*002c*/ 	.word	0x00000000
        /*0030*/ 	.short	0x0003
        /*0032*/ 	.short	0x0014
        /*0034*/ 	.byte	0x00, 0xf0, 0x05, 0x00


	//----- nvinfo : EIATTR_KPARAM_INFO
	.align		4
.L_83:
        /*0038*/ 	.byte	0x04, 0x17
        /*003a*/ 	.short	(.L_85 - .L_84)
.L_84:
        /*003c*/ 	.word	0x00000000
        /*0040*/ 	.short	0x0002
        /*0042*/ 	.short	0x0010
        /*0044*/ 	.byte	0x00, 0xf0, 0x11, 0x00


	//----- nvinfo : EIATTR_KPARAM_INFO
	.align		4
.L_85:
        /*0048*/ 	.byte	0x04, 0x17
        /*004a*/ 	.short	(.L_87 - .L_86)
.L_86:
        /*004c*/ 	.word	0x00000000
        /*0050*/ 	.short	0x0001
        /*0052*/ 	.short	0x0008
        /*0054*/ 	.byte	0x00, 0xf5, 0x21, 0x00


	//----- nvinfo : EIATTR_KPARAM_INFO
	.align		4
.L_87:
        /*0058*/ 	.byte	0x04, 0x17
        /*005a*/ 	.short	(.L_89 - .L_88)
.L_88:
        /*005c*/ 	.word	0x00000000
        /*0060*/ 	.short	0x0000
        /*0062*/ 	.short	0x0000
        /*0064*/ 	.byte	0x00, 0xf5, 0x21, 0x00


	//----- nvinfo : EIATTR_SPARSE_MMA_MASK
	.align		4
.L_89:
        /*0068*/ 	.byte	0x03, 0x50
        /*006a*/ 	.short	0x0000


	//----- nvinfo : EIATTR_MAXREG_COUNT
	.align		4
        /*006c*/ 	.byte	0x03, 0x1b
        /*006e*/ 	.short	0x00ff


	//----- nvinfo : EIATTR_NUM_BARRIERS
	.align		4
        /*0070*/ 	.byte	0x02, 0x4c
        /*0072*/ 	.byte	0x01
	.zero		1


	//----- nvinfo : EIATTR_MERCURY_ISA_VERSION
	.align		4
        /*0074*/ 	.byte	0x03, 0x5f
        /*0076*/ 	.short	0x0101


	//----- nvinfo : EIATTR_COOP_GROUP_MASK_REGIDS
	.align		4
        /*0078*/ 	.byte	0x04, 0x29
        /*007a*/ 	.short	(.L_91 - .L_90)


	//   ....[0]....
.L_90:
        /*007c*/ 	.word	0xffffffff


	//   ....[1]....
        /*0080*/ 	.word	0xffffffff


	//   ....[2]....
        /*0084*/ 	.word	0xffffffff


	//   ....[3]....
        /*0088*/ 	.word	0xffffffff


	//   ....[4]....
        /*008c*/ 	.word	0xffffffff


	//   ....[5]....
        /*0090*/ 	.word	0xffffffff


	//   ....[6]....
        /*0094*/ 	.word	0xffffffff


	//   ....[7]....
        /*0098*/ 	.word	0xffffffff


	//   ....[8]....
        /*009c*/ 	.word	0xffffffff


	//   ....[9]....
        /*00a0*/ 	.word	0xffffffff


	//   ....[10]....
        /*00a4*/ 	.word	0xffffffff


	//   ....[11]....
        /*00a8*/ 	.word	0xffffffff


	//   ....[12]....
        /*00ac*/ 	.word	0xffffffff


	//   ....[13]....
        /*00b0*/ 	.word	0xffffffff


	//   ....[14]....
        /*00b4*/ 	.word	0xffffffff


	//   ....[15]....
        /*00b8*/ 	.word	0xffffffff


	//   ....[16]....
        /*00bc*/ 	.word	0xffffffff


	//   ....[17]....
        /*00c0*/ 	.word	0xffffffff


	//   ....[18]....
        /*00c4*/ 	.word	0xffffffff


	//   ....[19]....
        /*00c8*/ 	.word	0xffffffff


	//   ....[20]....
        /*00cc*/ 	.word	0xffffffff


	//   ....[21]....
        /*00d0*/ 	.word	0xffffffff


	//   ....[22]....
        /*00d4*/ 	.word	0xffffffff


	//   ....[23]....
        /*00d8*/ 	.word	0xffffffff


	//   ....[24]....
        /*00dc*/ 	.word	0xffffffff


	//   ....[25]....
        /*00e0*/ 	.word	0xffffffff


	//   ....[26]....
        /*00e4*/ 	.word	0xffffffff


	//   ....[27]....
        /*00e8*/ 	.word	0xffffffff


	//   ....[28]....
        /*00ec*/ 	.word	0xffffffff


	//   ....[29]....
        /*00f0*/ 	.word	0xffffffff


	//   ....[30]....
        /*00f4*/ 	.word	0xffffffff


	//   ....[31]....
        /*00f8*/ 	.word	0xffffffff


	//   ....[32]....
        /*00fc*/ 	.word	0xffffffff


	//   ....[33]....
        /*0100*/ 	.word	0xffffffff


	//   ....[34]....
        /*0104*/ 	.word	0xffffffff


	//   ....[35]....
        /*0108*/ 	.word	0xffffffff


	//   ....[36]....
        /*010c*/ 	.word	0xffffffff


	//   ....[37]....
        /*0110*/ 	.word	0xffffffff


	//   ....[38]....
        /*0114*/ 	.word	0xffffffff


	//   ....[39]....
        /*0118*/ 	.word	0xffffffff


	//   ....[40]....
        /*011c*/ 	.word	0xffffffff


	//   ....[41]....
        /*0120*/ 	.word	0xffffffff


	//   ....[42]....
        /*0124*/ 	.word	0xffffffff


	//   ....[43]....
        /*0128*/ 	.word	0xffffffff


	//   ....[44]....
        /*012c*/ 	.word	0xffffffff


	//   ....[45]....
        /*0130*/ 	.word	0xffffffff


	//   ....[46]....
        /*0134*/ 	.word	0xffffffff


	//   ....[47]....
        /*0138*/ 	.word	0xffffffff


	//   ....[48]....
        /*013c*/ 	.word	0xffffffff


	//   ....[49]....
        /*0140*/ 	.word	0xffffffff


	//   ....[50]....
        /*0144*/ 	.word	0xffffffff


	//   ....[51]....
        /*0148*/ 	.word	0xffffffff


	//   ....[52]....
        /*014c*/ 	.word	0xffffffff


	//   ....[53]....
        /*0150*/ 	.word	0xffffffff


	//   ....[54]....
        /*0154*/ 	.word	0xffffffff


	//   ....[55]....
        /*0158*/ 	.word	0xffffffff


	//   ....[56]....
        /*015c*/ 	.word	0xffffffff


	//   ....[57]....
        /*0160*/ 	.word	0xffffffff


	//   ....[58]....
        /*0164*/ 	.word	0xffffffff


	//   ....[59]....
        /*0168*/ 	.word	0xffffffff


	//----- nvinfo : EIATTR_COOP_GROUP_INSTR_OFFSETS
	.align		4
.L_91:
        /*016c*/ 	.byte	0x04, 0x28
        /*016e*/ 	.short	(.L_93 - .L_92)


	//   ....[0]....
.L_92:
        /*0170*/ 	.word	0x00000d30


	//   ....[1]....
        /*0174*/ 	.word	0x00000d40


	//   ....[2]....
        /*0178*/ 	.word	0x00000dd0


	//   ....[3]....
        /*017c*/ 	.word	0x00000e10


	//   ....[4]....
        /*0180*/ 	.word	0x00000e80


	//   ....[5]....
        /*0184*/ 	.word	0x00000ea0


	//   ....[6]....
        /*0188*/ 	.word	0x00000ef0


	//   ....[7]....
        /*018c*/ 	.word	0x00000f10


	//   ....[8]....
        /*0190*/ 	.word	0x00000f60


	//   ....[9]....
        /*0194*/ 	.word	0x00000f80


	//   ....[10]....
        /*0198*/ 	.word	0x00001280


	//   ....[11]....
        /*019c*/ 	.word	0x00001290


	//   ....[12]....
        /*01a0*/ 	.word	0x00001320


	//   ....[13]....
        /*01a4*/ 	.word	0x00001350


	//   ....[14]....
        /*01a8*/ 	.word	0x000013b0


	//   ....[15]....
        /*01ac*/ 	.word	0x000013e0


	//   ....[16]....
        /*01b0*/ 	.word	0x00001440


	//   ....[17]....
        /*01b4*/ 	.word	0x00001480


	//   ....[18]....
        /*01b8*/ 	.word	0x000014f0


	//   ....[19]....
        /*01bc*/ 	.word	0x00001530


	//   ....[20]....
        /*01c0*/ 	.word	0x00002960


	//   ....[21]....
        /*01c4*/ 	.word	0x00002970


	//   ....[22]....
        /*01c8*/ 	.word	0x00002a00


	//   ....[23]....
        /*01cc*/ 	.word	0x00002a30


	//   ....[24]....
        /*01d0*/ 	.word	0x00002aa0


	//   ....[25]....
        /*01d4*/ 	.word	0x00002ac0


	//   ....[26]....
        /*01d8*/ 	.word	0x00002b20


	//   ....[27]....
        /*01dc*/ 	.word	0x00002b30


	//   ....[28]....
        /*01e0*/ 	.word	0x00002b80


	//   ....[29]....
        /*01e4*/ 	.word	0x00002b90


	//   ....[30]....
        /*01e8*/ 	.word	0x00003a20


	//   ....[31]....
        /*01ec*/ 	.word	0x00003a30


	//   ....[32]....
        /*01f0*/ 	.word	0x00003ac0


	//   ....[33]....
        /*01f4*/ 	.word	0x00003b00


	//   ....[34]....
        /*01f8*/ 	.word	0x00003b80


	//   ....[35]....
        /*01fc*/ 	.word	0x00003bc0


	//   ....[36]....
        /*0200*/ 	.word	0x00003c20


	//   ....[37]....
        /*0204*/ 	.word	0x00003c50


	//   ....[38]....
        /*0208*/ 	.word	0x00003ca0


	//   ....[39]....
        /*020c*/ 	.word	0x00003cd0


	//   ....[40]....
        /*0210*/ 	.word	0x00003fb0


	//   ....[41]....
        /*0214*/ 	.word	0x00003fc0


	//   ....[42]....
        /*0218*/ 	.word	0x00004050


	//   ....[43]....
        /*021c*/ 	.word	0x00004080


	//   ....[44]....
        /*0220*/ 	.word	0x000040d0


	//   ....[45]....
        /*0224*/ 	.word	0x00004100


	//   ....[46]....
        /*0228*/ 	.word	0x00004170


	//   ....[47]....
        /*022c*/ 	.word	0x000041b0


	//   ....[48]....
        /*0230*/ 	.word	0x00004220


	//   ....[49]....
        /*0234*/ 	.word	0x00004250


	//   ....[50]....
        /*0238*/ 	.word	0x00005700


	//   ....[51]....
        /*023c*/ 	.word	0x00005710


	//   ....[52]....
        /*0240*/ 	.word	0x000057a0


	//   ....[53]....
        /*0244*/ 	.word	0x000057e0


	//   ....[54]....
        /*0248*/ 	.word	0x00005860


	//   ....[55]....
        /*024c*/ 	.word	0x000058a0


	//   ....[56]....
        /*0250*/ 	.word	0x00005900


	//   ....[57]....
        /*0254*/ 	.word	0x00005930


	//   ....[58]....
        /*0258*/ 	.word	0x00005980


	//   ....[59]....
        /*025c*/ 	.word	0x000059b0


	//----- nvinfo : EIATTR_VRC_CTA_INIT_COUNT
	.align		4
.L_93:
        /*0260*/ 	.byte	0x02, 0x4a
	.zero		1
	.zero		1


	//----- nvinfo : EIATTR_EXIT_INSTR_OFFSETS
	.align		4
        /*0264*/ 	.byte	0x04, 0x1c
        /*0266*/ 	.short	(.L_95 - .L_94)


	//   ....[0]....
.L_94:
        /*0268*/ 	.word	0x00000080


	//   ....[1]....
        /*026c*/ 	.word	0x000000c0


	//   ....[2]....
        /*0270*/ 	.word	0x00005c20


	//   ....[3]....
        /*0274*/ 	.word	0x00005ca0


	//----- nvinfo : EIATTR_MAX_THREADS
	.align		4
.L_95:
        /*0278*/ 	.byte	0x04, 0x05
        /*027a*/ 	.short	(.L_97 - .L_96)
.L_96:
        /*027c*/ 	.word	0x00000100
        /*0280*/ 	.word	0x00000001
        /*0284*/ 	.word	0x00000001


	//----- nvinfo : EIATTR_CRS_STACK_SIZE
	.align		4
.L_97:
        /*0288*/ 	.byte	0x04, 0x1e
        /*028a*/ 	.short	(.L_99 - .L_98)
.L_98:
        /*028c*/ 	.word	0x00000000


	//----- nvinfo : EIATTR_CBANK_PARAM_SIZE
	.align		4
.L_99:
        /*0290*/ 	.byte	0x03, 0x19
        /*0292*/ 	.short	0x0021


	//----- nvinfo : EIATTR_PARAM_CBANK
	.align		4
        /*0294*/ 	.byte	0x04, 0x0a
        /*0296*/ 	.short	(.L_101 - .L_100)
	.align		4
.L_100:
        /*0298*/ 	.word	index@(.nv.constant0._ZN3cub18CUB_300001_SM_10006detail6reduce28DeviceReduceSingleTileKernelINS2_10policy_hubIdjN4cuda3__47maximumIvEEE10Policy1000EPdSB_iS8_ddNS5_3std3__410__identityEEEvT0_T1_T2_T3_T4_T6_)
        /*029c*/ 	.short	0x0380
        /*029e*/ 	.short	0x0021


	//----- nvinfo : EIATTR_SW_WAR
	.align		4
.L_101:
        /*02a0*/ 	.byte	0x04, 0x36
        /*02a2*/ 	.short	(.L_103 - .L_102)
.L_102:
        /*02a4*/ 	.word	0x00000008
.L_103:


//--------------------- .nv.info._ZN3cub18CUB_300001_SM_10006detail6reduce18DeviceReduceKernelINS2_10policy_hubIdjN4cuda3__47maximumIvEEE10Policy1000EPdjS8_dNS5_3std3__410__identityEEEvT0_PT3_T1_NS0_13GridEvenShareISI_EET2_T4_ --------------------------
	.section	.nv.info._ZN3cub18CUB_300001_SM_10006detail6reduce18DeviceReduceKernelINS2_10policy_hubIdjN4cuda3__47maximumIvEEE10Policy1000EPdjS8_dNS5_3std3__410__identityEEEvT0_PT3_T1_NS0_13GridEvenShareISI_EET2_T4_,"",@"SHT_CUDA_INFO"
	.sectionflags	@""
	.align	4


	//----- nvinfo : EIATTR_CUDA_API_VERSION
	.align		4
        /*0000*/ 	.byte	0x04, 0x37
        /*0002*/ 	.short	(.L_105 - .L_104)
.L_104:
        /*0004*/ 	.word	0x00000082


	//----- nvinfo : EIATTR_KPARAM_INFO
	.align		4
.L_105:
        /*0008*/ 	.byte	0x04, 0x17
        /*000a*/ 	.short	(.L_107 - .L_106)
.L_106:
        /*000c*/ 	.word	0x00000000
        /*0010*/ 	.short	0x0005
        /*0012*/ 	.short	0x003d
        /*0014*/ 	.byte	0x00, 0xf0, 0x05, 0x00


	//----- nvinfo : EIATTR_KPARAM_INFO
	.align		4
.L_107:
        /*0018*/ 	.byte	0x04, 0x17
        /*001a*/ 	.short	(.L_109 - .L_108)
.L_108:
        /*001c*/ 	.word	0x00000000
        /*0020*/ 	.short	0x0004
        /*0022*/ 	.short	0x003c
        /*0024*/ 	.byte	0x00, 0xf0, 0x05, 0x00


	//----- nvinfo : EIATTR_KPARAM_INFO
	.align		4
.L_109:
        /*0028*/ 	.byte	0x04, 0x17
        /*002a*/ 	.short	(.L_111 - .L_110)
.L_110:
        /*002c*/ 	.word	0x00000000
        /*0030*/ 	.short	0x0003
        /*0032*/ 	.short	0x0014
        /*0034*/ 	.byte	0x00, 0xf0, 0xa1, 0x00


	//----- nvinfo : EIATTR_KPARAM_INFO
	.align		4
.L_111:
        /*0038*/ 	.byte	0x04, 0x17
        /*003a*/ 	.short	(.L_113 - .L_112)
.L_112:
        /*003c*/ 	.word	0x00000000
        /*0040*/ 	.short	0x0002
        /*0042*/ 	.short	0x0010
        /*0044*/ 	.byte	0x00, 0xf0, 0x11, 0x00


	//----- nvinfo : EIATTR_KPARAM_INFO
	.align		4
.L_113:
        /*0048*/ 	.byte	0x04, 0x17
        /*004a*/ 	.short	(.L_115 - .L_114)
.L_114:
        /*004c*/ 	.word	0x00000000
        /*0050*/ 	.short	0x0001
        /*0052*/ 	.short	0x0008
        /*0054*/ 	.byte	0x00, 0xf5, 0x21, 0x00


	//----- nvinfo : EIATTR_KPARAM_INFO
	.align		4
.L_115:
        /*0058*/ 	.byte	0x04, 0x17
        /*005a*/ 	.short	(.L_117 - .L_116)
.L_116:
        /*005c*/ 	.word	0x00000000
        /*0060*/ 	.short	0x0000
        /*0062*/ 	.short	0x0000
        /*0064*/ 	.byte	0x00, 0xf5, 0x21, 0x00


	//----- nvinfo : EIATTR_SPARSE_MMA_MASK
	.align		4
.L_117:
        /*0068*/ 	.byte	0x03, 0x50
        /*006a*/ 	.short	0x0000


	//----- nvinfo : EIATTR_MAXREG_COUNT
	.align		4
        /*006c*/ 	.byte	0x03, 0x1b
        /*006e*/ 	.short	0x00ff


	//----- nvinfo : EIATTR_NUM_BARRIERS
	.align		4
        /*0070*/ 	.byte	0x02, 0x4c
        /*0072*/ 	.byte	0x01
	.zero		1


	//----- nvinfo : EIATTR_MERCURY_ISA_VERSION
	.align		4
        /*0074*/ 	.byte	0x03, 0x5f
        /*0076*/ 	.short	0x0101


	//----- nvinfo : EIATTR_COOP_GROUP_MASK_REGIDS
	.align		4
        /*0078*/ 	.byte	0x04, 0x29
        /*007a*/ 	.short	(.L_119 - .L_118)


	//   ....[0]....
.L_118:
        /*007c*/ 	.word	0xffffffff


	//   ....[1]....
        /*0080*/ 	.word	0xffffffff


	//   ....[2]....
        /*0084*/ 	.word	0xffffffff


	//   ....[3]....
        /*0088*/ 	.word	0xffffffff


	//   ....[4]....
        /*008c*/ 	.word	0xffffffff


	//   ....[5]....
        /*0090*/ 	.word	0xffffffff


	//   ....[6]....
        /*0094*/ 	.word	0xffffffff


	//   ....[7]....
        /*0098*/ 	.word	0xffffffff


	//   ....[8]....
        /*009c*/ 	.word	0xffffffff


	//   ....[9]....
        /*00a0*/ 	.word	0xffffffff


	//   ....[10]....
        /*00a4*/ 	.word	0xffffffff


	//   ....[11]....
        /*00a8*/ 	.word	0xffffffff


	//   ....[12]....
        /*00ac*/ 	.word	0xffffffff


	//   ....[13]....
        /*00b0*/ 	.word	0xffffffff


	//   ....[14]....
        /*00b4*/ 	.word	0xffffffff


	//   ....[15]....
        /*00b8*/ 	.word	0xffffffff


	//   ....[16]....
        /*00bc*/ 	.word	0xffffffff


	//   ....[17]....
        /*00c0*/ 	.word	0xffffffff


	//   ....[18]....
        /*00c4*/ 	.word	0xffffffff


	//   ....[19]....
        /*00c8*/ 	.word	0xffffffff


	//   ....[20]....
        /*00cc*/ 	.word	0xffffffff


	//   ....[21]....
        /*00d0*/ 	.word	0xffffffff


	//   ....[22]....
        /*00d4*/ 	.word	0xffffffff


	//   ....[23]....
        /*00d8*/ 	.word	0xffffffff


	//   ....[24]....
        /*00dc*/ 	.word	0xffffffff


	//   ....[25]....
        /*00e0*/ 	.word	0xffffffff


	//   ....[26]....
        /*00e4*/ 	.word	0xffffffff


	//   ....[27]....
        /*00e8*/ 	.word	0xffffffff


	//   ....[28]....
        /*00ec*/ 	.word	0xffffffff


	//   ....[29]....
        /*00f0*/ 	.word	0xffffffff


	//   ....[30]....
        /*00f4*/ 	.word	0xffffffff


	//   ....[31]....
        /*00f8*/ 	.word	0xffffffff


	//   ....[32]....
        /*00fc*/ 	.word	0xffffffff


	//   ....[33]....
        /*0100*/ 	.word	0xffffffff


	//   ....[34]....
        /*0104*/ 	.word	0xffffffff


	//   ....[35]....
        /*0108*/ 	.word	0xffffffff


	//   ....[36]....
        /*010c*/ 	.word	0xffffffff


	//   ....[37]....
        /*0110*/ 	.word	0xffffffff


	//   ....[38]....
        /*0114*/ 	.word	0xffffffff


	//   ....[39]....
        /*0118*/ 	.word	0xffffffff


	//   ....[40]....
        /*011c*/ 	.word	0xffffffff


	//   ....[41]....
        /*0120*/ 	.word	0xffffffff


	//   ....[42]....
        /*0124*/ 	.word	0xffffffff


	//   ....[43]....
        /*0128*/ 	.word	0xffffffff


	//   ....[44]....
        /*012c*/ 	.word	0xffffffff


	//   ....[45]....
        /*0130*/ 	.word	0xffffffff


	//   ....[46]....
        /*0134*/ 	.word	0xffffffff


	//   ....[47]....
        /*0138*/ 	.word	0xffffffff


	//   ....[48]....
        /*013c*/ 	.word	0xffffffff


	//   ....[49]....
        /*0140*/ 	.word	0xffffffff


	//   ....[50]....
        /*0144*/ 	.word	0xffffffff


	//   ....[51]....
        /*0148*/ 	.word	0xffffffff


	//   ....[52]....
        /*014c*/ 	.word	0xffffffff


	//   ....[53]....
        /*0150*/ 	.word	0xffffffff


	//   ....[54]....
        /*0154*/ 	.word	0xffffffff


	//   ....[55]....
        /*0158*/ 	.word	0xffffffff


	//   ....[56]....
        /*015c*/ 	.word	0xffffffff


	//   ....[57]....
        /*0160*/ 	.word	0xffffffff


	//   ....[58]....
        /*0164*/ 	.word	0xffffffff


	//   ....[59]....
        /*0168*/ 	.word	0xffffffff


	//----- nvinfo : EIATTR_COOP_GROUP_INSTR_OFFSETS
	.align		4
.L_119:
        /*016c*/ 	.byte	0x04, 0x28
        /*016e*/ 	.short	(.L_121 - .L_120)


	//   ....[0]....
.L_120:
        /*0170*/ 	.word	0x000005c0


	//   ....[1]....
        /*0174*/ 	.word	0x000005d0


	//   ....[2]....
        /*0178*/ 	.word	0x00000660


	//   ....[3]....
        /*017c*/ 	.word	0x00000670


	//   ....[4]....
        /*0180*/ 	.word	0x000006d0


	//   ....[5]....
        /*0184*/ 	.word	0x00000700


	//   ....[6]....
        /*0188*/ 	.word	0x00000780


	//   ....[7]....
        /*018c*/ 	.word	0x00000790


	//   ....[8]....
        /*0190*/ 	.word	0x000007e0


	//   ....[9]....
        /*0194*/ 	.word	0x000007f0


	//   ....[10]....
        /*0198*/ 	.word	0x00000ad0


	//   ....[11]....
        /*019c*/ 	.word	0x00000ae0


	//   ....[12]....
        /*01a0*/ 	.word	0x00000b70


	//   ....[13]....
        /*01a4*/ 	.word	0x00000b90


	//   ....[14]....
        /*01a8*/ 	.word	0x00000bf0


	//   ....[15]....
        /*01ac*/ 	.word	0x00000c10


	//   ....[16]....
        /*01b0*/ 	.word	0x00000c70


	//   ....[17]....
        /*01b4*/ 	.word	0x00000ca0


	//   ....[18]....
        /*01b8*/ 	.word	0x00000d20


	//   ....[19]....
        /*01bc*/ 	.word	0x00000d40


	//   ....[20]....
        /*01c0*/ 	.word	0x00001b60


	//   ....[21]....
        /*01c4*/ 	.word	0x00001b70


	//   ....[22]....
        /*01c8*/ 	.word	0x00001c00


	//   ....[23]....
        /*01cc*/ 	.word	0x00001c30


	//   ....[24]....
        /*01d0*/ 	.word	0x00001ca0


	//   ....[25]....
        /*01d4*/ 	.word	0x00001cc0


	//   ....[26]....
        /*01d8*/ 	.word	0x00001d20


	//   ....[27]....
        /*01dc*/ 	.word	0x00001d30


	//   ....[28]....
        /*01e0*/ 	.word	0x00001d80


	//   ....[29]....
        /*01e4*/ 	.word	0x00001d90


	//   ....[30]....
        /*01e8*/ 	.word	0x00002530


	//   ....[31]....
        /*01ec*/ 	.word	0x00002540


	//   ....[32]....
        /*01f0*/ 	.word	0x000025d0


	//   ....[33]....
        /*01f4*/ 	.word	0x000025e0


	//   ....[34]....
        /*01f8*/ 	.word	0x00002640


	//   ....[35]....
        /*01fc*/ 	.word	0x00002670


	//   ....[36]....
        /*0200*/ 	.word	0x000026f0


	//   ....[37]....
        /*0204*/ 	.word	0x00002700


	//   ....[38]....
        /*0208*/ 	.word	0x00002750


	//   ....[39]....
        /*020c*/ 	.word	0x00002760


	//   ....[40]....
        /*0210*/ 	.word	0x00002a60


	//   ....[41]....
        /*0214*/ 	.word	0x00002a70


	//   ....[42]....
        /*0218*/ 	.word	0x00002b00


	//   ....[43]....
        /*021c*/ 	.word	0x00002b20


	//   ....[44]....
        /*0220*/ 	.word	0x00002b80


	//   ....[45]....
        /*0224*/ 	.word	0x00002ba0


	//   ....[46]....
        /*0228*/ 	.word	0x00002c00


	//   ....[47]....
        /*022c*/ 	.word	0x00002c40


	//   ....[48]....
        /*0230*/ 	.word	0x00002cc0


	//   ....[49]....
        /*0234*/ 	.word	0x00002ce0


	//   ....[50]....
        /*0238*/ 	.word	0x00003b40


	//   ....[51]....
        /*023c*/ 	.word	0x00003b50


	//   ....[52]....
        /*0240*/ 	.word	0x00003be0


	//   ....[53]....
        /*0244*/ 	.word	0x00003bf0


	//   ....[54]....
        /*0248*/ 	.word	0x00003c50


	//   ....[55]....
        /*024c*/ 	.word	0x00003c80


	//   ....[56]....
        /*0250*/ 	.word	0x00003d00


	//   ....[57]....
        /*0254*/ 	.word	0x00003d10


	//   ....[58]....
        /*0258*/ 	.word	0x00003d60


	//   ....[59]....
        /*025c*/ 	.word	0x00003d70


	//----- nvinfo : EIATTR_VRC_CTA_INIT_COUNT
	.align		4
.L_121:
        /*0260*/ 	.byte	0x02, 0x4a
	.zero		1
	.zero		1


	//----- nvinfo : EIATTR_EXIT_INSTR_OFFSETS
	.align		4
        /*0264*/ 	.byte	0x04, 0x1c
        /*0266*/ 	.short	(.L_123 - .L_122)


	//   ....[0]....
.L_122:
        /*0268*/ 	.word	0x00003fe0


	//   ....[1]....
        /*026c*/ 	.word	0x00004040


	//----- nvinfo : EIATTR_MAX_THREADS
	.align		4
.L_123:
        /*0270*/ 	.byte	0x04, 0x05
        /*0272*/ 	.short	(.L_125 - .L_124)
.L_124:
        /*0274*/ 	.word	0x00000100
        /*0278*/ 	.word	0x00000001
        /*027c*/ 	.word	0x00000001


	//----- nvinfo : EIATTR_CRS_STACK_SIZE
	.align		4
.L_125:
        /*0280*/ 	.byte	0x04, 0x1e
        /*0282*/ 	.short	(.L_127 - .L_126)
.L_126:
        /*0284*/ 	.word	0x00000000


	//----- nvinfo : EIATTR_CBANK_PARAM_SIZE
	.align		4
.L_127:
        /*0288*/ 	.byte	0x03, 0x19
        /*028a*/ 	.short	0x003e


	//----- nvinfo : EIATTR_PARAM_CBANK
	.align		4
        /*028c*/ 	.byte	0x04, 0x0a
        /*028e*/ 	.short	(.L_129 - .L_128)
	.align		4
.L_128:
        /*0290*/ 	.word	index@(.nv.constant0._ZN3cub18CUB_300001_SM_10006detail6reduce18DeviceReduceKernelINS2_10policy_hubIdjN4cuda3__47maximumIvEEE10Policy1000EPdjS8_dNS5_3std3__410__identityEEEvT0_PT3_T1_NS0_13GridEvenShareISI_EET2_T4_)
        /*0294*/ 	.short	0x0380
        /*0296*/ 	.short	0x003e


	//----- nvinfo : EIATTR_SW_WAR
	.align		4
.L_129:
        /*0298*/ 	.byte	0x04, 0x36
        /*029a*/ 	.short	(.L_131 - .L_130)
.L_130:
        /*029c*/ 	.word	0x00000008
.L_131:


//--------------------- .nv.info._ZN3cub18CUB_300001_SM_10006detail6reduce28DeviceReduceSingleTileKernelINS2_10policy_hubIdjN4cuda3__47maximumIvEEE10Policy1000EPdSB_jS8_ddNS5_3std3__410__identityEEEvT0_T1_T2_T3_T4_T6_ --------------------------
	.section	.nv.info._ZN3cub18CUB_300001_SM_10006detail6reduce28DeviceReduceSingleTileKernelINS2_10policy_hubIdjN4cuda3__47maximumIvEEE10Policy1000EPdSB_jS8_ddNS5_3std3__410__identityEEEvT0_T1_T2_T3_T4_T6_,"",@"SHT_CUDA_INFO"
	.sectionflags	@""
	.align	4


	//----- nvinfo : EIATTR_CUDA_API_VERSION
	.align		4
        /*0000*/ 	.byte	0x04, 0x37
        /*0002*/ 	.short	(.L_133 - .L_132)
.L_132:
        /*0004*/ 	.word	0x00000082


	//----- nvinfo : EIATTR_KPARAM_INFO
	.align		4
.L_133:
        /*0008*/ 	.byte	0x04, 0x17
        /*000a*/ 	.short	(.L_135 - .L_134)
.L_134:
        /*000c*/ 	.word	0x00000000
        /*0010*/ 	.short	0x0005
        /*0012*/ 	.short	0x0020
        /*0014*/ 	.byte	0x00, 0xf0, 0x05, 0x00


	//----- nvinfo : EIATTR_KPARAM_INFO
	.align		4
.L_135:
        /*0018*/ 	.byte	0x04, 0x17
        /*001a*/ 	.short	(.L_137 - .L_136)
.L_136:
        /*001c*/ 	.word	0x00000000
        /*0020*/ 	.short	0x0004
        /*0022*/ 	.short	0x0018
        /*0024*/ 	.byte	0x00, 0xf0, 0x21, 0x00


	//----- nvinfo : EIATTR_KPARAM_INFO
	.align		4
.L_137:
        /*0028*/ 	.byte	0x04, 0x17
        /*002a*/ 	.short	(.L_139 - .L_138)
.L_138:
        /*002c*/ 	.word	0x00000000
        /*0030*/ 	.short	0x0003
        /*0032*/ 	.short	0x0014
        /*0034*/ 	.byte	0x00, 0xf0, 0x05, 0x00


	//----- nvinfo : EIATTR_KPARAM_INFO
	.align		4
.L_139:
        /*0038*/ 	.byte	0x04, 0x17
        /*003a*/ 	.short	(.L_141 - .L_140)
.L_140:
        /*003c*/ 	.word	0x00000000
        /*0040*/ 	.short	0x0002
        /*0042*/ 	.short	0x0010
        /*0044*/ 	.byte	0x00, 0xf0, 0x11, 0x00


	//----- nvinfo : EIATTR_KPARAM_INFO
	.align		4
.L_141:
        /*0048*/ 	.byte	0x04, 0x17
        /*004a*/ 	.short	(.L_143 - .L_142)
.L_142:
        /*004c*/ 	.word	0x00000000
        /*0050*/ 	.short	0x0001
        /*0052*/ 	.short	0x0008
        /*0054*/ 	.byte	0x00, 0xf5, 0x21, 0x00


	//----- nvinfo : EIATTR_KPARAM_INFO
	.align		4
.L_143:
        /*0058*/ 	.byte	0x04, 0x17
        /*005a*/ 	.short	(.L_145 - .L_144)
.L_144:
        /*005c*/ 	.word	0x00000000
        /*0060*/ 	.short	0x0000
        /*0062*/ 	.short	0x0000
        /*0064*/ 	.byte	0x00, 0xf5, 0x21, 0x00


	//----- nvinfo : EIATTR_SPARSE_MMA_MASK
	.align		4
.L_145:
        /*0068*/ 	.byte	0x03, 0x50
        /*006a*/ 	.short	0x0000


	//----- nvinfo : EIATTR_MAXREG_COUNT
	.align		4
        /*006c*/ 	.byte	0x03, 0x1b
        /*006e*/ 	.short	0x00ff


	//----- nvinfo : EIATTR_NUM_BARRIERS
	.align		4
        /*0070*/ 	.byte	0x02, 0x4c
        /*0072*/ 	.byte	0x01
	.zero		1


	//----- nvinfo : EIATTR_MERCURY_ISA_VERSION
	.align		4
        /*0074*/ 	.byte	0x03, 0x5f
        /*0076*/ 	.short	0x0101


	//----- nvinfo : EIATTR_COOP_GROUP_MASK_REGIDS
	.align		4
        /*0078*/ 	.byte	0x04, 0x29
        /*007a*/ 	.short	(.L_147 - .L_146)


	//   ....[0]....
.L_146:
        /*007c*/ 	.word	0xffffffff


	//   ....[1]....
        /*0080*/ 	.word	0xffffffff


	//   ....[2]....
        /*0084*/ 	.word	0xffffffff


	//   ....[3]....
        /*0088*/ 	.word	0xffffffff


	//   ....[4]....
        /*008c*/ 	.word	0xffffffff


	//   ....[5]....
        /*0090*/ 	.word	0xffffffff


	//   ....[6]....
        /*0094*/ 	.word	0xffffffff


	//   ....[7]....
        /*0098*/ 	.word	0xffffffff


	//   ....[8]....
        /*009c*/ 	.word	0xffffffff


	//   ....[9]....
        /*00a0*/ 	.word	0xffffffff


	//   ....[10]....
        /*00a4*/ 	.word	0xffffffff


	//   ....[11]....
        /*00a8*/ 	.word	0xffffffff


	//   ....[12]....
        /*00ac*/ 	.word	0xffffffff


	//   ....[13]....
        /*00b0*/ 	.word	0xffffffff


	//   ....[14]....
        /*00b4*/ 	.word	0xffffffff


	//   ....[15]....
        /*00b8*/ 	.word	0xffffffff


	//   ....[16]....
        /*00bc*/ 	.word	0xffffffff


	//   ....[17]....
        /*00c0*/ 	.word	0xffffffff


	//   ....[18]....
        /*00c4*/ 	.word	0xffffffff


	//   ....[19]....
        /*00c8*/ 	.word	0xffffffff


	//   ....[20]....
        /*00cc*/ 	.word	0xffffffff


	//   ....[21]....
        /*00d0*/ 	.word	0xffffffff


	//   ....[22]....
        /*00d4*/ 	.word	0xffffffff


	//   ....[23]....
        /*00d8*/ 	.word	0xffffffff


	//   ....[24]....
        /*00dc*/ 	.word	0xffffffff


	//   ....[25]....
        /*00e0*/ 	.word	0xffffffff


	//   ....[26]....
        /*00e4*/ 	.word	0xffffffff


	//   ....[27]....
        /*00e8*/ 	.word	0xffffffff


	//   ....[28]....
        /*00ec*/ 	.word	0xffffffff


	//   ....[29]....
        /*00f0*/ 	.word	0xffffffff


	//   ....[30]....
        /*00f4*/ 	.word	0xffffffff


	//   ....[31]....
        /*00f8*/ 	.word	0xffffffff


	//   ....[32]....
        /*00fc*/ 	.word	0xffffffff


	//   ....[33]....
        /*0100*/ 	.word	0xffffffff


	//   ....[34]....
        /*0104*/ 	.word	0xffffffff


	//   ....[35]....
        /*0108*/ 	.word	0xffffffff


	//   ....[36]....
        /*010c*/ 	.word	0xffffffff


	//   ....[37]....
        /*0110*/ 	.word	0xffffffff


	//   ....[38]....
        /*0114*/ 	.word	0xffffffff


	//   ....[39]....
        /*0118*/ 	.word	0xffffffff


	//   ....[40]....
        /*011c*/ 	.word	0xffffffff


	//   ....[41]....
        /*0120*/ 	.word	0xffffffff


	//   ....[42]....
        /*0124*/ 	.word	0xffffffff


	//   ....[43]....
        /*0128*/ 	.word	0xffffffff


	//   ....[44]....
        /*012c*/ 	.word	0xffffffff


	//   ....[45]....
        /*0130*/ 	.word	0xffffffff


	//   ....[46]....
        /*0134*/ 	.word	0xffffffff


	//   ....[47]....
        /*0138*/ 	.word	0xffffffff


	//   ....[48]....
        /*013c*/ 	.word	0xffffffff


	//   ....[49]....
        /*0140*/ 	.word	0xffffffff


	//   ....[50]....
        /*0144*/ 	.word	0xffffffff


	//   ....[51]....
        /*0148*/ 	.word	0xffffffff


	//   ....[52]....
        /*014c*/ 	.word	0xffffffff


	//   ....[53]....
        /*0150*/ 	.word	0xffffffff


	//   ....[54]....
        /*0154*/ 	.word	0xffffffff


	//   ....[55]....
        /*0158*/ 	.word	0xffffffff


	//   ....[56]....
        /*015c*/ 	.word	0xffffffff


	//   ....[57]....
        /*0160*/ 	.word	0xffffffff


	//   ....[58]....
        /*0164*/ 	.word	0xffffffff


	//   ....[59]....
        /*0168*/ 	.word	0xffffffff


	//----- nvinfo : EIATTR_COOP_GROUP_INSTR_OFFSETS
	.align		4
.L_147:
        /*016c*/ 	.byte	0x04, 0x28
        /*016e*/ 	.short	(.L_149 - .L_148)


	//   ....[0]....
.L_148:
        /*0170*/ 	.word	0x00000cb0


	//   ....[1]....
        /*0174*/ 	.word	0x00000cc0


	//   ....[2]....
        /*0178*/ 	.word	0x00000d50


	//   ....[3]....
        /*017c*/ 	.word	0x00000d90


	//   ....[4]....
        /*0180*/ 	.word	0x00000e10


	//   ....[5]....
        /*0184*/ 	.word	0x00000e40


	//   ....[6]....
        /*0188*/ 	.word	0x00000e90


	//   ....[7]....
        /*018c*/ 	.word	0x00000ec0


	//   ....[8]....
        /*0190*/ 	.word	0x00000f10


	//   ....[9]....
        /*0194*/ 	.word	0x00000f40


	//   ....[10]....
        /*0198*/ 	.word	0x00001240


	//   ....[11]....
        /*019c*/ 	.word	0x00001250


	//   ....[12]....
        /*01a0*/ 	.word	0x000012e0


	//   ....[13]....
        /*01a4*/ 	.word	0x00001310


	//   ....[14]....
        /*01a8*/ 	.word	0x00001370


	//   ....[15]....
        /*01ac*/ 	.word	0x000013a0


	//   ....[16]....
        /*01b0*/ 	.word	0x00001400


	//   ....[17]....
        /*01b4*/ 	.word	0x00001440


	//   ....[18]....
        /*01b8*/ 	.word	0x000014b0


	//   ....[19]....
        /*01bc*/ 	.word	0x000014f0


	//   ....[20]....
        /*01c0*/ 	.word	0x00002180


	//   ....[21]....
        /*01c4*/ 	.word	0x00002190


	//   ....[22]....
        /*01c8*/ 	.word	0x00002220


	//   ....[23]....
        /*01cc*/ 	.word	0x00002250


	//   ....[24]....
        /*01d0*/ 	.word	0x000022c0


	//   ....[25]....
        /*01d4*/ 	.word	0x000022e0


	//   ....[26]....
        /*01d8*/ 	.word	0x00002340


	//   ....[27]....
        /*01dc*/ 	.word	0x00002350


	//   ....[28]....
        /*01e0*/ 	.word	0x000023a0


	//   ....[29]....
        /*01e4*/ 	.word	0x000023b0


	//   ....[30]....
        /*01e8*/ 	.word	0x000031c0


	//   ....[31]....
        /*01ec*/ 	.word	0x000031d0


	//   ....[32]....
        /*01f0*/ 	.word	0x00003260


	//   ....[33]....
        /*01f4*/ 	.word	0x000032a0


	//   ....[34]....
        /*01f8*/ 	.word	0x00003320


	//   ....[35]....
        /*01fc*/ 	.word	0x00003360


	//   ....[36]....
        /*0200*/ 	.word	0x000033c0


	//   ....[37]....
        /*0204*/ 	.word	0x000033f0


	//   ....[38]....
        /*0208*/ 	.word	0x00003440


	//   ....[39]....
        /*020c*/ 	.word	0x00003470


	//   ....[40]....
        /*0210*/ 	.word	0x00003750


	//   ....[41]....
        /*0214*/ 	.word	0x00003760


	//   ....[42]....
        /*0218*/ 	.word	0x000037f0


	//   ....[43]....
        /*021c*/ 	.word	0x00003820


	//   ....[44]....
        /*0220*/ 	.word	0x00003870


	//   ....[45]....
        /*0224*/ 	.word	0x000038a0


	//   ....[46]....
        /*0228*/ 	.word	0x00003910


	//   ....[47]....
        /*022c*/ 	.word	0x00003950


	//   ....[48]....
        /*0230*/ 	.word	0x000039c0


	//   ....[49]....
        /*0234*/ 	.word	0x000039f0


	//   ....[50]....
        /*0238*/ 	.word	0x00004730


	//   ....[51]....
        /*023c*/ 	.word	0x00004740


	//   ....[52]....
        /*0240*/ 	.word	0x000047d0


	//   ....[53]....
        /*0244*/ 	.word	0x00004800


	//   ....[54]....
        /*0248*/ 	.word	0x00004870


	//   ....[55]....
        /*024c*/ 	.word	0x00004890


	//   ....[56]....
        /*0250*/ 	.word	0x000048f0


	//   ....[57]....
        /*0254*/ 	.word	0x00004900


	//   ....[58]....
        /*0258*/ 	.word	0x00004950


	//   ....[59]....
        /*025c*/ 	.word	0x00004960


	//----- nvinfo : EIATTR_VRC_CTA_INIT_COUNT
	.align		4
.L_149:
        /*0260*/ 	.byte	0x02, 0x4a
	.zero		1
	.zero		1


	//----- nvinfo : EIATTR_EXIT_INSTR_OFFSETS
	.align		4
        /*0264*/ 	.byte	0x04, 0x1c
        /*0266*/ 	.short	(.L_151 - .L_150)


	//   ....[0]....
.L_150:
        /*0268*/ 	.word	0x00000080


	//   ....[1]....
        /*026c*/ 	.word	0x000000c0


	//   ....[2]....
        /*0270*/ 	.word	0x00004bd0


	//   ....[3]....
        /*0274*/ 	.word	0x00004c50


	//----- nvinfo : EIATTR_MAX_THREADS
	.align		4
.L_151:
        /*0278*/ 	.byte	0x04, 0x05
        /*027a*/ 	.short	(.L_153 - .L_152)
.L_152:
        /*027c*/ 	.word	0x00000100
        /*0280*/ 	.word	0x00000001
        /*0284*/ 	.word	0x00000001


	//----- nvinfo : EIATTR_CRS_STACK_SIZE
	.align		4
.L_153:
        /*0288*/ 	.byte	0x04, 0x1e
        /*028a*/ 	.short	(.L_155 - .L_154)
.L_154:
        /*028c*/ 	.word	0x00000000


	//----- nvinfo : EIATTR_CBANK_PARAM_SIZE
	.align		4
.L_155:
        /*0290*/ 	.byte	0x03, 0x19
        /*0292*/ 	.short	0x0021


	//----- nvinfo : EIATTR_PARAM_CBANK
	.align		4
        /*0294*/ 	.byte	0x04, 0x0a
        /*0296*/ 	.short	(.L_157 - .L_156)
	.align		4
.L_156:
        /*0298*/ 	.word	index@(.nv.constant0._ZN3cub18CUB_300001_SM_10006detail6reduce28DeviceReduceSingleTileKernelINS2_10policy_hubIdjN4cuda3__47maximumIvEEE10Policy1000EPdSB_jS8_ddNS5_3std3__410__identityEEEvT0_T1_T2_T3_T4_T6_)
        /*029c*/ 	.short	0x0380
        /*029e*/ 	.short	0x0021


	//----- nvinfo : EIATTR_SW_WAR
	.align		4
.L_157:
        /*02a0*/ 	.byte	0x04, 0x36
        /*02a2*/ 	.short	(.L_159 - .L_158)
.L_158:
        /*02a4*/ 	.word	0x00000008
.L_159:


//--------------------- .nv.info._ZN3cub18CUB_300001_SM_10006detail11EmptyKernelIvEEvv --------------------------
	.section	.nv.info._ZN3cub18CUB_300001_SM_10006detail11EmptyKernelIvEEvv,"",@"SHT_CUDA_INFO"
	.sectionflags	@""
	.align	4


	//----- nvinfo : EIATTR_CUDA_API_VERSION
	.align		4
        /*0000*/ 	.byte	0x04, 0x37
        /*0002*/ 	.short	(.L_161 - .L_160)
.L_160:
        /*0004*/ 	.word	0x00000082


	//----- nvinfo : EIATTR_SPARSE_MMA_MASK
	.align		4
.L_161:
        /*0008*/ 	.byte	0x03, 0x50
        /*000a*/ 	.short	0x0000


	//----- nvinfo : EIATTR_MAXREG_COUNT
	.align		4
        /*000c*/ 	.byte	0x03, 0x1b
        /*000e*/ 	.short	0x00ff


	//----- nvinfo : EIATTR_MERCURY_ISA_VERSION
	.align		4
        /*0010*/ 	.byte	0x03, 0x5f
        /*0012*/ 	.short	0x0101


	//----- nvinfo : EIATTR_VRC_CTA_INIT_COUNT
	.align		4
        /*0014*/ 	.byte	0x02, 0x4a
	.zero		1
	.zero		1


	//----- nvinfo : EIATTR_EXIT_INSTR_OFFSETS
	.align		4
        /*0018*/ 	.byte	0x04, 0x1c
        /*001a*/ 	.short	(.L_163 - .L_162)


	//   ....[0]....
.L_162:
        /*001c*/ 	.word	0x00000010


	//----- nvinfo : EIATTR_SW_WAR
	.align		4
.L_163:
        /*0020*/ 	.byte	0x04, 0x36
        /*0022*/ 	.short	(.L_165 - .L_164)
.L_164:
        /*0024*/ 	.word	0x00000008
.L_165:


//--------------------- .nv.info._Z6secondPdS_S_i --------------------------
	.section	.nv.info._Z6secondPdS_S_i,"",@"SHT_CUDA_INFO"
	.sectionflags	@""
	.align	4


	//----- nvinfo : EIATTR_CUDA_API_VERSION
	.align		4
        /*0000*/ 	.byte	0x04, 0x37
        /*0002*/ 	.short	(.L_167 - .L_166)
.L_166:
        /*0004*/ 	.word	0x00000082


	//----- nvinfo : EIATTR_KPARAM_INFO
	.align		4
.L_167:
        /*0008*/ 	.byte	0x04, 0x17
        /*000a*/ 	.short	(.L_169 - .L_168)
.L_168:
        /*000c*/ 	.word	0x00000000
        /*0010*/ 	.short	0x0003
        /*0012*/ 	.short	0x0018
        /*0014*/ 	.byte	0x00, 0xf0, 0x11, 0x00


	//----- nvinfo : EIATTR_KPARAM_INFO
	.align		4
.L_169:
        /*0018*/ 	.byte	0x04, 0x17
        /*001a*/ 	.short	(.L_171 - .L_170)
.L_170:
        /*001c*/ 	.word	0x00000000
        /*0020*/ 	.short	0x0002
        /*0022*/ 	.short	0x0010
        /*0024*/ 	.byte	0x00, 0xf5, 0x21, 0x00


	//----- nvinfo : EIATTR_KPARAM_INFO
	.align		4
.L_171:
        /*0028*/ 	.byte	0x04, 0x17
        /*002a*/ 	.short	(.L_173 - .L_172)
.L_172:
        /*002c*/ 	.word	0x00000000
        /*0030*/ 	.short	0x0001
        /*0032*/ 	.short	0x0008
        /*0034*/ 	.byte	0x00, 0xf5, 0x21, 0x00


	//----- nvinfo : EIATTR_KPARAM_INFO
	.align		4
.L_173:
        /*0038*/ 	.byte	0x04, 0x17
        /*003a*/ 	.short	(.L_175 - .L_174)
.L_174:
        /*003c*/ 	.word	0x00000000
        /*0040*/ 	.short	0x0000
        /*0042*/ 	.short	0x0000
        /*0044*/ 	.byte	0x00, 0xf5, 0x21, 0x00


	//----- nvinfo : EIATTR_SPARSE_MMA_MASK
	.align		4
.L_175:
        /*0048*/ 	.byte	0x03, 0x50
        /*004a*/ 	.short	0x0000


	//----- nvinfo : EIATTR_MAXREG_COUNT
	.align		4
        /*004c*/ 	.byte	0x03, 0x1b
        /*004e*/ 	.short	0x00ff


	//----- nvinfo : EIATTR_MERCURY_ISA_VERSION
	.align		4
        /*0050*/ 	.byte	0x03, 0x5f
        /*0052*/ 	.short	0x0101


	//----- nvinfo : EIATTR_VRC_CTA_INIT_COUNT
	.align		4
        /*0054*/ 	.byte	0x02, 0x4a
	.zero		1
	.zero		1


	//----- nvinfo : EIATTR_EXIT_INSTR_OFFSETS
	.align		4
        /*0058*/ 	.byte	0x04, 0x1c
        /*005a*/ 	.short	(.L_177 - .L_176)


	//   ....[0]....
.L_176:
        /*005c*/ 	.word	0x000000d0


	//   ....[1]....
        /*0060*/ 	.word	0x000001a0


	//----- nvinfo : EIATTR_CBANK_PARAM_SIZE
	.align		4
.L_177:
        /*0064*/ 	.byte	0x03, 0x19
        /*0066*/ 	.short	0x001c


	//----- nvinfo : EIATTR_PARAM_CBANK
	.align		4
        /*0068*/ 	.byte	0x04, 0x0a
        /*006a*/ 	.short	(.L_179 - .L_178)
	.align		4
.L_178:
        /*006c*/ 	.word	index@(.nv.constant0._Z6secondPdS_S_i)
        /*0070*/ 	.short	0x0380
        /*0072*/ 	.short	0x001c


	//----- nvinfo : EIATTR_SW_WAR
	.align		4
.L_179:
        /*0074*/ 	.byte	0x04, 0x36
        /*0076*/ 	.short	(.L_181 - .L_180)
.L_180:
        /*0078*/ 	.word	0x00000008
.L_181:


//--------------------- .nv.info._Z5firstPdS_i    --------------------------
	.section	.nv.info._Z5firstPdS_i,"",@"SHT_CUDA_INFO"
	.sectionflags	@""
	.align	4


	//----- nvinfo : EIATTR_CUDA_API_VERSION
	.align		4
        /*0000*/ 	.byte	0x04, 0x37
        /*0002*/ 	.short	(.L_183 - .L_182)
.L_182:
        /*0004*/ 	.word	0x00000082


	//----- nvinfo : EIATTR_KPARAM_INFO
	.align		4
.L_183:
        /*0008*/ 	.byte	0x04, 0x17
        /*000a*/ 	.short	(.L_185 - .L_184)
.L_184:
        /*000c*/ 	.word	0x00000000
        /*0010*/ 	.short	0x0002
        /*0012*/ 	.short	0x0010
        /*0014*/ 	.byte	0x00, 0xf0, 0x11, 0x00


	//----- nvinfo : EIATTR_KPARAM_INFO
	.align		4
.L_185:
        /*0018*/ 	.byte	0x04, 0x17
        /*001a*/ 	.short	(.L_187 - .L_186)
.L_186:
        /*001c*/ 	.word	0x00000000
        /*0020*/ 	.short	0x0001
        /*0022*/ 	.short	0x0008
        /*0024*/ 	.byte	0x00, 0xf5, 0x21, 0x00


	//----- nvinfo : EIATTR_KPARAM_INFO
	.align		4
.L_187:
        /*0028*/ 	.byte	0x04, 0x17
        /*002a*/ 	.short	(.L_189 - .L_188)
.L_188:
        /*002c*/ 	.word	0x00000000
        /*0030*/ 	.short	0x0000
        /*0032*/ 	.short	0x0000
        /*0034*/ 	.byte	0x00, 0xf5, 0x21, 0x00


	//----- nvinfo : EIATTR_SPARSE_MMA_MASK
	.align		4
.L_189:
        /*0038*/ 	.byte	0x03, 0x50
        /*003a*/ 	.short	0x0000


	//----- nvinfo : EIATTR_MAXREG_COUNT
	.align		4
        /*003c*/ 	.byte	0x03, 0x1b
        /*003e*/ 	.short	0x00ff


	//----- nvinfo : EIATTR_MERCURY_ISA_VERSION
	.align		4
        /*0040*/ 	.byte	0x03, 0x5f
        /*0042*/ 	.short	0x0101


	//----- nvinfo : EIATTR_VRC_CTA_INIT_COUNT
	.align		4
        /*0044*/ 	.byte	0x02, 0x4a
	.zero		1
	.zero		1


	//----- nvinfo : EIATTR_EXIT_INSTR_OFFSETS
	.align		4
        /*0048*/ 	.byte	0x04, 0x1c
        /*004a*/ 	.short	(.L_191 - .L_190)


	//   ....[0]....
.L_190:
        /*004c*/ 	.word	0x000000d0


	//   ....[1]....
        /*0050*/ 	.word	0x00000100


	//   ....[2]....
        /*0054*/ 	.word	0x00000240


	//----- nvinfo : EIATTR_CBANK_PARAM_SIZE
	.align		4
.L_191:
        /*0058*/ 	.byte	0x03, 0x19
        /*005a*/ 	.short	0x0014


	//----- nvinfo : EIATTR_PARAM_CBANK
	.align		4
        /*005c*/ 	.byte	0x04, 0x0a
        /*005e*/ 	.short	(.L_193 - .L_192)
	.align		4
.L_192:
        /*0060*/ 	.word	index@(.nv.constant0._Z5firstPdS_i)
        /*0064*/ 	.short	0x0380
        /*0066*/ 	.short	0x0014


	//----- nvinfo : EIATTR_SW_WAR
	.align		4
.L_193:
        /*0068*/ 	.byte	0x04, 0x36
        /*006a*/ 	.short	(.L_195 - .L_194)
.L_194:
        /*006c*/ 	.word	0x00000008
.L_195:


//--------------------- .nv.callgraph             --------------------------
	.section	.nv.callgraph,"",@"SHT_CUDA_CALLGRAPH"
	.align	4
	.sectionentsize	8
	.align		4
        /*0000*/ 	.word	0x00000000
	.align		4
        /*0004*/ 	.word	0xffffffff
	.align		4
        /*0008*/ 	.word	0x00000000
	.align		4
        /*000c*/ 	.word	0xfffffffe
	.align		4
        /*0010*/ 	.word	0x00000000
	.align		4
        /*0014*/ 	.word	0xfffffffd
	.align		4
        /*0018*/ 	.word	0x00000000
	.align		4
        /*001c*/ 	.word	0xfffffffc


//--------------------- .nv.constant4             --------------------------
	.section	.nv.constant4,"a",@progbits
	.align	8
	.align		8
.nv.constant4:
        /*0000*/ 	.dword	_ZN34_INTERNAL_7ae9e81a_4_k_cu_ca6006a04cuda3std3__45__cpo5beginE
	.align		8
        /*0008*/ 	.dword	_ZN34_INTERNAL_7ae9e81a_4_k_cu_ca6006a04cuda3std3__45__cpo3endE
	.align		8
        /*0010*/ 	.dword	_ZN34_INTERNAL_7ae9e81a_4_k_cu_ca6006a04cuda3std3__45__cpo6cbeginE
	.align		8
        /*0018*/ 	.dword	_ZN34_INTERNAL_7ae9e81a_4_k_cu_ca6006a04cuda3std3__45__cpo4cendE
	.align		8
        /*0020*/ 	.dword	_ZN34_INTERNAL_7ae9e81a_4_k_cu_ca6006a04cuda3std3__45__cpo6rbeginE
	.align		8
        /*0028*/ 	.dword	_ZN34_INTERNAL_7ae9e81a_4_k_cu_ca6006a04cuda3std3__45__cpo4rendE
	.align		8
        /*0030*/ 	.dword	_ZN34_INTERNAL_7ae9e81a_4_k_cu_ca6006a04cuda3std3__45__cpo7crbeginE
	.align		8
        /*0038*/ 	.dword	_ZN34_INTERNAL_7ae9e81a_4_k_cu_ca6006a04cuda3std3__45__cpo5crendE
	.align		8
        /*0040*/ 	.dword	_ZN34_INTERNAL_7ae9e81a_4_k_cu_ca6006a04cuda3std3__436_GLOBAL__N__7ae9e81a_4_k_cu_ca6006a06ignoreE
	.align		8
        /*0048*/ 	.dword	_ZN34_INTERNAL_7ae9e81a_4_k_cu_ca6006a04cuda3std3__419piecewise_constructE
	.align		8
        /*0050*/ 	.dword	_ZN34_INTERNAL_7ae9e81a_4_k_cu_ca6006a04cuda3std3__48in_placeE
	.align		8
        /*0058*/ 	.dword	_ZN34_INTERNAL_7ae9e81a_4_k_cu_ca6006a04cuda3std3__420unreachable_sentinelE
	.align		8
        /*0060*/ 	.dword	_ZN34_INTERNAL_7ae9e81a_4_k_cu_ca6006a04cuda3std3__47nulloptE
	.align		8
        /*0068*/ 	.dword	_ZN34_INTERNAL_7ae9e81a_4_k_cu_ca6006a04cuda3std3__48unexpectE
	.align		8
        /*0070*/ 	.dword	_ZN34_INTERNAL_7ae9e81a_4_k_cu_ca6006a04cuda3std6ranges3__45__cpo4swapE
	.align		8
        /*0078*/ 	.dword	_ZN34_INTERNAL_7ae9e81a_4_k_cu_ca6006a04cuda3std6ranges3__45__cpo9iter_moveE
	.align		8
        /*0080*/ 	.dword	_ZN34_INTERNAL_7ae9e81a_4_k_cu_ca6006a04cuda3std6ranges3__45__cpo5beginE
	.align		8
        /*0088*/ 	.dword	_ZN34_INTERNAL_7ae9e81a_4_k_cu_ca6006a04cuda3std6ranges3__45__cpo3endE
	.align		8
        /*0090*/ 	.dword	_ZN34_INTERNAL_7ae9e81a_4_k_cu_ca6006a04cuda3std6ranges3__45__cpo6cbeginE
	.align		8
        /*0098*/ 	.dword	_ZN34_INTERNAL_7ae9e81a_4_k_cu_ca6006a04cuda3std6ranges3__45__cpo4cendE
	.align		8
        /*00a0*/ 	.dword	_ZN34_INTERNAL_7ae9e81a_4_k_cu_ca6006a04cuda3std6ranges3__45__cpo7advanceE
	.align		8
        /*00a8*/ 	.dword	_ZN34_INTERNAL_7ae9e81a_4_k_cu_ca6006a04cuda3std6ranges3__45__cpo9iter_swapE
	.align		8
        /*00b0*/ 	.dword	_ZN34_INTERNAL_7ae9e81a_4_k_cu_ca6006a04cuda3std6ranges3__45__cpo4nextE
	.align		8
        /*00b8*/ 	.dword	_ZN34_INTERNAL_7ae9e81a_4_k_cu_ca6006a04cuda3std6ranges3__45__cpo4prevE
	.align		8
        /*00c0*/ 	.dword	_ZN34_INTERNAL_7ae9e81a_4_k_cu_ca6006a04cuda3std6ranges3__45__cpo4dataE
	.align		8
        /*00c8*/ 	.dword	_ZN34_INTERNAL_7ae9e81a_4_k_cu_ca6006a04cuda3std6ranges3__45__cpo5cdataE
	.align		8
        /*00d0*/ 	.dword	_ZN34_INTERNAL_7ae9e81a_4_k_cu_ca6006a04cuda3std6ranges3__45__cpo4sizeE
	.align		8
        /*00d8*/ 	.dword	_ZN34_INTERNAL_7ae9e81a_4_k_cu_ca6006a04cuda3std6ranges3__45__cpo5ssizeE
	.align		8
        /*00e0*/ 	.dword	_ZN34_INTERNAL_7ae9e81a_4_k_cu_ca6006a04cuda3std6ranges3__45__cpo8distanceE
	.align		8
        /*00e8*/ 	.dword	_ZN34_INTERNAL_7ae9e81a_4_k_cu_ca6006a06thrust24THRUST_300001_SM_1000_NS6system6detail10sequential3seqE
	.align		8
        /*00f0*/ 	.dword	_ZN34_INTERNAL_7ae9e81a_4_k_cu_ca6006a06thrust24THRUST_300001_SM_1000_NS12placeholders2_1E
	.align		8
        /*00f8*/ 	.dword	_ZN34_INTERNAL_7ae9e81a_4_k_cu_ca6006a06thrust24THRUST_300001_SM_1000_NS12placeholders2_2E
	.align		8
        /*0100*/ 	.dword	_ZN34_INTERNAL_7ae9e81a_4_k_cu_ca6006a06thrust24THRUST_300001_SM_1000_NS12placeholders2_3E
	.align		8
        /*0108*/ 	.dword	_ZN34_INTERNAL_7ae9e81a_4_k_cu_ca6006a06thrust24THRUST_300001_SM_1000_NS12placeholders2_4E
	.align		8
        /*0110*/ 	.dword	_ZN34_INTERNAL_7ae9e81a_4_k_cu_ca6006a06thrust24THRUST_300001_SM_1000_NS12placeholders2_5E
	.align		8
        /*0118*/ 	.dword	_ZN34_INTERNAL_7ae9e81a_4_k_cu_ca6006a06thrust24THRUST_300001_SM_1000_NS12placeholders2_6E
	.align		8
        /*0120*/ 	.dword	_ZN34_INTERNAL_7ae9e81a_4_k_cu_ca6006a06thrust24THRUST_300001_SM_1000_NS12placeholders2_7E
	.align		8
        /*0128*/ 	.dword	_ZN34_INTERNAL_7ae9e81a_4_k_cu_ca6006a06thrust24THRUST_300001_SM_1000_NS12placeholders2_8E
	.align		8
        /*0130*/ 	.dword	_ZN34_INTERNAL_7ae9e81a_4_k_cu_ca6006a06thrust24THRUST_300001_SM_1000_NS12placeholders2_9E
	.align		8
        /*0138*/ 	.dword	_ZN34_INTERNAL_7ae9e81a_4_k_cu_ca6006a06thrust24THRUST_300001_SM_1000_NS12placeholders3_10E


//--------------------- .text._ZN3cub18CUB_300001_SM_10006detail6reduce28DeviceReduceSingleTileKernelINS2_10policy_hubIdjN4cuda3__47maximumIvEEE10Policy1000EPdSB_iS8_ddNS5_3std3__410__identityEEEvT0_T1_T2_T3_T4_T6_ --------------------------
	.section	.text._ZN3cub18CUB_300001_SM_10006detail6reduce28DeviceReduceSingleTileKernelINS2_10policy_hubIdjN4cuda3__47maximumIvEEE10Policy1000EPdSB_iS8_ddNS5_3std3__410__identityEEEvT0_T1_T2_T3_T4_T6_,"ax",@progbits
	.align	128
        .global         _ZN3cub18CUB_300001_SM_10006detail6reduce28DeviceReduceSingleTileKernelINS2_10policy_hubIdjN4cuda3__47maximumIvEEE10Policy1000EPdSB_iS8_ddNS5_3std3__410__identityEEEvT0_T1_T2_T3_T4_T6_
        .type           _ZN3cub18CUB_300001_SM_10006detail6reduce28DeviceReduceSingleTileKernelINS2_10policy_hubIdjN4cuda3__47maximumIvEEE10Policy1000EPdSB_iS8_ddNS5_3std3__410__identityEEEvT0_T1_T2_T3_T4_T6_,@function
        .size           _ZN3cub18CUB_300001_SM_10006detail6reduce28DeviceReduceSingleTileKernelINS2_10policy_hubIdjN4cuda3__47maximumIvEEE10Policy1000EPdSB_iS8_ddNS5_3std3__410__identityEEEvT0_T1_T2_T3_T4_T6_,(.L_x_149 - _ZN3cub18CUB_300001_SM_10006detail6reduce28DeviceReduceSingleTileKernelINS2_10policy_hubIdjN4cuda3__47maximumIvEEE10Policy1000EPdSB_iS8_ddNS5_3std3__410__identityEEEvT0_T1_T2_T3_T4_T6_)
        .other          _ZN3cub18CUB_300001_SM_10006detail6reduce28DeviceReduceSingleTileKernelINS2_10policy_hubIdjN4cuda3__47maximumIvEEE10Policy1000EPdSB_iS8_ddNS5_3std3__410__identityEEEvT0_T1_T2_T3_T4_T6_,@"STO_CUDA_ENTRY STV_DEFAULT"
_ZN3cub18CUB_300001_SM_10006detail6reduce28DeviceReduceSingleTileKernelINS2_10policy_hubIdjN4cuda3__47maximumIvEEE10Policy1000EPdSB_iS8_ddNS5_3std3__410__identityEEEvT0_T1_T2_T3_T4_T6_:
.text._ZN3cub18CUB_300001_SM_10006detail6reduce28DeviceReduceSingleTileKernelINS2_10policy_hubIdjN4cuda3__47maximumIvEEE10Policy1000EPdSB_iS8_ddNS5_3std3__410__identityEEEvT0_T1_T2_T3_T4_T6_:
[----:B------:R-:W-:Y:S01]  /*0000*/  LDC R1, c[0x0][0x37c] ;  /* 0x0000df00ff017b82 */ /* 0x000fe20000000800 */
[----:B------:R-:W0:Y:S01]  /*0010*/  LDCU UR4, c[0x0][0x390] ;  /* 0x00007200ff0477ac */ /* 0x000e220008000800 */
[----:B------:R-:W1:Y:S01]  /*0020*/  LDCU.64 UR6, c[0x0][0x358] ;  /* 0x00006b00ff0677ac */ /* 0x000e620008000a00 */
[----:B0-----:R-:W-:-:S05]  /*0030*/  IMAD.U32 R4, RZ, RZ, UR4 ;  /* 0x00000004ff047e24 */ /* 0x001fca000f8e00ff */
[----:B------:R-:W-:-:S13]  /*0040*/  ISETP.NE.AND P0, PT, R4, RZ, PT ;  /* 0x000000ff0400720c */ /* 0x000fda0003f05270 */
[----:B-1----:R-:W-:Y:S05]  /*0050*/  @P0 BRA `(.L_x_0) ;  /* 0x00000000001c0947 */ /* 0x002fea0003800000 */
[----:B------:R-:W0:Y:S02]  /*0060*/  S2R R0, SR_TID.X ;  /* 0x0000000000007919 */ /* 0x000e240000002100 */
[----:B0-----:R-:W-:-:S13]  /*0070*/  ISETP.NE.AND P0, PT, R0, RZ, PT ;  /* 0x000000ff0000720c */ /* 0x001fda0003f05270 */
[----:B------:R-:W-:Y:S05]  /*0080*/  @P0 EXIT ;  /* 0x000000000000094d */ /* 0x000fea0003800000 */
[----:B------:R-:W0:Y:S08]  /*0090*/  LDC.64 R2, c[0x0][0x388] ;  /* 0x0000e200ff027b82 */ /* 0x000e300000000a00 */
[----:B------:R-:W0:Y:S02]  /*00a0*/  LDC.64 R4, c[0x0][0x398] ;  /* 0x0000e600ff047b82 */ /* 0x000e240000000a00 */
[----:B0-----:R-:W-:Y:S01]  /*00b0*/  STG.E.64 desc[UR6][R2.64], R4 ;  /* 0x0000000402007986 */ /* 0x001fe2000c101b06 */
[----:B------:R-:W-:Y:S05]  /*00c0*/  EXIT ;  /* 0x000000000000794d */ /* 0x000fea0003800000 */
.L_x_0:
[----:B------:R-:W0:Y:S01]  /*00d0*/  LDCU UR4, c[0x0][0x380] ;  /* 0x00007000ff0477ac */ /* 0x000e220008000800 */
[----:B------:R-:W-:Y:S01]  /*00e0*/  BSSY.RECONVERGENT B0, `(.L_x_1) ;  /* 0x00005b3000007945 */ /* 0x000fe20003800200 */
[----:B0-----:R-:W-:-:S09]  /*00f0*/  ULOP3.LUT UP0, URZ, UR4, 0x1f, URZ, 0xc0, !UPT ;  /* 0x0000001f04ff7892 */ /* 0x001fd2000f80c0ff */
[----:B------:R-:W-:Y:S05]  /*0100*/  BRA.U UP0, `(.L_x_2) ;  /* 0x0000002d003c7547 */ /* 0x000fea000b800000 */
[----:B------:R-:W-:-:S13]  /*0110*/  ISETP.GT.AND P0, PT, R4, 0x7ff, PT ;  /* 0x000007ff0400780c */ /* 0x000fda0003f04270 */
[----:B------:R-:W-:Y:S05]  /*0120*/  @P0 BRA `(.L_x_3) ;  /* 0x0000001400e80947 */ /* 0x000fea0003800000 */
[----:B------:R-:W0:Y:S01]  /*0130*/  S2R R3, SR_TID.X ;  /* 0x0000000000037919 */ /* 0x000e220000002100 */
[----:B------:R-:W-:Y:S01]  /*0140*/  BSSY.RECONVERGENT B1, `(.L_x_4) ;  /* 0x0000009000017945 */ /* 0x000fe20003800200 */
[----:B------:R-:W-:Y:S02]  /*0150*/  CS2R R6, SRZ ;  /* 0x0000000000067805 */ /* 0x000fe4000001ff00 */
[----:B0-----:R-:W-:Y:S01]  /*0160*/  ISETP.GE.AND P0, PT, R3, R4, PT ;  /* 0x000000040300720c */ /* 0x001fe20003f06270 */
[----:B------:R-:W-:-:S12]  /*0170*/  IMAD.MOV.U32 R5, RZ, RZ, R3 ;  /* 0x000000ffff057224 */ /* 0x000fd800078e0003 */
[----:B------:R-:W-:Y:S05]  /*0180*/  @P0 BRA `(.L_x_5) ;  /* 0x0000000000100947 */ /* 0x000fea0003800000 */
[----:B------:R-:W0:Y:S02]  /*0190*/  LDC.64 R6, c[0x0][0x380] ;  /* 0x0000e000ff067b82 */ /* 0x000e240000000a00 */
[----:B0-----:R-:W-:-:S06]  /*01a0*/  IMAD.WIDE.U32 R6, R3, 0x8, R6 ;  /* 0x0000000803067825 */ /* 0x001fcc00078e0006 */
[----:B------:R-:W5:Y:S01]  /*01b0*/  LDG.E.64.CONSTANT R6, desc[UR6][R6.64] ;  /* 0x0000000606067981 */ /* 0x000f62000c1e9b00 */
[----:B------:R-:W-:-:S07]  /*01c0*/  VIADD R5, R3, 0x100 ;  /* 0x0000010003057836 */ /* 0x000fce0000000000 */
.L_x_5:
[----:B------:R-:W-:Y:S05]  /*01d0*/  BSYNC.RECONVERGENT B1 ;  /* 0x0000000000017941 */ /* 0x000fea0003800200 */
.L_x_4:
[----:B------:R-:W-:Y:S01]  /*01e0*/  ISETP.GE.AND P0, PT, R5, R4, PT ;  /* 0x000000040500720c */ /* 0x000fe20003f06270 */
[----:B------:R-:W-:-:S12]  /*01f0*/  BSSY.RECONVERGENT B1, `(.L_x_6) ;  /* 0x00000b0000017945 */ /* 0x000fd80003800200 */
[----:B------:R-:W-:Y:S05]  /*0200*/  @P0 BRA `(.L_x_7) ;  /* 0x0000000800b80947 */ /* 0x000fea0003800000 */
[----:B------:R-:W-:Y:S01]  /*0210*/  LOP3.LUT R9, RZ, R5, RZ, 0x33, !PT ;  /* 0x00000005ff097212 */ /* 0x000fe200078e33ff */
[----:B------:R-:W-:Y:S04]  /*0220*/  BSSY.RECONVERGENT B2, `(.L_x_8) ;  /* 0x0000019000027945 */ /* 0x000fe80003800200 */
[----:B------:R-:W-:-:S05]  /*0230*/  IMAD.IADD R0, R9, 0x1, R4 ;  /* 0x0000000109007824 */ /* 0x000fca00078e0204 */
[C---:B------:R-:W-:Y:S02]  /*0240*/  LOP3.LUT R2, R0.reuse, 0x300, RZ, 0xc0, !PT ;  /* 0x0000030000027812 */ /* 0x040fe400078ec0ff */
[----:B------:R-:W-:Y:S02]  /*0250*/  ISETP.GE.U32.AND P0, PT, R0, 0x300, PT ;  /* 0x000003000000780c */ /* 0x000fe40003f06070 */
[----:B------:R-:W-:-:S13]  /*0260*/  ISETP.NE.AND P1, PT, R2, 0x300, PT ;  /* 0x000003000200780c */ /* 0x000fda0003f25270 */
[----:B------:R-:W-:Y:S05]  /*0270*/  @!P1 BRA `(.L_x_9) ;  /* 0x00000000004c9947 */ /* 0x000fea0003800000 */
[----:B------:R-:W0:Y:S01]  /*0280*/  LDC.64 R8, c[0x0][0x380] ;  /* 0x0000e000ff087b82 */ /* 0x000e220000000a00 */
[----:B------:R-:W-:-:S04]  /*0290*/  LEA.HI R0, R0, 0x1, RZ, 0x18 ;  /* 0x0000000100007811 */ /* 0x000fc800078fc0ff */
[----:B------:R-:W-:-:S05]  /*02a0*/  LOP3.LUT R0, R0, 0x3, RZ, 0xc0, !PT ;  /* 0x0000000300007812 */ /* 0x000fca00078ec0ff */
[----:B------:R-:W-:Y:S02]  /*02b0*/  IMAD.MOV R0, RZ, RZ, -R0 ;  /* 0x000000ffff007224 */ /* 0x000fe400078e0a00 */
[----:B0-----:R-:W-:-:S04]  /*02c0*/  IMAD.WIDE.U32 R8, R5, 0x8, R8 ;  /* 0x0000000805087825 */ /* 0x001fc800078e0008 */
[----:B------:R-:W-:Y:S02]  /*02d0*/  IMAD.MOV.U32 R2, RZ, RZ, R8 ;  /* 0x000000ffff027224 */ /* 0x000fe400078e0008 */
[----:B------:R-:W-:-:S07]  /*02e0*/  IMAD.MOV.U32 R11, RZ, RZ, R9 ;  /* 0x000000ffff0b7224 */ /* 0x000fce00078e0009 */
.L_x_10:
[----:B------:R-:W-:Y:S02]  /*02f0*/  IMAD.MOV.U32 R8, RZ, RZ, R2 ;  /* 0x000000ffff087224 */ /* 0x000fe400078e0002 */
[----:B------:R-:W-:-:S06]  /*0300*/  IMAD.MOV.U32 R9, RZ, RZ, R11 ;  /* 0x000000ffff097224 */ /* 0x000fcc00078e000b */
[----:B------:R-:W2:Y:S01]  /*0310*/  LDG.E.64.CONSTANT R8, desc[UR6][R8.64] ;  /* 0x0000000608087981 */ /* 0x000ea2000c1e9b00 */
[----:B------:R-:W-:Y:S01]  /*0320*/  VIADD R0, R0, 0x1 ;  /* 0x0000000100007836 */ /* 0x000fe20000000000 */
[----:B------:R-:W-:Y:S01]  /*0330*/  IADD3 R2, P3, PT, R2, 0x800, RZ ;  /* 0x0000080002027810 */ /* 0x000fe20007f7e0ff */
[----:B------:R-:W-:-:S03]  /*0340*/  VIADD R5, R5, 0x100 ;  /* 0x0000010005057836 */ /* 0x000fc60000000000 */
[----:B------:R-:W-:Y:S01]  /*0350*/  ISETP.NE.AND P2, PT, R0, RZ, PT ;  /* 0x000000ff0000720c */ /* 0x000fe20003f45270 */
[----:B------:R-:W-:Y:S01]  /*0360*/  IMAD.X R11, RZ, RZ, R11, P3 ;  /* 0x000000ffff0b7224 */ /* 0x000fe200018e060b */
[----:B--2--5:R-:W-:-:S06]  /*0370*/  DSETP.GEU.AND P1, PT, R6, R8, PT ;  /* 0x000000080600722a */ /* 0x024fcc0003f2e000 */
[----:B------:R-:W-:Y:S02]  /*0380*/  FSEL R6, R8, R6, !P1 ;  /* 0x0000000608067208 */ /* 0x000fe40004800000 */
[----:B------:R-:W-:-:S03]  /*0390*/  FSEL R7, R9, R7, !P1 ;  /* 0x0000000709077208 */ /* 0x000fc60004800000 */
[----:B------:R-:W-:Y:S05]  /*03a0*/  @P2 BRA `(.L_x_10) ;  /* 0xfffffffc00d02947 */ /* 0x000fea000383ffff */
.L_x_9:
[----:B------:R-:W-:Y:S05]  /*03b0*/  BSYNC.RECONVERGENT B2 ;  /* 0x0000000000027941 */ /* 0x000fea0003800200 */
.L_x_8:
[----:B------:R-:W-:Y:S05]  /*03c0*/  @!P0 BRA `(.L_x_7) ;  /* 0x0000000800488947 */ /* 0x000fea0003800000 */
[----:B------:R-:W-:Y:S01]  /*03d0*/  IMAD.IADD R0, R4, 0x1, -R5 ;  /* 0x0000000104007824 */ /* 0x000fe200078e0a05 */
[----:B------:R-:W-:Y:S01]  /*03e0*/  BSSY.RECONVERGENT B2, `(.L_x_11) ;  /* 0x0000051000027945 */ /* 0x000fe20003800200 */
[----:B------:R-:W-:-:S03]  /*03f0*/  PLOP3.LUT P0, PT, PT, PT, PT, 0x80, 0x8 ;  /* 0x000000000008781c */ /* 0x000fc60003f0f070 */
[----:B------:R-:W-:-:S13]  /*0400*/  ISETP.GT.AND P1, PT, R0, 0xc00, PT ;  /* 0x00000c000000780c */ /* 0x000fda0003f24270 */
[----:B------:R-:W-:Y:S05]  /*0410*/  @!P1 BRA `(.L_x_12) ;  /* 0x0000000400349947 */ /* 0x000fea0003800000 */
[----:B------:R-:W0:Y:S01]  /*0420*/  LDC.64 R8, c[0x0][0x380] ;  /* 0x0000e000ff087b82 */ /* 0x000e220000000a00 */
[----:B------:R-:W-:Y:S01]  /*0430*/  PLOP3.LUT P0, PT, PT, PT, PT, 0x8, 0x80 ;  /* 0x000000000080781c */ /* 0x000fe20003f0e170 */
[----:B------:R-:W-:-:S12]  /*0440*/  VIADD R0, R4, 0xfffff400 ;  /* 0xfffff40004007836 */ /* 0x000fd80000000000 */
.L_x_13:
[----:B0-----:R-:W-:-:S05]  /*0450*/  IMAD.WIDE R30, R5, 0x8, R8 ;  /* 0x00000008051e7825 */ /* 0x001fca00078e0208 */
[----:B------:R-:W2:Y:S04]  /*0460*/  LDG.E.64.CONSTANT R10, desc[UR6][R30.64] ;  /* 0x000000061e0a7981 */ /* 0x000ea8000c1e9b00 */
[----:B------:R-:W3:Y:S04]  /*0470*/  LDG.E.64.CONSTANT R12, desc[UR6][R30.64+0x800] ;  /* 0x000800061e0c7981 */ /* 0x000ee8000c1e9b00 */
[----:B------:R-:W4:Y:S01]  /*0480*/  LDG.E.64.CONSTANT R14, desc[UR6][R30.64+0x1000] ;  /* 0x001000061e0e7981 */ /* 0x000f22000c1e9b00 */
[----:B------:R-:W-:-:S03]  /*0490*/  VIADD R39, R5, 0x400 ;  /* 0x0000040005277836 */ /* 0x000fc60000000000 */
[----:B------:R-:W4:Y:S01]  /*04a0*/  LDG.E.64.CONSTANT R16, desc[UR6][R30.64+0x1800] ;  /* 0x001800061e107981 */ /* 0x000f22000c1e9b00 */
[----:B------:R-:W-:-:S05]  /*04b0*/  IMAD.WIDE R38, R39, 0x8, R8 ;  /* 0x0000000827267825 */ /* 0x000fca00078e0208 */
[----:B------:R-:W4:Y:S04]  /*04c0*/  LDG.E.64.CONSTANT R18, desc[UR6][R38.64] ;  /* 0x0000000626127981 */ /* 0x000f28000c1e9b00 */
[----:B------:R-:W4:Y:S04]  /*04d0*/  LDG.E.64.CONSTANT R20, desc[UR6][R38.64+0x800] ;  /* 0x0008000626147981 */ /* 0x000f28000c1e9b00 */
        /* <DEDUP_REMOVED lines=12> */
[----:B------:R-:W4:Y:S04]  /*05a0*/  LDG.E.64.CONSTANT R38, desc[UR6][R44.64+0x1000] ;  /* 0x001000062c267981 */ /* 0x000f28000c1e9b00 */
[----:B------:R-:W4:Y:S01]  /*05b0*/  LDG.E.64.CONSTANT R40, desc[UR6][R44.64+0x1800] ;  /* 0x001800062c287981 */ /* 0x000f22000c1e9b00 */
[----:B------:R-:W-:-:S05]  /*05c0*/  VIADD R5, R5, 0x1000 ;  /* 0x0000100005057836 */ /* 0x000fca0000000000 */
[----:B------:R-:W-:Y:S01]  /*05d0*/  ISETP.GE.AND P2, PT, R5, R0, PT ;  /* 0x000000000500720c */ /* 0x000fe20003f46270 */
[----:B--2--5:R-:W-:-:S06]  /*05e0*/  DSETP.GEU.AND P1, PT, R6, R10, PT ;  /* 0x0000000a0600722a */ /* 0x024fcc0003f2e000 */
[----:B------:R-:W-:Y:S02]  /*05f0*/  FSEL R6, R10, R6, !P1 ;  /* 0x000000060a067208 */ /* 0x000fe40004800000 */
[----:B------:R-:W-:-:S06]  /*0600*/  FSEL R7, R11, R7, !P1 ;  /* 0x000000070b077208 */ /* 0x000fcc0004800000 */
[----:B---3--:R-:W-:-:S06]  /*0610*/  DSETP.GEU.AND P1, PT, R6, R12, PT ;  /* 0x0000000c0600722a */ /* 0x008fcc0003f2e000 */
[----:B------:R-:W-:Y:S02]  /*0620*/  FSEL R6, R12, R6, !P1 ;  /* 0x000000060c067208 */ /* 0x000fe40004800000 */
[----:B------:R-:W-:-:S06]  /*0630*/  FSEL R7, R13, R7, !P1 ;  /* 0x000000070d077208 */ /* 0x000fcc0004800000 */
[----:B----4-:R-:W-:-:S06]  /*0640*/  DSETP.GEU.AND P1, PT, R6, R14, PT ;  /* 0x0000000e0600722a */ /* 0x010fcc0003f2e000 */
[----:B------:R-:W-:Y:S02]  /*0650*/  FSEL R6, R14, R6, !P1 ;  /* 0x000000060e067208 */ /* 0x000fe40004800000 */
[----:B------:R-:W-:-:S06]  /*0660*/  FSEL R7, R15, R7, !P1 ;  /* 0x000000070f077208 */ /* 0x000fcc0004800000 */
[----:B------:R-:W-:-:S06]  /*0670*/  DSETP.GEU.AND P1, PT, R6, R16, PT ;  /* 0x000000100600722a */ /* 0x000fcc0003f2e000 */
        /* <DEDUP_REMOVED lines=37> */
[----:B------:R-:W-:Y:S01]  /*08d0*/  FSEL R7, R41, R7, !P1 ;  /* 0x0000000729077208 */ /* 0x000fe20004800000 */
[----:B------:R-:W-:Y:S06]  /*08e0*/  @!P2 BRA `(.L_x_13) ;  /* 0xfffffff800d8a947 */ /* 0x000fec000383ffff */
.L_x_12:
[----:B------:R-:W-:Y:S05]  /*08f0*/  BSYNC.RECONVERGENT B2 ;  /* 0x0000000000027941 */ /* 0x000fea0003800200 */
.L_x_11:
[----:B------:R-:W-:Y:S01]  /*0900*/  IMAD.IADD R0, R4, 0x1, -R5 ;  /* 0x0000000104007824 */ /* 0x000fe200078e0a05 */
[----:B------:R-:W-:Y:S04]  /*0910*/  BSSY.RECONVERGENT B2, `(.L_x_14) ;  /* 0x0000029000027945 */ /* 0x000fe80003800200 */
[----:B------:R-:W-:-:S13]  /*0920*/  ISETP.GT.AND P1, PT, R0, 0x400, PT ;  /* 0x000004000000780c */ /* 0x000fda0003f24270 */
[----:B------:R-:W-:Y:S05]  /*0930*/  @!P1 BRA `(.L_x_15) ;  /* 0x0000000000989947 */ /* 0x000fea0003800000 */
[----:B------:R-:W0:Y:S02]  /*0940*/  LDC.64 R18, c[0x0][0x380] ;  /* 0x0000e000ff127b82 */ /* 0x000e240000000a00 */
        /* <DEDUP_REMOVED lines=11> */
[----:B------:R-:W-:Y:S01]  /*0a00*/  VIADD R5, R5, 0x800 ;  /* 0x0000080005057836 */ /* 0x000fe20000000000 */
        /* <DEDUP_REMOVED lines=20> */
[----:B------:R-:W-:Y:S02]  /*0b50*/  FSEL R7, R25, R7, !P0 ;  /* 0x0000000719077208 */ /* 0x000fe40004000000 */
[----:B------:R-:W-:-:S04]  /*0b60*/  PLOP3.LUT P0, PT, PT, PT, PT, 0x8, 0x80 ;  /* 0x000000000080781c */ /* 0x000fc80003f0e170 */
[----:B------:R-:W-:-:S06]  /*0b70*/  DSETP.GEU.AND P1, PT, R6, R26, PT ;  /* 0x0000001a0600722a */ /* 0x000fcc0003f2e000 */
[----:B------:R-:W-:Y:S02]  /*0b80*/  FSEL R6, R26, R6, !P1 ;  /* 0x000000061a067208 */ /* 0x000fe40004800000 */
[----:B------:R-:W-:-:S07]  /*0b90*/  FSEL R7, R27, R7, !P1 ;  /* 0x000000071b077208 */ /* 0x000fce0004800000 */
.L_x_15:
[----:B------:R-:W-:Y:S05]  /*0ba0*/  BSYNC.RECONVERGENT B2 ;  /* 0x0000000000027941 */ /* 0x000fea0003800200 */
.L_x_14:
[----:B------:R-:W-:-:S13]  /*0bb0*/  ISETP.LT.OR P0, PT, R5, R4, P0 ;  /* 0x000000040500720c */ /* 0x000fda0000701670 */
[----:B------:R-:W-:Y:S05]  /*0bc0*/  @!P0 BRA `(.L_x_7) ;  /* 0x0000000000488947 */ /* 0x000fea0003800000 */
[----:B------:R-:W0:Y:S02]  /*0bd0*/  LDC.64 R8, c[0x0][0x380] ;  /* 0x0000e000ff087b82 */ /* 0x000e240000000a00 */
[----:B0-----:R-:W-:-:S05]  /*0be0*/  IMAD.WIDE R8, R5, 0x8, R8 ;  /* 0x0000000805087825 */ /* 0x001fca00078e0208 */
[----:B------:R-:W2:Y:S04]  /*0bf0*/  LDG.E.64.CONSTANT R10, desc[UR6][R8.64] ;  /* 0x00000006080a7981 */ /* 0x000ea8000c1e9b00 */
[----:B------:R-:W3:Y:S04]  /*0c00*/  LDG.E.64.CONSTANT R12, desc[UR6][R8.64+0x800] ;  /* 0x00080006080c7981 */ /* 0x000ee8000c1e9b00 */
[----:B------:R-:W4:Y:S04]  /*0c10*/  LDG.E.64.CONSTANT R14, desc[UR6][R8.64+0x1000] ;  /* 0x00100006080e7981 */ /* 0x000f28000c1e9b00 */
[----:B------:R-:W4:Y:S01]  /*0c20*/  LDG.E.64.CONSTANT R16, desc[UR6][R8.64+0x1800] ;  /* 0x0018000608107981 */ /* 0x000f22000c1e9b00 */
        /* <DEDUP_REMOVED lines=11> */
[----:B------:R-:W-:-:S07]  /*0ce0*/  FSEL R7, R17, R7, !P0 ;  /* 0x0000000711077208 */ /* 0x000fce0004000000 */
.L_x_7:
[----:B------:R-:W-:Y:S05]  /*0cf0*/  BSYNC.RECONVERGENT B1 ;  /* 0x0000000000017941 */ /* 0x000fea0003800200 */
.L_x_6:
[----:B------:R-:W-:-:S13]  /*0d00*/  ISETP.GE.AND P0, PT, R4, 0x100, PT ;  /* 0x000001000400780c */ /* 0x000fda0003f06270 */
[----:B------:R-:W-:Y:S05]  /*0d10*/  @!P0 BRA `(.L_x_16) ;  /* 0x00000004003c8947 */ /* 0x000fea0003800000 */
[----:B------:R-:W0:Y:S01]  /*0d20*/  S2R R8, SR_LANEID ;  /* 0x0000000000087919 */ /* 0x000e220000000000 */
[----:B-----5:R-:W-:Y:S04]  /*0d30*/  SHFL.DOWN PT, R4, R6, 0x1, 0x1f ;  /* 0x08201f0006047f89 */ /* 0x020fe800000e0000 */
[----:B------:R-:W1:Y:S02]  /*0d40*/  SHFL.DOWN PT, R5, R7, 0x1, 0x1f ;  /* 0x08201f0007057f89 */ /* 0x000e6400000e0000 */
[----:B-1----:R-:W-:Y:S01]  /*0d50*/  DSETP.GEU.AND P1, PT, R6, R4, PT ;  /* 0x000000040600722a */ /* 0x002fe20003f2e000 */
[C---:B0-----:R-:W-:Y:S02]  /*0d60*/  ISETP.GT.AND P0, PT, R8.reuse, 0x1e, PT ;  /* 0x0000001e0800780c */ /* 0x041fe40003f04270 */
[----:B------:R-:W-:-:S03]  /*0d70*/  ISETP.NE.AND P2, PT, R8, RZ, PT ;  /* 0x000000ff0800720c */ /* 0x000fc60003f45270 */
[----:B------:R-:W-:Y:S02]  /*0d80*/  FSEL R9, R4, R6, !P1 ;  /* 0x0000000604097208 */ /* 0x000fe40004800000 */
[----:B------:R-:W-:Y:S02]  /*0d90*/  FSEL R5, R5, R7, !P1 ;  /* 0x0000000705057208 */ /* 0x000fe40004800000 */
[----:B------:R-:W-:Y:S02]  /*0da0*/  FSEL R6, R6, R9, P0 ;  /* 0x0000000906067208 */ /* 0x000fe40000000000 */
[----:B------:R-:W-:Y:S02]  /*0db0*/  FSEL R11, R7, R5, P0 ;  /* 0x00000005070b7208 */ /* 0x000fe40000000000 */
[----:B------:R-:W-:Y:S01]  /*0dc0*/  ISETP.GT.AND P0, PT, R8, 0x1d, PT ;  /* 0x0000001d0800780c */ /* 0x000fe20003f04270 */
[----:B------:R-:W-:Y:S01]  /*0dd0*/  SHFL.DOWN PT, R4, R6, 0x2, 0x1f ;  /* 0x08401f0006047f89 */ /* 0x000fe200000e0000 */
[----:B------:R-:W-:Y:S01]  /*0de0*/  @!P2 MOV R2, 0x400 ;  /* 0x000004000002a802 */ /* 0x000fe20000000f00 */
[----:B------:R-:W-:Y:S01]  /*0df0*/  IMAD.MOV.U32 R7, RZ, RZ, R11 ;  /* 0x000000ffff077224 */ /* 0x000fe200078e000b */
[----:B------:R-:W-:Y:S01]  /*0e00*/  @!P2 SHF.R.U32.HI R0, RZ, 0x2, R3 ;  /* 0x00000002ff00a819 */ /* 0x000fe20000011603 */
[----:B------:R-:W0:Y:S03]  /*0e10*/  SHFL.DOWN PT, R5, R11, 0x2, 0x1f ;  /* 0x08401f000b057f89 */ /* 0x000e2600000e0000 */
[----:B------:R-:W-:Y:S01]  /*0e20*/  @!P2 LOP3.LUT R0, R0, 0xf8, RZ, 0xc0, !PT ;  /* 0x000000f80000a812 */ /* 0x000fe200078ec0ff */
[----:B------:R-:W1:Y:S01]  /*0e30*/  @!P2 S2R R9, SR_CgaCtaId ;  /* 0x000000000009a919 */ /* 0x000e620000008800 */
[----:B0-----:R-:W-:-:S06]  /*0e40*/  DSETP.GEU.AND P1, PT, R6, R4, PT ;  /* 0x000000040600722a */ /* 0x001fcc0003f2e000 */
[----:B------:R-:W-:Y:S02]  /*0e50*/  @!P0 FSEL R6, R4, R6, !P1 ;  /* 0x0000000604068208 */ /* 0x000fe40004800000 */
[----:B------:R-:W-:Y:S02]  /*0e60*/  @!P0 FSEL R11, R5, R11, !P1 ;  /* 0x0000000b050b8208 */ /* 0x000fe40004800000 */
[----:B------:R-:W-:Y:S01]  /*0e70*/  ISETP.GT.AND P0, PT, R8, 0x1b, PT ;  /* 0x0000001b0800780c */ /* 0x000fe20003f04270 */
[----:B------:R-:W-:Y:S02]  /*0e80*/  SHFL.DOWN PT, R4, R6, 0x4, 0x1f ;  /* 0x08801f0006047f89 */ /* 0x000fe400000e0000 */
[----:B------:R-:W-:Y:S02]  /*0e90*/  IMAD.MOV.U32 R7, RZ, RZ, R11 ;  /* 0x000000ffff077224 */ /* 0x000fe400078e000b */
[----:B------:R-:W0:Y:S04]  /*0ea0*/  SHFL.DOWN PT, R5, R11, 0x4, 0x1f ;  /* 0x08801f000b057f89 */ /* 0x000e2800000e0000 */
        /* <DEDUP_REMOVED lines=14> */
[----:B0-----:R-:W-:Y:S01]  /*0f90*/  DSETP.GEU.AND P0, PT, R6, R4, PT ;  /* 0x000000040600722a */ /* 0x001fe20003f0e000 */
[----:B-1----:R-:W-:-:S05]  /*0fa0*/  @!P2 LEA R7, R9, R2, 0x18 ;  /* 0x000000020907a211 */ /* 0x002fca00078ec0ff */
[----:B------:R-:W-:Y:S01]  /*0fb0*/  FSEL R4, R4, R6, !P0 ;  /* 0x0000000604047208 */ /* 0x000fe20004000000 */
[----:B------:R-:W-:Y:S01]  /*0fc0*/  @!P2 IMAD.IADD R9, R0, 0x1, R7 ;  /* 0x000000010009a824 */ /* 0x000fe200078e0207 */
[----:B------:R-:W-:Y:S02]  /*0fd0*/  FSEL R5, R5, R11, !P0 ;  /* 0x0000000b05057208 */ /* 0x000fe40004000000 */
[----:B------:R-:W-:Y:S02]  /*0fe0*/  ISETP.NE.AND P0, PT, R3, RZ, PT ;  /* 0x000000ff0300720c */ /* 0x000fe40003f05270 */
[----:B------:R-:W-:Y:S01]  /*0ff0*/  FSEL R6, R6, R4, P1 ;  /* 0x0000000406067208 */ /* 0x000fe20000800000 */
[----:B------:R3:W-:Y:S01]  /*1000*/  @!P2 STS.64 [R9+0x8], R4 ;  /* 0x000008040900a388 */ /* 0x0007e20000000a00 */
[----:B------:R-:W-:Y:S01]  /*1010*/  FSEL R7, R11, R5, P1 ;  /* 0x000000050b077208 */ /* 0x000fe20000800000 */
[----:B------:R-:W-:Y:S08]  /*1020*/  BAR.SYNC.DEFER_BLOCKING 0x0 ;  /* 0x0000000000007b1d */ /* 0x000ff00000010000 */
[----:B------:R-:W-:Y:S05]  /*1030*/  @P0 BRA `(.L_x_17) ;  /* 0x0000004800f40947 */ /* 0x000fea0003800000 */
[----:B------:R-:W0:Y:S01]  /*1040*/  S2UR UR5, SR_CgaCtaId ;  /* 0x00000000000579c3 */ /* 0x000e220000008800 */
[----:B------:R-:W-:Y:S02]  /*1050*/  UMOV UR4, 0x400 ;  /* 0x0000040000047882 */ /* 0x000fe40000000000 */
[----:B0-----:R-:W-:-:S09]  /*1060*/  ULEA UR4, UR5, UR4, 0x18 ;  /* 0x0000000405047291 */ /* 0x001fd2000f8ec0ff */
[----:B---3--:R-:W0:Y:S04]  /*1070*/  LDS.128 R8, [UR4+0x10] ;  /* 0x00001004ff087984 */ /* 0x008e280008000c00 */
[----:B------:R-:W1:Y:S01]  /*1080*/  LDS.128 R12, [UR4+0x20] ;  /* 0x00002004ff0c7984 */ /* 0x000e620008000c00 */
[----:B0-----:R-:W-:-:S06]  /*1090*/  DSETP.GEU.AND P1, PT, R6, R8, PT ;  /* 0x000000080600722a */ /* 0x001fcc0003f2e000 */
[----:B------:R-:W-:Y:S02]  /*10a0*/  FSEL R2, R8, R6, !P1 ;  /* 0x0000000608027208 */ /* 0x000fe40004800000 */
[----:B------:R-:W-:Y:S02]  /*10b0*/  FSEL R3, R9, R7, !P1 ;  /* 0x0000000709037208 */ /* 0x000fe40004800000 */
[----:B------:R-:W0:Y:S04]  /*10c0*/  LDS.128 R4, [UR4+0x30] ;  /* 0x00003004ff047984 */ /* 0x000e280008000c00 */
[----:B------:R-:W-:-:S06]  /*10d0*/  DSETP.GEU.AND P1, PT, R2, R10, PT ;  /* 0x0000000a0200722a */ /* 0x000fcc0003f2e000 */
[----:B------:R-:W-:Y:S02]  /*10e0*/  FSEL R2, R10, R2, !P1 ;  /* 0x000000020a027208 */ /* 0x000fe40004800000 */
[----:B------:R-:W-:-:S06]  /*10f0*/  FSEL R3, R11, R3, !P1 ;  /* 0x000000030b037208 */ /* 0x000fcc0004800000 */
[----:B-1----:R-:W-:-:S06]  /*1100*/  DSETP.GEU.AND P1, PT, R2, R12, PT ;  /* 0x0000000c0200722a */ /* 0x002fcc0003f2e000 */
[----:B------:R-:W-:Y:S02]  /*1110*/  FSEL R8, R12, R2, !P1 ;  /* 0x000000020c087208 */ /* 0x000fe40004800000 */
[----:B------:R-:W-:Y:S02]  /*1120*/  FSEL R9, R13, R3, !P1 ;  /* 0x000000030d097208 */ /* 0x000fe40004800000 */
[----:B------:R-:W1:Y:S04]  /*1130*/  LDS.64 R2, [UR4+0x40] ;  /* 0x00004004ff027984 */ /* 0x000e680008000a00 */
[----:B------:R-:W-:-:S06]  /*1140*/  DSETP.GEU.AND P1, PT, R8, R14, PT ;  /* 0x0000000e0800722a */ /* 0x000fcc0003f2e000 */
[----:B------:R-:W-:Y:S02]  /*1150*/  FSEL R8, R14, R8, !P1 ;  /* 0x000000080e087208 */ /* 0x000fe40004800000 */
[----:B------:R-:W-:-:S06]  /*1160*/  FSEL R9, R15, R9, !P1 ;  /* 0x000000090f097208 */ /* 0x000fcc0004800000 */
[----:B0-----:R-:W-:-:S06]  /*1170*/  DSETP.GEU.AND P1, PT, R8, R4, PT ;  /* 0x000000040800722a */ /* 0x001fcc0003f2e000 */
[----:B------:R-:W-:Y:S02]  /*1180*/  FSEL R4, R4, R8, !P1 ;  /* 0x0000000804047208 */ /* 0x000fe40004800000 */
[----:B------:R-:W-:-:S06]  /*1190*/  FSEL R5, R5, R9, !P1 ;  /* 0x0000000905057208 */ /* 0x000fcc0004800000 */
[----:B------:R-:W-:-:S06]  /*11a0*/  DSETP.GEU.AND P1, PT, R4, R6, PT ;  /* 0x000000060400722a */ /* 0x000fcc0003f2e000 */
[----:B------:R-:W-:Y:S02]  /*11b0*/  FSEL R4, R6, R4, !P1 ;  /* 0x0000000406047208 */ /* 0x000fe40004800000 */
[----:B------:R-:W-:-:S06]  /*11c0*/  FSEL R5, R7, R5, !P1 ;  /* 0x0000000507057208 */ /* 0x000fcc0004800000 */
[----:B-1----:R-:W-:-:S06]  /*11d0*/  DSETP.GEU.AND P1, PT, R4, R2, PT ;  /* 0x000000020400722a */ /* 0x002fcc0003f2e000 */
[----:B------:R-:W-:Y:S02]  /*11e0*/  FSEL R6, R2, R4, !P1 ;  /* 0x0000000402067208 */ /* 0x000fe40004800000 */
[----:B------:R-:W-:Y:S01]  /*11f0*/  FSEL R7, R3, R5, !P1 ;  /* 0x0000000503077208 */ /* 0x000fe20004800000 */
[----:B------:R-:W-:Y:S06]  /*1200*/  BRA `(.L_x_17) ;  /* 0x0000004800807947 */ /* 0x000fec0003800000 */
.L_x_16:
[----:B------:R-:W-:Y:S01]  /*1210*/  LOP3.LUT R0, R3, 0x3e0, RZ, 0xc0, !PT ;  /* 0x000003e003007812 */ /* 0x000fe200078ec0ff */
[----:B------:R-:W0:Y:S03]  /*1220*/  S2R R10, SR_LANEID ;  /* 0x00000000000a7919 */ /* 0x000e260000000000 */
[----:B------:R-:W-:Y:S01]  /*1230*/  LOP3.LUT R9, RZ, R0, RZ, 0x33, !PT ;  /* 0x00000000ff097212 */ /* 0x000fe200078e33ff */
[----:B------:R-:W-:-:S04]  /*1240*/  VIADD R5, R0, 0x20 ;  /* 0x0000002000057836 */ /* 0x000fc80000000000 */
[----:B------:R-:W-:Y:S01]  /*1250*/  IMAD.IADD R9, R9, 0x1, R4 ;  /* 0x0000000109097824 */ /* 0x000fe200078e0204 */
[----:B------:R-:W-:-:S04]  /*1260*/  ISETP.GT.AND P0, PT, R5, R4, PT ;  /* 0x000000040500720c */ /* 0x000fc80003f04270 */
[----:B------:R-:W-:-:S05]  /*1270*/  SEL R5, R9, 0x1f, P0 ;  /* 0x0000001f09057807 */ /* 0x000fca0000000000 */
[----:B-----5:R-:W-:Y:S04]  /*1280*/  SHFL.DOWN PT, R8, R6, 0x1, R5 ;  /* 0x0820000006087989 */ /* 0x020fe800000e0005 */
[----:B------:R-:W1:Y:S01]  /*1290*/  SHFL.DOWN PT, R9, R7, 0x1, R5 ;  /* 0x0820000007097989 */ /* 0x000e6200000e0005 */
[C---:B0-----:R-:W-:Y:S01]  /*12a0*/  ISETP.GE.AND P0, PT, R10.reuse, R5, PT ;  /* 0x000000050a00720c */ /* 0x041fe20003f06270 */
[----:B------:R-:W-:Y:S01]  /*12b0*/  VIADD R0, R10, 0x2 ;  /* 0x000000020a007836 */ /* 0x000fe20000000000 */
[----:B-1----:R-:W-:-:S06]  /*12c0*/  DSETP.GEU.AND P1, PT, R6, R8, PT ;  /* 0x000000080600722a */ /* 0x002fcc0003f2e000 */
[-C--:B------:R-:W-:Y:S02]  /*12d0*/  FSEL R11, R8, R6.reuse, !P1 ;  /* 0x00000006080b7208 */ /* 0x080fe40004800000 */
[-C--:B------:R-:W-:Y:S02]  /*12e0*/  FSEL R9, R9, R7.reuse, !P1 ;  /* 0x0000000709097208 */ /* 0x080fe40004800000 */
[----:B------:R-:W-:Y:S02]  /*12f0*/  FSEL R2, R11, R6, !P0 ;  /* 0x000000060b027208 */ /* 0x000fe40004000000 */
[----:B------:R-:W-:Y:S02]  /*1300*/  FSEL R11, R9, R7, !P0 ;  /* 0x00000007090b7208 */ /* 0x000fe40004000000 */
[----:B------:R-:W-:Y:S01]  /*1310*/  ISETP.GT.AND P0, PT, R0, R5, PT ;  /* 0x000000050000720c */ /* 0x000fe20003f04270 */
[----:B------:R-:W-:Y:S01]  /*1320*/  SHFL.DOWN PT, R8, R2, 0x2, R5 ;  /* 0x0840000002087989 */ /* 0x000fe200000e0005 */
[----:B------:R-:W-:-:S02]  /*1330*/  IMAD.MOV.U32 R6, RZ, RZ, R2 ;  /* 0x000000ffff067224 */ /* 0x000fc400078e0002 */
[----:B------:R-:W-:Y:S01]  /*1340*/  IMAD.MOV.U32 R7, RZ, RZ, R11 ;  /* 0x000000ffff077224 */ /* 0x000fe200078e000b */
[----:B------:R-:W0:Y:S01]  /*1350*/  SHFL.DOWN PT, R9, R11, 0x2, R5 ;  /* 0x084000000b097989 */ /* 0x000e2200000e0005 */
[----:B------:R-:W-:-:S04]  /*1360*/  VIADD R0, R10, 0x4 ;  /* 0x000000040a007836 */ /* 0x000fc80000000000 */
[----:B0-----:R-:W-:-:S06]  /*1370*/  DSETP.GEU.AND P1, PT, R6, R8, PT ;  /* 0x000000080600722a */ /* 0x001fcc0003f2e000 */
[----:B------:R-:W-:Y:S02]  /*1380*/  @!P0 FSEL R2, R8, R2, !P1 ;  /* 0x0000000208028208 */ /* 0x000fe40004800000 */
[----:B------:R-:W-:Y:S02]  /*1390*/  @!P0 FSEL R11, R9, R11, !P1 ;  /* 0x0000000b090b8208 */ /* 0x000fe40004800000 */
[----:B------:R-:W-:Y:S01]  /*13a0*/  ISETP.GT.AND P0, PT, R0, R5, PT ;  /* 0x000000050000720c */ /* 0x000fe20003f04270 */
[----:B------:R-:W-:Y:S01]  /*13b0*/  SHFL.DOWN PT, R6, R2, 0x4, R5 ;  /* 0x0880000002067989 */ /* 0x000fe200000e0005 */
[----:B------:R-:W-:Y:S02]  /*13c0*/  IMAD.MOV.U32 R8, RZ, RZ, R2 ;  /* 0x000000ffff087224 */ /* 0x000fe400078e0002 */
        /* <DEDUP_REMOVED lines=8> */
[----:B------:R-:W-:Y:S01]  /*1450*/  IMAD.MOV.U32 R8, RZ, RZ, R2 ;  /* 0x000000ffff087224 */ /* 0x000fe200078e0002 */
[C---:B------:R-:W-:Y:S01]  /*1460*/  ISETP.NE.AND P0, PT, R10.reuse, RZ, PT ;  /* 0x000000ff0a00720c */ /* 0x040fe20003f05270 */
[----:B------:R-:W-:Y:S01]  /*1470*/  IMAD.MOV.U32 R9, RZ, RZ, R11 ;  /* 0x000000ffff097224 */ /* 0x000fe200078e000b */
[----:B------:R-:W0:Y:S01]  /*1480*/  SHFL.DOWN PT, R7, R11, 0x8, R5 ;  /* 0x090000000b077989 */ /* 0x000e2200000e0005 */
[----:B------:R-:W-:-:S10]  /*1490*/  VIADD R0, R10, 0x10 ;  /* 0x000000100a007836 */ /* 0x000fd40000000000 */
[----:B------:R-:W1:Y:S01]  /*14a0*/  @!P0 S2R R13, SR_CgaCtaId ;  /* 0x00000000000d8919 */ /* 0x000e620000008800 */
[----:B0-----:R-:W-:-:S06]  /*14b0*/  DSETP.GEU.AND P2, PT, R8, R6, PT ;  /* 0x000000060800722a */ /* 0x001fcc0003f4e000 */
[----:B------:R-:W-:Y:S02]  /*14c0*/  @!P1 FSEL R2, R6, R2, !P2 ;  /* 0x0000000206029208 */ /* 0x000fe40005000000 */
[----:B------:R-:W-:Y:S02]  /*14d0*/  @!P1 FSEL R11, R7, R11, !P2 ;  /* 0x0000000b070b9208 */ /* 0x000fe40005000000 */
[----:B------:R-:W-:Y:S01]  /*14e0*/  ISETP.GT.AND P1, PT, R0, R5, PT ;  /* 0x000000050000720c */ /* 0x000fe20003f24270 */
[----:B------:R-:W-:Y:S01]  /*14f0*/  SHFL.DOWN PT, R6, R2, 0x10, R5 ;  /* 0x0a00000002067989 */ /* 0x000fe200000e0005 */
[----:B------:R-:W-:Y:S01]  /*1500*/  IMAD.MOV.U32 R8, RZ, RZ, R2 ;  /* 0x000000ffff087224 */ /* 0x000fe200078e0002 */
[----:B------:R-:W-:Y:S01]  /*1510*/  @!P0 SHF.R.U32.HI R0, RZ, 0x2, R3 ;  /* 0x00000002ff008819 */ /* 0x000fe20000011603 */
[----:B------:R-:W-:Y:S01]  /*1520*/  IMAD.MOV.U32 R9, RZ, RZ, R11 ;  /* 0x000000ffff097224 */ /* 0x000fe200078e000b */
[----:B------:R-:W0:Y:S02]  /*1530*/  SHFL.DOWN PT, R7, R11, 0x10, R5 ;  /* 0x0a0000000b077989 */ /* 0x000e2400000e0005 */
[----:B------:R-:W-:-:S03]  /*1540*/  @!P0 LOP3.LUT R0, R0, 0xf8, RZ, 0xc0, !PT ;  /* 0x000000f800008812 */ /* 0x000fc600078ec0ff */
[----:B0-----:R-:W-:Y:S01]  /*1550*/  DSETP.GEU.AND P2, PT, R8, R6, PT ;  /* 0x000000060800722a */ /* 0x001fe20003f4e000 */
[----:B------:R-:W-:-:S04]  /*1560*/  @!P0 MOV R8, 0x400 ;  /* 0x0000040000088802 */ /* 0x000fc80000000f00 */
[----:B-1----:R-:W-:Y:S02]  /*1570*/  @!P0 LEA R13, R13, R8, 0x18 ;  /* 0x000000080d0d8211 */ /* 0x002fe400078ec0ff */
[----:B------:R-:W-:Y:S02]  /*1580*/  @!P1 FSEL R2, R6, R2, !P2 ;  /* 0x0000000206029208 */ /* 0x000fe40005000000 */
[----:B------:R-:W-:Y:S01]  /*1590*/  @!P1 FSEL R11, R7, R11, !P2 ;  /* 0x0000000b070b9208 */ /* 0x000fe20005000000 */
[----:B------:R-:W-:Y:S02]  /*15a0*/  @!P0 IMAD.IADD R13, R0, 0x1, R13 ;  /* 0x00000001000d8824 */ /* 0x000fe400078e020d */
[----:B------:R-:W-:Y:S02]  /*15b0*/  IMAD.MOV.U32 R6, RZ, RZ, R2 ;  /* 0x000000ffff067224 */ /* 0x000fe400078e0002 */
[----:B------:R-:W-:-:S05]  /*15c0*/  IMAD.MOV.U32 R7, RZ, RZ, R11 ;  /* 0x000000ffff077224 */ /* 0x000fca00078e000b */
[----:B------:R3:W-:Y:S01]  /*15d0*/  @!P0 STS.64 [R13+0x8], R6 ;  /* 0x000008060d008388 */ /* 0x0007e20000000a00 */
[----:B------:R-:W-:Y:S01]  /*15e0*/  BAR.SYNC.DEFER_BLOCKING 0x0 ;  /* 0x0000000000007b1d */ /* 0x000fe20000010000 */
[----:B------:R-:W-:-:S13]  /*15f0*/  ISETP.NE.AND P0, PT, R3, RZ, PT ;  /* 0x000000ff0300720c */ /* 0x000fda0003f05270 */
[----:B---3--:R-:W-:Y:S05]  /*1600*/  @P0 BRA `(.L_x_17) ;  /* 0x0000004400800947 */ /* 0x008fea0003800000 */
[----:B------:R-:W0:Y:S01]  /*1610*/  S2UR UR5, SR_CgaCtaId ;  /* 0x00000000000579c3 */ /* 0x000e220000008800 */
[----:B------:R-:W-:Y:S01]  /*1620*/  UMOV UR4, 0x400 ;  /* 0x0000040000047882 */ /* 0x000fe20000000000 */
[----:B------:R-:W-:Y:S01]  /*1630*/  ISETP.GT.AND P2, PT, R4, 0x20, PT ;  /* 0x000000200400780c */ /* 0x000fe20003f44270 */
[----:B0-----:R-:W-:-:S09]  /*1640*/  ULEA UR4, UR5, UR4, 0x18 ;  /* 0x0000000405047291 */ /* 0x001fd2000f8ec0ff */
[----:B------:R-:W0:Y:S04]  /*1650*/  LDS.128 R16, [UR4+0x10] ;  /* 0x00001004ff107984 */ /* 0x000e280008000c00 */
[----:B------:R-:W1:Y:S04]  /*1660*/  LDS.128 R12, [UR4+0x20] ;  /* 0x00002004ff0c7984 */ /* 0x000e680008000c00 */
[----:B------:R-:W2:Y:S01]  /*1670*/  LDS.128 R8, [UR4+0x30] ;  /* 0x00003004ff087984 */ /* 0x000ea20008000c00 */
[----:B0-----:R-:W-:-:S06]  /*1680*/  DSETP.GEU.AND P1, PT, R6, R16, PT ;  /* 0x000000100600722a */ /* 0x001fcc0003f2e000 */
[-C--:B------:R-:W-:Y:S02]  /*1690*/  FSEL R3, R16, R6.reuse, !P1 ;  /* 0x0000000610037208 */ /* 0x080fe40004800000 */
[-C--:B------:R-:W-:Y:S02]  /*16a0*/  FSEL R17, R17, R7.reuse, !P1 ;  /* 0x0000000711117208 */ /* 0x080fe40004800000 */
[----:B------:R-:W-:Y:S02]  /*16b0*/  FSEL R6, R3, R6, P2 ;  /* 0x0000000603067208 */ /* 0x000fe40001000000 */
[----:B------:R-:W-:Y:S02]  /*16c0*/  FSEL R7, R17, R7, P2 ;  /* 0x0000000711077208 */ /* 0x000fe40001000000 */
[C---:B------:R-:W-:Y:S01]  /*16d0*/  ISETP.GT.AND P1, PT, R4.reuse, 0x40, PT ;  /* 0x000000400400780c */ /* 0x040fe20003f24270 */
[----:B------:R-:W-:Y:S01]  /*16e0*/  IMAD.MOV.U32 R2, RZ, RZ, R6 ;  /* 0x000000ffff027224 */ /* 0x000fe200078e0006 */
[----:B------:R-:W-:Y:S01]  /*16f0*/  ISETP.GT.AND P2, PT, R4, 0x60, PT ;  /* 0x000000600400780c */ /* 0x000fe20003f44270 */
[----:B------:R-:W-:-:S06]  /*1700*/  IMAD.MOV.U32 R3, RZ, RZ, R7 ;  /* 0x000000ffff037224 */ /* 0x000fcc00078e0007 */
[----:B------:R-:W-:-:S06]  /*1710*/  DSETP.GEU.AND P3, PT, R2, R18, PT ;  /* 0x000000120200722a */ /* 0x000fcc0003f6e000 */
[----:B------:R-:W-:Y:S02]  /*1720*/  @P1 FSEL R6, R18, R6, !P3 ;  /* 0x0000000612061208 */ /* 0x000fe40005800000 */
[----:B------:R-:W-:Y:S02]  /*1730*/  @P1 FSEL R7, R19, R7, !P3 ;  /* 0x0000000713071208 */ /* 0x000fe40005800000 */
[----:B------:R-:W-:Y:S01]  /*1740*/  ISETP.GT.AND P1, PT, R4, 0x80, PT ;  /* 0x000000800400780c */ /* 0x000fe20003f24270 */
[----:B------:R-:W-:Y:S02]  /*1750*/  IMAD.MOV.U32 R2, RZ, RZ, R6 ;  /* 0x000000ffff027224 */ /* 0x000fe400078e0006 */
[----:B------:R-:W-:-:S06]  /*1760*/  IMAD.MOV.U32 R3, RZ, RZ, R7 ;  /* 0x000000ffff037224 */ /* 0x000fcc00078e0007 */
[----:B-1----:R-:W-:Y:S01]  /*1770*/  DSETP.GEU.AND P3, PT, R2, R12, PT ;  /* 0x0000000c0200722a */ /* 0x002fe20003f6e000 */
[----:B------:R-:W0:Y:S05]  /*1780*/  LDS.64 R2, [UR4+0x40] ;  /* 0x00004004ff027984 */ /* 0x000e2a0008000a00 */
[----:B------:R-:W-:Y:S02]  /*1790*/  @P2 FSEL R6, R12, R6, !P3 ;  /* 0x000000060c062208 */ /* 0x000fe40005800000 */
[----:B------:R-:W-:Y:S02]  /*17a0*/  @P2 FSEL R7, R13, R7, !P3 ;  /* 0x000000070d072208 */ /* 0x000fe40005800000 */
[----:B------:R-:W-:-:S04]  /*17b0*/  ISETP.GT.AND P2, PT, R4, 0xa0, PT ;  /* 0x000000a00400780c */ /* 0x000fc80003f44270 */
[----:B------:R-:W-:-:S06]  /*17c0*/  DSETP.GEU.AND P3, PT, R6, R14, PT ;  /* 0x0000000e0600722a */ /* 0x000fcc0003f6e000 */
[----:B------:R-:W-:Y:S02]  /*17d0*/  @P1 FSEL R6, R14, R6, !P3 ;  /* 0x000000060e061208 */ /* 0x000fe40005800000 */
[----:B------:R-:W-:Y:S02]  /*17e0*/  @P1 FSEL R7, R15, R7, !P3 ;  /* 0x000000070f071208 */ /* 0x000fe40005800000 */
[----:B------:R-:W-:-:S04]  /*17f0*/  ISETP.GT.AND P1, PT, R4, 0xc0, PT ;  /* 0x000000c00400780c */ /* 0x000fc80003f24270 */
[----:B--2---:R-:W-:-:S06]  /*1800*/  DSETP.GEU.AND P3, PT, R6, R8, PT ;  /* 0x000000080600722a */ /* 0x004fcc0003f6e000 */
[----:B------:R-:W-:Y:S02]  /*1810*/  @P2 FSEL R6, R8, R6, !P3 ;  /* 0x0000000608062208 */ /* 0x000fe40005800000 */
[----:B------:R-:W-:Y:S02]  /*1820*/  @P2 FSEL R7, R9, R7, !P3 ;  /* 0x0000000709072208 */ /* 0x000fe40005800000 */
[----:B------:R-:W-:-:S04]  /*1830*/  ISETP.GT.AND P2, PT, R4, 0xe0, PT ;  /* 0x000000e00400780c */ /* 0x000fc80003f44270 */
[----:B------:R-:W-:-:S06]  /*1840*/  DSETP.GEU.AND P3, PT, R6, R10, PT ;  /* 0x0000000a0600722a */ /* 0x000fcc0003f6e000 */
[----:B------:R-:W-:Y:S02]  /*1850*/  @P1 FSEL R6, R10, R6, !P3 ;  /* 0x000000060a061208 */ /* 0x000fe40005800000 */
[----:B------:R-:W-:-:S03]  /*1860*/  @P1 FSEL R7, R11, R7, !P3 ;  /* 0x000000070b071208 */ /* 0x000fc60005800000 */
[----:B------:R-:W-:Y:S02]  /*1870*/  IMAD.MOV.U32 R4, RZ, RZ, R6 ;  /* 0x000000ffff047224 */ /* 0x000fe400078e0006 */
[----:B------:R-:W-:-:S06]  /*1880*/  IMAD.MOV.U32 R5, RZ, RZ, R7 ;  /* 0x000000ffff057224 */ /* 0x000fcc00078e0007 */
[----:B0-----:R-:W-:-:S06]  /*1890*/  DSETP.GEU.AND P1, PT, R4, R2, PT ;  /* 0x000000020400722a */ /* 0x001fcc0003f2e000 */
[----:B------:R-:W-:Y:S02]  /*18a0*/  @P2 FSEL R6, R2, R6, !P1 ;  /* 0x0000000602062208 */ /* 0x000fe40004800000 */
[----:B------:R-:W-:Y:S01]  /*18b0*/  @P2 FSEL R7, R3, R7, !P1 ;  /* 0x0000000703072208 */ /* 0x000fe20004800000 */
[----:B------:R-:W-:Y:S06]  /*18c0*/  BRA `(.L_x_17) ;  /* 0x0000004000d07947 */ /* 0x000fec0003800000 */
.L_x_3:
[----:B------:R-:W0:Y:S01]  /*18d0*/  S2R R0, SR_TID.X ;  /* 0x0000000000007919 */ /* 0x000e220000002100 */
[----:B------:R-:W1:Y:S02]  /*18e0*/  LDCU.64 UR4, c[0x0][0x380] ;  /* 0x00007000ff0477ac */ /* 0x000e640008000a00 */
[----:B-1----:R-:W-:Y:S02]  /*18f0*/  IMAD.U32 R2, RZ, RZ, UR4 ;  /* 0x00000004ff027e24 */ /* 0x002fe4000f8e00ff */
[----:B------:R-:W-:Y:S02]  /*1900*/  IMAD.U32 R3, RZ, RZ, UR5 ;  /* 0x00000005ff037e24 */ /* 0x000fe4000f8e00ff */
[----:B0-----:R-:W-:-:S04]  /*1910*/  IMAD.SHL.U32 R5, R0, 0x4, RZ ;  /* 0x0000000400057824 */ /* 0x001fc800078e00ff */
[----:B------:R-:W-:-:S05]  /*1920*/  IMAD.WIDE.U32 R6, R5, 0x8, R2 ;  /* 0x0000000805067825 */ /* 0x000fca00078e0002 */
[----:B------:R-:W2:Y:S04]  /*1930*/  LDG.E.128.CONSTANT R20, desc[UR6][R6.64] ;  /* 0x0000000606147981 */ /* 0x000ea8000c1e9d00 */
[----:B------:R-:W3:Y:S04]  /*1940*/  LDG.E.128.CONSTANT R12, desc[UR6][R6.64+0x10] ;  /* 0x00001006060c7981 */ /* 0x000ee8000c1e9d00 */
[----:B------:R-:W4:Y:S04]  /*1950*/  LDG.E.128.CONSTANT R8, desc[UR6][R6.64+0x2000] ;  /* 0x0020000606087981 */ /* 0x000f28000c1e9d00 */
[----:B------:R0:W5:Y:S01]  /*1960*/  LDG.E.128.CONSTANT R16, desc[UR6][R6.64+0x2010] ;  /* 0x0020100606107981 */ /* 0x000162000c1e9d00 */
[----:B------:R-:W-:Y:S01]  /*1970*/  ISETP.GE.U32.AND P1, PT, R4, 0x1000, PT ;  /* 0x000010000400780c */ /* 0x000fe20003f26070 */
[----:B------:R-:W-:Y:S01]  /*1980*/  UMOV UR4, 0x800 ;  /* 0x0000080000047882 */ /* 0x000fe20000000000 */
[----:B--2---:R-:W-:-:S06]  /*1990*/  DSETP.GEU.AND P0, PT, R20, R22, PT ;  /* 0x000000161400722a */ /* 0x004fcc0003f0e000 */
[----:B------:R-:W-:Y:S02]  /*19a0*/  FSEL R20, R22, R20, !P0 ;  /* 0x0000001416147208 */ /* 0x000fe40004000000 */
[----:B------:R-:W-:-:S06]  /*19b0*/  FSEL R21, R23, R21, !P0 ;  /* 0x0000001517157208 */ /* 0x000fcc0004000000 */
[----:B---3--:R-:W-:-:S06]  /*19c0*/  DSETP.GEU.AND P0, PT, R20, R12, PT ;  /* 0x0000000c1400722a */ /* 0x008fcc0003f0e000 */
[----:B------:R-:W-:Y:S02]  /*19d0*/  FSEL R12, R12, R20, !P0 ;  /* 0x000000140c0c7208 */ /* 0x000fe40004000000 */
[----:B------:R-:W-:-:S06]  /*19e0*/  FSEL R13, R13, R21, !P0 ;  /* 0x000000150d0d7208 */ /* 0x000fcc0004000000 */
[----:B------:R-:W-:-:S06]  /*19f0*/  DSETP.GEU.AND P0, PT, R12, R14, PT ;  /* 0x0000000e0c00722a */ /* 0x000fcc0003f0e000 */
[----:B------:R-:W-:Y:S02]  /*1a00*/  FSEL R12, R14, R12, !P0 ;  /* 0x0000000c0e0c7208 */ /* 0x000fe40004000000 */
[----:B------:R-:W-:-:S06]  /*1a10*/  FSEL R13, R15, R13, !P0 ;  /* 0x0000000d0f0d7208 */ /* 0x000fcc0004000000 */
[----:B----4-:R-:W-:-:S06]  /*1a20*/  DSETP.GEU.AND P0, PT, R12, R8, PT ;  /* 0x000000080c00722a */ /* 0x010fcc0003f0e000 */
[----:B0-----:R-:W-:Y:S02]  /*1a30*/  FSEL R6, R8, R12, !P0 ;  /* 0x0000000c08067208 */ /* 0x001fe40004000000 */
[----:B------:R-:W-:-:S06]  /*1a40*/  FSEL R7, R9, R13, !P0 ;  /* 0x0000000d09077208 */ /* 0x000fcc0004000000 */
[----:B------:R-:W-:-:S06]  /*1a50*/  DSETP.GEU.AND P0, PT, R6, R10, PT ;  /* 0x0000000a0600722a */ /* 0x000fcc0003f0e000 */
[----:B------:R-:W-:Y:S02]  /*1a60*/  FSEL R6, R10, R6, !P0 ;  /* 0x000000060a067208 */ /* 0x000fe40004000000 */
[----:B------:R-:W-:-:S06]  /*1a70*/  FSEL R7, R11, R7, !P0 ;  /* 0x000000070b077208 */ /* 0x000fcc0004000000 */
[----:B-----5:R-:W-:-:S06]  /*1a80*/  DSETP.GEU.AND P0, PT, R6, R16, PT ;  /* 0x000000100600722a */ /* 0x020fcc0003f0e000 */
[----:B------:R-:W-:Y:S02]  /*1a90*/  FSEL R6, R16, R6, !P0 ;  /* 0x0000000610067208 */ /* 0x000fe40004000000 */
[----:B------:R-:W-:-:S06]  /*1aa0*/  FSEL R7, R17, R7, !P0 ;  /* 0x0000000711077208 */ /* 0x000fcc0004000000 */
[----:B------:R-:W-:-:S06]  /*1ab0*/  DSETP.GEU.AND P0, PT, R6, R18, PT ;  /* 0x000000120600722a */ /* 0x000fcc0003f0e000 */
[----:B------:R-:W-:Y:S02]  /*1ac0*/  FSEL R6, R18, R6, !P0 ;  /* 0x0000000612067208 */ /* 0x000fe40004000000 */
[----:B------:R-:W-:Y:S01]  /*1ad0*/  FSEL R7, R19, R7, !P0 ;  /* 0x0000000713077208 */ /* 0x000fe20004000000 */
[----:B------:R-:W-:Y:S06]  /*1ae0*/  @!P1 BRA `(.L_x_18) ;  /* 0x0000000000a49947 */ /* 0x000fec0003800000 */
[----:B------:R-:W0:Y:S01]  /*1af0*/  LDC R24, c[0x0][0x390] ;  /* 0x0000e400ff187b82 */ /* 0x000e220000000800 */
[----:B------:R-:W-:Y:S01]  /*1b00*/  VIADD R25, R4, 0xfffff800 ;  /* 0xfffff80004197836 */ /* 0x000fe20000000000 */
[----:B------:R-:W-:-:S06]  /*1b10*/  UMOV UR4, 0x800 ;  /* 0x0000080000047882 */ /* 0x000fcc0000000000 */
[----:B------:R-:W1:Y:S02]  /*1b20*/  LDC.64 R2, c[0x0][0x380] ;  /* 0x0000e000ff027b82 */ /* 0x000e640000000a00 */
.L_x_20:
[----:B------:R-:W-:-:S04]  /*1b30*/  VIADD R27, R5, UR4 ;  /* 0x00000004051b7c36 */ /* 0x000fc80008000000 */
[----:B-1----:R-:W-:-:S05]  /*1b40*/  IMAD.WIDE.U32 R26, R27, 0x8, R2 ;  /* 0x000000081b1a7825 */ /* 0x002fca00078e0002 */
[----:B------:R-:W2:Y:S04]  /*1b50*/  LDG.E.128.CONSTANT R12, desc[UR6][R26.64] ;  /* 0x000000061a0c7981 */ /* 0x000ea8000c1e9d00 */
[----:B------:R-:W3:Y:S04]  /*1b60*/  LDG.E.128.CONSTANT R16, desc[UR6][R26.64+0x10] ;  /* 0x000010061a107981 */ /* 0x000ee8000c1e9d00 */
[----:B------:R-:W4:Y:S04]  /*1b70*/  LDG.E.128.CONSTANT R20, desc[UR6][R26.64+0x2000] ;  /* 0x002000061a147981 */ /* 0x000f28000c1e9d00 */
[----:B------:R-:W5:Y:S01]  /*1b80*/  LDG.E.128.CONSTANT R8, desc[UR6][R26.64+0x2010] ;  /* 0x002010061a087981 */ /* 0x000f62000c1e9d00 */
[----:B0-----:R-:W-:Y:S01]  /*1b90*/  IMAD.MOV.U32 R4, RZ, RZ, R24 ;  /* 0x000000ffff047224 */ /* 0x001fe200078e0018 */
[----:B--2---:R-:W-:-:S06]  /*1ba0*/  DSETP.GEU.AND P0, PT, R6, R12, PT ;  /* 0x0000000c0600722a */ /* 0x004fcc0003f0e000 */
[----:B------:R-:W-:Y:S02]  /*1bb0*/  FSEL R6, R12, R6, !P0 ;  /* 0x000000060c067208 */ /* 0x000fe40004000000 */
[----:B------:R-:W-:-:S06]  /*1bc0*/  FSEL R7, R13, R7, !P0 ;  /* 0x000000070d077208 */ /* 0x000fcc0004000000 */
[----:B------:R-:W-:-:S06]  /*1bd0*/  DSETP.GEU.AND P0, PT, R6, R14, PT ;  /* 0x0000000e0600722a */ /* 0x000fcc0003f0e000 */
        /* <DEDUP_REMOVED lines=14> */
[----:B-----5:R-:W-:-:S06]  /*1cc0*/  DSETP.GEU.AND P0, PT, R6, R8, PT ;  /* 0x000000080600722a */ /* 0x020fcc0003f0e000 */
[----:B------:R-:W-:Y:S01]  /*1cd0*/  FSEL R6, R8, R6, !P0 ;  /* 0x0000000608067208 */ /* 0x000fe20004000000 */
[----:B------:R-:W-:Y:S01]  /*1ce0*/  VIADD R8, R4, -UR4 ;  /* 0x8000000404087c36 */ /* 0x000fe20008000000 */
[----:B------:R-:W-:-:S04]  /*1cf0*/  FSEL R7, R9, R7, !P0 ;  /* 0x0000000709077208 */ /* 0x000fc80004000000 */
[----:B------:R-:W-:Y:S02]  /*1d00*/  ISETP.GE.AND P1, PT, R8, 0x800, PT ;  /* 0x000008000800780c */ /* 0x000fe40003f26270 */
[----:B------:R-:W-:-:S06]  /*1d10*/  DSETP.GEU.AND P0, PT, R6, R10, PT ;  /* 0x0000000a0600722a */ /* 0x000fcc0003f0e000 */
[----:B------:R-:W-:Y:S02]  /*1d20*/  FSEL R6, R10, R6, !P0 ;  /* 0x000000060a067208 */ /* 0x000fe40004000000 */
[----:B------:R-:W-:-:S03]  /*1d30*/  FSEL R7, R11, R7, !P0 ;  /* 0x000000070b077208 */ /* 0x000fc60004000000 */
[----:B------:R-:W-:Y:S05]  /*1d40*/  @!P1 BRA `(.L_x_19) ;  /* 0x0000000c00009947 */ /* 0x000fea0003800000 */
[----:B------:R-:W-:-:S06]  /*1d50*/  UIADD3 UR4, UPT, UPT, UR4, 0x800, URZ ;  /* 0x0000080004047890 */ /* 0x000fcc000fffe0ff */
[----:B------:R-:W-:-:S13]  /*1d60*/  ISETP.LT.AND P0, PT, R25, UR4, PT ;  /* 0x0000000419007c0c */ /* 0x000fda000bf01270 */
[----:B------:R-:W-:Y:S05]  /*1d70*/  @!P0 BRA `(.L_x_20) ;  /* 0xfffffffc006c8947 */ /* 0x000fea000383ffff */
.L_x_18:
[----:B------:R-:W-:-:S13]  /*1d80*/  ISETP.LE.AND P0, PT, R4, UR4, PT ;  /* 0x0000000404007c0c */ /* 0x000fda000bf03270 */
[----:B------:R-:W-:Y:S05]  /*1d90*/  @P0 BRA `(.L_x_19) ;  /* 0x0000000800ec0947 */ /* 0x000fea0003800000 */
[----:B------:R-:W-:Y:S01]  /*1da0*/  VIADD R41, R4, -UR4 ;  /* 0x8000000404297c36 */ /* 0x000fe20008000000 */
[----:B------:R-:W-:Y:S04]  /*1db0*/  BSSY.RECONVERGENT B1, `(.L_x_19) ;  /* 0x00000b9000017945 */ /* 0x000fe80003800200 */
[----:B------:R-:W-:-:S13]  /*1dc0*/  ISETP.GE.AND P0, PT, R0, R41, PT ;  /* 0x000000290000720c */ /* 0x000fda0003f06270 */
[----:B------:R-:W-:Y:S05]  /*1dd0*/  @P0 BRA `(.L_x_21) ;  /* 0x0000000800d80947 */ /* 0x000fea0003800000 */
[----:B------:R-:W-:Y:S01]  /*1de0*/  LOP3.LUT R5, RZ, R0, RZ, 0x33, !PT ;  /* 0x00000000ff057212 */ /* 0x000fe200078e33ff */
[----:B------:R-:W-:Y:S01]  /*1df0*/  BSSY.RECONVERGENT B2, `(.L_x_22) ;  /* 0x0000016000027945 */ /* 0x000fe20003800200 */
[----:B------:R-:W-:Y:S02]  /*1e00*/  IMAD.MOV.U32 R40, RZ, RZ, R0 ;  /* 0x000000ffff287224 */ /* 0x000fe400078e0000 */
[----:B------:R-:W-:-:S04]  /*1e10*/  IADD3 R4, PT, PT, R4, -UR4, R5 ;  /* 0x8000000404047c10 */ /* 0x000fc8000fffe005 */
[C---:B------:R-:W-:Y:S02]  /*1e20*/  LOP3.LUT R5, R4.reuse, 0x300, RZ, 0xc0, !PT ;  /* 0x0000030004057812 */ /* 0x040fe400078ec0ff */
[----:B------:R-:W-:Y:S02]  /*1e30*/  ISETP.GE.U32.AND P2, PT, R4, 0x300, PT ;  /* 0x000003000400780c */ /* 0x000fe40003f46070 */
[----:B------:R-:W-:-:S13]  /*1e40*/  ISETP.NE.AND P0, PT, R5, 0x300, PT ;  /* 0x000003000500780c */ /* 0x000fda0003f05270 */
[----:B------:R-:W-:Y:S05]  /*1e50*/  @!P0 BRA `(.L_x_23) ;  /* 0x00000000003c8947 */ /* 0x000fea0003800000 */
[----:B------:R-:W-:Y:S01]  /*1e60*/  LEA.HI R4, R4, 0x1, RZ, 0x18 ;  /* 0x0000000104047811 */ /* 0x000fe200078fc0ff */
[----:B------:R-:W-:Y:S02]  /*1e70*/  VIADD R9, R0, UR4 ;  /* 0x0000000400097c36 */ /* 0x000fe40008000000 */
[----:B------:R-:W-:Y:S01]  /*1e80*/  IMAD.MOV.U32 R40, RZ, RZ, R0 ;  /* 0x000000ffff287224 */ /* 0x000fe200078e0000 */
[----:B------:R-:W-:-:S05]  /*1e90*/  LOP3.LUT R4, R4, 0x3, RZ, 0xc0, !PT ;  /* 0x0000000304047812 */ /* 0x000fca00078ec0ff */
[----:B------:R-:W-:-:S07]  /*1ea0*/  IMAD.MOV R8, RZ, RZ, -R4 ;  /* 0x000000ffff087224 */ /* 0x000fce00078e0a04 */
.L_x_24:
[----:B------:R-:W-:-:S06]  /*1eb0*/  IMAD.WIDE.U32 R4, R9, 0x8, R2 ;  /* 0x0000000809047825 */ /* 0x000fcc00078e0002 */
[----:B------:R-:W2:Y:S01]  /*1ec0*/  LDG.E.64.CONSTANT R4, desc[UR6][R4.64] ;  /* 0x0000000604047981 */ /* 0x000ea2000c1e9b00 */
[----:B------:R-:W-:Y:S02]  /*1ed0*/  VIADD R8, R8, 0x1 ;  /* 0x0000000108087836 */ /* 0x000fe40000000000 */
[----:B------:R-:W-:Y:S02]  /*1ee0*/  VIADD R40, R40, 0x100 ;  /* 0x0000010028287836 */ /* 0x000fe40000000000 */
[----:B------:R-:W-:Y:S01]  /*1ef0*/  VIADD R9, R9, 0x100 ;  /* 0x0000010009097836 */ /* 0x000fe20000000000 */
[----:B------:R-:W-:Y:S01]  /*1f00*/  ISETP.NE.AND P1, PT, R8, RZ, PT ;  /* 0x000000ff0800720c */ /* 0x000fe20003f25270 */
[----:B--2---:R-:W-:-:S06]  /*1f10*/  DSETP.GEU.AND P0, PT, R6, R4, PT ;  /* 0x000000040600722a */ /* 0x004fcc0003f0e000 */
[----:B------:R-:W-:Y:S02]  /*1f20*/  FSEL R6, R4, R6, !P0 ;  /* 0x0000000604067208 */ /* 0x000fe40004000000 */
[----:B------:R-:W-:-:S04]  /*1f30*/  FSEL R7, R5, R7, !P0 ;  /* 0x0000000705077208 */ /* 0x000fc80004000000 */
[----:B------:R-:W-:Y:S05]  /*1f40*/  @P1 BRA `(.L_x_24) ;  /* 0xfffffffc00d81947 */ /* 0x000fea000383ffff */
.L_x_23:
[----:B------:R-:W-:Y:S05]  /*1f50*/  BSYNC.RECONVERGENT B2 ;  /* 0x0000000000027941 */ /* 0x000fea0003800200 */
.L_x_22:
[----:B------:R-:W-:Y:S05]  /*1f60*/  @!P2 BRA `(.L_x_21) ;  /* 0x000000080074a947 */ /* 0x000fea0003800000 */
[----:B------:R-:W0:Y:S01]  /*1f70*/  LDCU.64 UR8, c[0x0][0x380] ;  /* 0x00007000ff0877ac */ /* 0x000e220008000a00 */
[----:B------:R-:W-:Y:S01]  /*1f80*/  IMAD.IADD R9, R41, 0x1, -R40 ;  /* 0x0000000129097824 */ /* 0x000fe200078e0a28 */
[C---:B------:R-:W-:Y:S01]  /*1f90*/  IADD3 R5, P0, PT, R40.reuse, UR4, RZ ;  /* 0x0000000428057c10 */ /* 0x040fe2000ff1e0ff */
[----:B------:R-:W-:Y:S01]  /*1fa0*/  BSSY.RECONVERGENT B2, `(.L_x_25) ;  /* 0x0000059000027945 */ /* 0x000fe20003800200 */
[----:B------:R-:W-:Y:S02]  /*1fb0*/  VIADD R43, R40, UR4 ;  /* 0x00000004282b7c36 */ /* 0x000fe40008000000 */
[----:B------:R-:W-:Y:S01]  /*1fc0*/  ISETP.GT.AND P1, PT, R9, 0xc00, PT ;  /* 0x00000c000900780c */ /* 0x000fe20003f24270 */
[----:B------:R-:W-:Y:S01]  /*1fd0*/  IMAD.X R8, RZ, RZ, RZ, P0 ;  /* 0x000000ffff087224 */ /* 0x000fe200000e06ff */
[----:B0-----:R-:W-:-:S04]  /*1fe0*/  LEA R4, P0, R5, UR8, 0x3 ;  /* 0x0000000805047c11 */ /* 0x001fc8000f8018ff */
[----:B------:R-:W-:Y:S02]  /*1ff0*/  LEA.HI.X R5, R5, UR9, R8, 0x3, P0 ;  /* 0x0000000905057c11 */ /* 0x000fe400080f1c08 */
[----:B------:R-:W-:-:S05]  /*2000*/  IADD3 R4, P0, PT, R4, 0x1000, RZ ;  /* 0x0000100004047810 */ /* 0x000fca0007f1e0ff */
[----:B------:R-:W-:Y:S01]  /*2010*/  IMAD.X R5, RZ, RZ, R5, P0 ;  /* 0x000000ffff057224 */ /* 0x000fe200000e0605 */
[----:B------:R-:W-:Y:S01]  /*2020*/  PLOP3.LUT P0, PT, PT, PT, PT, 0x80, 0x8 ;  /* 0x000000000008781c */ /* 0x000fe20003f0f070 */
[----:B------:R-:W-:-:S12]  /*2030*/  @!P1 BRA `(.L_x_26) ;  /* 0x00000004003c9947 */ /* 0x000fd80003800000 */
[----:B------:R-:W-:Y:S01]  /*2040*/  PLOP3.LUT P0, PT, PT, PT, PT, 0x8, 0x80 ;  /* 0x000000000080781c */ /* 0x000fe20003f0e170 */
[----:B------:R-:W-:-:S12]  /*2050*/  VIADD R45, R41, 0xfffff400 ;  /* 0xfffff400292d7836 */ /* 0x000fd80000000000 */
.L_x_27:
[C---:B------:R-:W-:Y:S01]  /*2060*/  IMAD.WIDE.U32 R38, R43.reuse, 0x8, R2 ;  /* 0x000000082b267825 */ /* 0x040fe200078e0002 */
[----:B------:R-:W2:Y:S04]  /*2070*/  LDG.E.64.CONSTANT R8, desc[UR6][R4.64+-0x800] ;  /* 0xfff8000604087981 */ /* 0x000ea8000c1e9b00 */
[----:B------:R-:W3:Y:S04]  /*2080*/  LDG.E.64.CONSTANT R10, desc[UR6][R4.64] ;  /* 0x00000006040a7981 */ /* 0x000ee8000c1e9b00 */
[----:B------:R-:W4:Y:S01]  /*2090*/  LDG.E.64.CONSTANT R38, desc[UR6][R38.64] ;  /* 0x0000000626267981 */ /* 0x000f22000c1e9b00 */
[----:B------:R-:W-:-:S03]  /*20a0*/  VIADD R15, R43, 0x400 ;  /* 0x000004002b0f7836 */ /* 0x000fc60000000000 */
[----:B------:R-:W5:Y:S01]  /*20b0*/  LDG.E.64.CONSTANT R12, desc[UR6][R4.64+0x800] ;  /* 0x00080006040c7981 */ /* 0x000f62000c1e9b00 */
[----:B------:R-:W-:-:S03]  /*20c0*/  IMAD.WIDE.U32 R14, R15, 0x8, R2 ;  /* 0x000000080f0e7825 */ /* 0x000fc600078e0002 */
[----:B------:R-:W5:Y:S04]  /*20d0*/  LDG.E.64.CONSTANT R16, desc[UR6][R4.64+0x1800] ;  /* 0x0018000604107981 */ /* 0x000f68000c1e9b00 */
[----:B------:R-:W5:Y:S04]  /*20e0*/  LDG.E.64.CONSTANT R14, desc[UR6][R14.64] ;  /* 0x000000060e0e7981 */ /* 0x000f68000c1e9b00 */
[----:B------:R-:W5:Y:S01]  /*20f0*/  LDG.E.64.CONSTANT R18, desc[UR6][R4.64+0x2000] ;  /* 0x0020000604127981 */ /* 0x000f62000c1e9b00 */
        /* <DEDUP_REMOVED lines=11> */
[----:B------:R-:W5:Y:S04]  /*21b0*/  LDG.E.64.CONSTANT R34, desc[UR6][R4.64+0x6000] ;  /* 0x0060000604227981 */ /* 0x000f68000c1e9b00 */
[----:B------:R0:W5:Y:S01]  /*21c0*/  LDG.E.64.CONSTANT R36, desc[UR6][R4.64+0x6800] ;  /* 0x0068000604247981 */ /* 0x000162000c1e9b00 */
[----:B------:R-:W-:-:S05]  /*21d0*/  VIADD R40, R40, 0x1000 ;  /* 0x0000100028287836 */ /* 0x000fca0000000000 */
[----:B------:R-:W-:Y:S02]  /*21e0*/  ISETP.GE.AND P2, PT, R40, R45, PT ;  /* 0x0000002d2800720c */ /* 0x000fe40003f46270 */
[----:B0-----:R-:W-:Y:S01]  /*21f0*/  IADD3 R4, P3, PT, R4, 0x8000, RZ ;  /* 0x0000800004047810 */ /* 0x001fe20007f7e0ff */
[----:B------:R-:W-:-:S04]  /*2200*/  VIADD R43, R43, 0x1000 ;  /* 0x000010002b2b7836 */ /* 0x000fc80000000000 */
[----:B------:R-:W-:Y:S01]  /*2210*/  IMAD.X R5, RZ, RZ, R5, P3 ;  /* 0x000000ffff057224 */ /* 0x000fe200018e0605 */
[----:B----4-:R-:W-:-:S06]  /*2220*/  DSETP.GEU.AND P1, PT, R6, R38, PT ;  /* 0x000000260600722a */ /* 0x010fcc0003f2e000 */
[----:B------:R-:W-:Y:S02]  /*2230*/  FSEL R6, R38, R6, !P1 ;  /* 0x0000000626067208 */ /* 0x000fe40004800000 */
[----:B------:R-:W-:-:S06]  /*2240*/  FSEL R7, R39, R7, !P1 ;  /* 0x0000000727077208 */ /* 0x000fcc0004800000 */
[----:B--2---:R-:W-:-:S06]  /*2250*/  DSETP.GEU.AND P1, PT, R6, R8, PT ;  /* 0x000000080600722a */ /* 0x004fcc0003f2e000 */
[----:B------:R-:W-:Y:S02]  /*2260*/  FSEL R6, R8, R6, !P1 ;  /* 0x0000000608067208 */ /* 0x000fe40004800000 */
[----:B------:R-:W-:-:S06]  /*2270*/  FSEL R7, R9, R7, !P1 ;  /* 0x0000000709077208 */ /* 0x000fcc0004800000 */
[----:B---3--:R-:W-:-:S06]  /*2280*/  DSETP.GEU.AND P1, PT, R6, R10, PT ;  /* 0x0000000a0600722a */ /* 0x008fcc0003f2e000 */
[----:B------:R-:W-:Y:S02]  /*2290*/  FSEL R6, R10, R6, !P1 ;  /* 0x000000060a067208 */ /* 0x000fe40004800000 */
[----:B------:R-:W-:-:S06]  /*22a0*/  FSEL R7, R11, R7, !P1 ;  /* 0x000000070b077208 */ /* 0x000fcc0004800000 */
[----:B-----5:R-:W-:-:S06]  /*22b0*/  DSETP.GEU.AND P1, PT, R6, R12, PT ;  /* 0x0000000c0600722a */ /* 0x020fcc0003f2e000 */
        /* <DEDUP_REMOVED lines=39> */
.L_x_26:
[----:B------:R-:W-:Y:S05]  /*2530*/  BSYNC.RECONVERGENT B2 ;  /* 0x0000000000027941 */ /* 0x000fea0003800200 */
.L_x_25:
[----:B------:R-:W-:Y:S01]  /*2540*/  IMAD.IADD R8, R41, 0x1, -R40 ;  /* 0x0000000129087824 */ /* 0x000fe200078e0a28 */
[----:B------:R-:W-:Y:S04]  /*2550*/  BSSY.RECONVERGENT B2, `(.L_x_28) ;  /* 0x000002b000027945 */ /* 0x000fe80003800200 */
[----:B------:R-:W-:-:S13]  /*2560*/  ISETP.GT.AND P1, PT, R8, 0x400, PT ;  /* 0x000004000800780c */ /* 0x000fda0003f24270 */
[----:B------:R-:W-:Y:S05]  /*2570*/  @!P1 BRA `(.L_x_29) ;  /* 0x0000000000a09947 */ /* 0x000fea0003800000 */
        /* <DEDUP_REMOVED lines=9> */
[----:B------:R-:W5:Y:S04]  /*2610*/  LDG.E.64.CONSTANT R22, desc[UR6][R4.64+0x2000] ;  /* 0x0020000604167981 */ /* 0x000f68000c1e9b00 */
[----:B------:R0:W5:Y:S01]  /*2620*/  LDG.E.64.CONSTANT R8, desc[UR6][R4.64+0x2800] ;  /* 0x0028000604087981 */ /* 0x000162000c1e9b00 */
[----:B------:R-:W-:-:S02]  /*2630*/  VIADD R40, R40, 0x800 ;  /* 0x0000080028287836 */ /* 0x000fc40000000000 */
[----:B------:R-:W-:Y:S01]  /*2640*/  VIADD R43, R43, 0x800 ;  /* 0x000008002b2b7836 */ /* 0x000fe20000000000 */
[----:B0-----:R-:W-:-:S05]  /*2650*/  IADD3 R4, P2, PT, R4, 0x4000, RZ ;  /* 0x0000400004047810 */ /* 0x001fca0007f5e0ff */
        /* <DEDUP_REMOVED lines=22> */
[----:B------:R-:W-:Y:S01]  /*27c0*/  DSETP.GEU.AND P1, PT, R6, R8, PT ;  /* 0x000000080600722a */ /* 0x000fe20003f2e000 */
[----:B------:R-:W-:-:S05]  /*27d0*/  PLOP3.LUT P0, PT, PT, PT, PT, 0x8, 0x80 ;  /* 0x000000000080781c */ /* 0x000fca0003f0e170 */
[----:B------:R-:W-:Y:S02]  /*27e0*/  FSEL R6, R8, R6, !P1 ;  /* 0x0000000608067208 */ /* 0x000fe40004800000 */
[----:B------:R-:W-:-:S07]  /*27f0*/  FSEL R7, R9, R7, !P1 ;  /* 0x0000000709077208 */ /* 0x000fce0004800000 */
.L_x_29:
[----:B------:R-:W-:Y:S05]  /*2800*/  BSYNC.RECONVERGENT B2 ;  /* 0x0000000000027941 */ /* 0x000fea0003800200 */
.L_x_28:
[----:B------:R-:W-:-:S13]  /*2810*/  ISETP.LT.OR P0, PT, R40, R41, P0 ;  /* 0x000000292800720c */ /* 0x000fda0000701670 */
[----:B------:R-:W-:Y:S05]  /*2820*/  @!P0 BRA `(.L_x_21) ;  /* 0x0000000000448947 */ /* 0x000fea0003800000 */
[----:B------:R-:W-:Y:S01]  /*2830*/  IMAD.WIDE.U32 R2, R43, 0x8, R2 ;  /* 0x000000082b027825 */ /* 0x000fe200078e0002 */
[----:B------:R-:W2:Y:S04]  /*2840*/  LDG.E.64.CONSTANT R8, desc[UR6][R4.64+-0x800] ;  /* 0xfff8000604087981 */ /* 0x000ea8000c1e9b00 */
[----:B------:R-:W3:Y:S04]  /*2850*/  LDG.E.64.CONSTANT R10, desc[UR6][R4.64] ;  /* 0x00000006040a7981 */ /* 0x000ee8000c1e9b00 */
[----:B------:R-:W4:Y:S04]  /*2860*/  LDG.E.64.CONSTANT R2, desc[UR6][R2.64] ;  /* 0x0000000602027981 */ /* 0x000f28000c1e9b00 */
[----:B------:R-:W5:Y:S01]  /*2870*/  LDG.E.64.CONSTANT R12, desc[UR6][R4.64+0x800] ;  /* 0x00080006040c7981 */ /* 0x000f62000c1e9b00 */
        /* <DEDUP_REMOVED lines=11> */
[----:B------:R-:W-:-:S07]  /*2930*/  FSEL R7, R13, R3, !P0 ;  /* 0x000000030d077208 */ /* 0x000fce0004000000 */
.L_x_21:
[----:B------:R-:W-:Y:S05]  /*2940*/  BSYNC.RECONVERGENT B1 ;  /* 0x0000000000017941 */ /* 0x000fea0003800200 */
.L_x_19:
[----:B------:R-:W0:Y:S01]  /*2950*/  S2R R10, SR_LANEID ;  /* 0x00000000000a7919 */ /* 0x000e220000000000 */
[----:B------:R-:W-:Y:S04]  /*2960*/  SHFL.DOWN PT, R2, R6, 0x1, 0x1f ;  /* 0x08201f0006027f89 */ /* 0x000fe800000e0000 */
        /* <DEDUP_REMOVED lines=10> */
[----:B------:R-:W-:-:S02]  /*2a10*/  @!P2 MOV R7, 0x400 ;  /* 0x000004000007a802 */ /* 0x000fc40000000f00 */
        /* <DEDUP_REMOVED lines=8> */
[----:B------:R-:W-:Y:S01]  /*2aa0*/  SHFL.DOWN PT, R2, R4, 0x4, 0x1f ;  /* 0x08801f0004027f89 */ /* 0x000fe200000e0000 */
[----:B-1----:R-:W-:-:S03]  /*2ab0*/  @!P2 LEA R7, R8, R7, 0x18 ;  /* 0x000000070807a211 */ /* 0x002fc600078ec0ff */
[----:B------:R-:W0:Y:S02]  /*2ac0*/  SHFL.DOWN PT, R3, R5, 0x4, 0x1f ;  /* 0x08801f0005037f89 */ /* 0x000e2400000e0000 */
[----:B------:R-:W-:Y:S01]  /*2ad0*/  @!P2 IMAD.IADD R9, R6, 0x1, R7 ;  /* 0x000000010609a824 */ /* 0x000fe200078e0207 */
[----:B0-----:R-:W-:-:S06]  /*2ae0*/  DSETP.GEU.AND P0, PT, R4, R2, PT ;  /* 0x000000020400722a */ /* 0x001fcc0003f0e000 */
[----:B------:R-:W-:Y:S02]  /*2af0*/  @!P1 FSEL R4, R2, R4, !P0 ;  /* 0x0000000402049208 */ /* 0x000fe40004000000 */
[----:B------:R-:W-:Y:S02]  /*2b00*/  @!P1 FSEL R5, R3, R5, !P0 ;  /* 0x0000000503059208 */ /* 0x000fe40004000000 */
[----:B------:R-:W-:Y:S01]  /*2b10*/  ISETP.GT.AND P1, PT, R10, 0x17, PT ;  /* 0x000000170a00780c */ /* 0x000fe20003f24270 */
[----:B------:R-:W-:Y:S04]  /*2b20*/  SHFL.DOWN PT, R2, R4, 0x8, 0x1f ;  /* 0x09001f0004027f89 */ /* 0x000fe800000e0000 */
[----:B------:R-:W0:Y:S02]  /*2b30*/  SHFL.DOWN PT, R3, R5, 0x8, 0x1f ;  /* 0x09001f0005037f89 */ /* 0x000e2400000e0000 */
[----:B0-----:R-:W-:-:S06]  /*2b40*/  DSETP.GEU.AND P0, PT, R4, R2, PT ;  /* 0x000000020400722a */ /* 0x001fcc0003f0e000 */
[----:B------:R-:W-:Y:S02]  /*2b50*/  @!P1 FSEL R4, R2, R4, !P0 ;  /* 0x0000000402049208 */ /* 0x000fe40004000000 */
[----:B------:R-:W-:Y:S02]  /*2b60*/  @!P1 FSEL R5, R3, R5, !P0 ;  /* 0x0000000503059208 */ /* 0x000fe40004000000 */
[----:B------:R-:W-:Y:S01]  /*2b70*/  ISETP.GT.AND P1, PT, R10, 0xf, PT ;  /* 0x0000000f0a00780c */ /* 0x000fe20003f24270 */
[----:B------:R-:W-:Y:S04]  /*2b80*/  SHFL.DOWN PT, R2, R4, 0x10, 0x1f ;  /* 0x0a001f0004027f89 */ /* 0x000fe800000e0000 */
[----:B------:R-:W0:Y:S02]  /*2b90*/  SHFL.DOWN PT, R3, R5, 0x10, 0x1f ;  /* 0x0a001f0005037f89 */ /* 0x000e2400000e0000 */
[----:B0-----:R-:W-:-:S06]  /*2ba0*/  DSETP.GEU.AND P0, PT, R4, R2, PT ;  /* 0x000000020400722a */ /* 0x001fcc0003f0e000 */
[----:B------:R-:W-:Y:S02]  /*2bb0*/  FSEL R2, R2, R4, !P0 ;  /* 0x0000000402027208 */ /* 0x000fe40004000000 */
        /* <DEDUP_REMOVED lines=10> */
[----:B--2---:R-:W0:Y:S04]  /*2c60*/  LDS.128 R8, [UR4+0x10] ;  /* 0x00001004ff087984 */ /* 0x004e280008000c00 */
        /* <DEDUP_REMOVED lines=25> */
.L_x_2:
        /* <DEDUP_REMOVED lines=12> */
.L_x_32:
[----:B------:R-:W-:Y:S05]  /*2ec0*/  BSYNC.RECONVERGENT B1 ;  /* 0x0000000000017941 */ /* 0x000fea0003800200 */
.L_x_31:
        /* <DEDUP_REMOVED lines=17> */
.L_x_37:
        /* <DEDUP_REMOVED lines=12> */
.L_x_36:
[----:B------:R-:W-:Y:S05]  /*30a0*/  BSYNC.RECONVERGENT B2 ;  /* 0x0000000000027941 */ /* 0x000fea0003800200 */
.L_x_35:
        /* <DEDUP_REMOVED lines=9> */
.L_x_40:
        /* <DEDUP_REMOVED lines=74> */
.L_x_39:
[----:B------:R-:W-:Y:S05]  /*35e0*/  BSYNC.RECONVERGENT B2 ;  /* 0x0000000000027941 */ /* 0x000fea0003800200 */
.L_x_38:
        /* <DEDUP_REMOVED lines=42> */
.L_x_42:
[----:B------:R-:W-:Y:S05]  /*3890*/  BSYNC.RECONVERGENT B2 ;  /* 0x0000000000027941 */ /* 0x000fea0003800200 */
.L_x_41:
        /* <DEDUP_REMOVED lines=20> */
.L_x_34:
[----:B------:R-:W-:Y:S05]  /*39e0*/  BSYNC.RECONVERGENT B1 ;  /* 0x0000000000017941 */ /* 0x000fea0003800200 */
.L_x_33:
        /* <DEDUP_REMOVED lines=14> */
[----:B------:R-:W-:Y:S01]  /*3ad0*/  IMAD.MOV.U32 R2, RZ, RZ, R9 ;  /* 0x000000ffff027224 */ /* 0x000fe200078e0009 */
[----:B------:R-:W-:Y:S01]  /*3ae0*/  @!P2 MOV R4, 0x400 ;  /* 0x000004000004a802 */ /* 0x000fe20000000f00 */
[----:B------:R-:W-:Y:S01]  /*3af0*/  IMAD.MOV.U32 R3, RZ, RZ, R11 ;  /* 0x000000ffff037224 */ /* 0x000fe200078e000b */
[----:B------:R-:W0:Y:S01]  /*3b00*/  SHFL.DOWN PT, R7, R11, 0x2, 0x1f ;  /* 0x08401f000b077f89 */ /* 0x000e2200000e0000 */
[----:B------:R-:W-:Y:S01]  /*3b10*/  @!P2 SHF.R.U32.HI R0, RZ, 0x2, R5 ;  /* 0x00000002ff00a819 */ /* 0x000fe20000011605 */
[----:B------:R-:W1:Y:S03]  /*3b20*/  @!P2 S2R R13, SR_CgaCtaId ;  /* 0x00000000000da919 */ /* 0x000e660000008800 */
[----:B------:R-:W-:Y:S01]  /*3b30*/  @!P2 LOP3.LUT R0, R0, 0xf8, RZ, 0xc0, !PT ;  /* 0x000000f80000a812 */ /* 0x000fe200078ec0ff */
[----:B0-----:R-:W-:-:S06]  /*3b40*/  DSETP.GEU.AND P0, PT, R2, R6, PT ;  /* 0x000000060200722a */ /* 0x001fcc0003f0e000 */
[----:B------:R-:W-:Y:S02]  /*3b50*/  @!P1 FSEL R9, R6, R9, !P0 ;  /* 0x0000000906099208 */ /* 0x000fe40004000000 */
[----:B------:R-:W-:Y:S02]  /*3b60*/  @!P1 FSEL R11, R7, R11, !P0 ;  /* 0x0000000b070b9208 */ /* 0x000fe40004000000 */
[----:B------:R-:W-:Y:S01]  /*3b70*/  ISETP.GT.AND P1, PT, R8, 0x1b, PT ;  /* 0x0000001b0800780c */ /* 0x000fe20003f24270 */
[----:B------:R-:W-:Y:S01]  /*3b80*/  SHFL.DOWN PT, R2, R9, 0x4, 0x1f ;  /* 0x08801f0009027f89 */ /* 0x000fe200000e0000 */
[----:B------:R-:W-:Y:S01]  /*3b90*/  IMAD.MOV.U32 R6, RZ, RZ, R9 ;  /* 0x000000ffff067224 */ /* 0x000fe200078e0009 */
[----:B-1----:R-:W-:Y:S01]  /*3ba0*/  @!P2 LEA R13, R13, R4, 0x18 ;  /* 0x000000040d0da211 */ /* 0x002fe200078ec0ff */
[----:B------:R-:W-:Y:S01]  /*3bb0*/  IMAD.MOV.U32 R7, RZ, RZ, R11 ;  /* 0x000000ffff077224 */ /* 0x000fe200078e000b */
[----:B------:R-:W0:Y:S03]  /*3bc0*/  SHFL.DOWN PT, R3, R11, 0x4, 0x1f ;  /* 0x08801f000b037f89 */ /* 0x000e2600000e0000 */
[----:B------:R-:W-:-:S02]  /*3bd0*/  @!P2 IMAD.IADD R13, R0, 0x1, R13 ;  /* 0x00000001000da824 */ /* 0x000fc400078e020d */
[----:B0-----:R-:W-:-:S06]  /*3be0*/  DSETP.GEU.AND P0, PT, R6, R2, PT ;  /* 0x000000020600722a */ /* 0x001fcc0003f0e000 */
[----:B------:R-:W-:Y:S02]  /*3bf0*/  @!P1 FSEL R9, R2, R9, !P0 ;  /* 0x0000000902099208 */ /* 0x000fe40004000000 */
[----:B------:R-:W-:Y:S02]  /*3c00*/  @!P1 FSEL R11, R3, R11, !P0 ;  /* 0x0000000b030b9208 */ /* 0x000fe40004000000 */
[----:B------:R-:W-:Y:S01]  /*3c10*/  ISETP.GT.AND P1, PT, R8, 0x17, PT ;  /* 0x000000170800780c */ /* 0x000fe20003f24270 */
[----:B------:R-:W-:Y:S01]  /*3c20*/  SHFL.DOWN PT, R2, R9, 0x8, 0x1f ;  /* 0x09001f0009027f89 */ /* 0x000fe200000e0000 */
[----:B------:R-:W-:Y:S02]  /*3c30*/  IMAD.MOV.U32 R6, RZ, RZ, R9 ;  /* 0x000000ffff067224 */ /* 0x000fe400078e0009 */
[----:B------:R-:W-:Y:S01]  /*3c40*/  IMAD.MOV.U32 R7, RZ, RZ, R11 ;  /* 0x000000ffff077224 */ /* 0x000fe200078e000b */
[----:B------:R-:W0:Y:S05]  /*3c50*/  SHFL.DOWN PT, R3, R11, 0x8, 0x1f ;  /* 0x09001f000b037f89 */ /* 0x000e2a00000e0000 */
        /* <DEDUP_REMOVED lines=20> */
[----:B------:R-:W0:Y:S04]  /*3da0*/  LDS.128 R8, [UR4+0x10] ;  /* 0x00001004ff087984 */ /* 0x000e280008000c00 */
[----:B-1----:R-:W1:Y:S01]  /*3db0*/  LDS.128 R12, [UR4+0x20] ;  /* 0x00002004ff0c7984 */ /* 0x002e620008000c00 */
        /* <DEDUP_REMOVED lines=24> */
.L_x_43:
        /* <DEDUP_REMOVED lines=20> */
[----:B------:R-:W0:Y:S05]  /*4080*/  SHFL.DOWN PT, R7, R0, 0x2, R11 ;  /* 0x0840000000077989 */ /* 0x000e2a00000e000b */
[----:B0-----:R-:W-:-:S06]  /*4090*/  DSETP.GEU.AND P0, PT, R2, R6, PT ;  /* 0x000000060200722a */ /* 0x001fcc0003f0e000 */
[----:B------:R-:W-:Y:S01]  /*40a0*/  @!P1 FSEL R9, R6, R9, !P0 ;  /* 0x0000000906099208 */ /* 0x000fe20004000000 */
[----:B------:R-:W-:Y:S01]  /*40b0*/  VIADD R6, R8, 0x4 ;  /* 0x0000000408067836 */ /* 0x000fe20000000000 */
[----:B------:R-:W-:-:S03]  /*40c0*/  @!P1 FSEL R0, R7, R0, !P0 ;  /* 0x0000000007009208 */ /* 0x000fc60004000000 */
[----:B------:R-:W-:Y:S01]  /*40d0*/  SHFL.DOWN PT, R2, R9, 0x4, R11 ;  /* 0x0880000009027989 */ /* 0x000fe200000e000b */
[----:B------:R-:W-:Y:S01]  /*40e0*/  ISETP.GT.AND P1, PT, R6, R11, PT ;  /* 0x0000000b0600720c */ /* 0x000fe20003f24270 */
[----:B------:R-:W-:Y:S02]  /*40f0*/  IMAD.MOV.U32 R6, RZ, RZ, R9 ;  /* 0x000000ffff067224 */ /* 0x000fe400078e0009 */
[----:B------:R-:W0:Y:S01]  /*4100*/  SHFL.DOWN PT, R3, R0, 0x4, R11 ;  /* 0x0880000000037989 */ /* 0x000e2200000e000b */
[----:B------:R-:W-:-:S06]  /*4110*/  IMAD.MOV.U32 R7, RZ, RZ, R0 ;  /* 0x000000ffff077224 */ /* 0x000fcc00078e0000 */
[----:B0-----:R-:W-:Y:S01]  /*4120*/  DSETP.GEU.AND P0, PT, R6, R2, PT ;  /* 0x000000020600722a */ /* 0x001fe20003f0e000 */
[----:B------:R-:W-:-:S05]  /*4130*/  VIADD R6, R8, 0x8 ;  /* 0x0000000808067836 */ /* 0x000fca0000000000 */
        /* <DEDUP_REMOVED lines=15> */
[----:B------:R-:W-:Y:S02]  /*4230*/  IMAD.MOV.U32 R6, RZ, RZ, R9 ;  /* 0x000000ffff067224 */ /* 0x000fe400078e0009 */
[----:B------:R-:W-:Y:S01]  /*4240*/  IMAD.MOV.U32 R7, RZ, RZ, R0 ;  /* 0x000000ffff077224 */ /* 0x000fe200078e0000 */
[----:B------:R-:W0:Y:S05]  /*4250*/  SHFL.DOWN PT, R3, R0, 0x10, R11 ;  /* 0x0a00000000037989 */ /* 0x000e2a00000e000b */
[----:B0-----:R-:W-:Y:S01]  /*4260*/  DSETP.GEU.AND P1, PT, R6, R2, PT ;  /* 0x000000020600722a */ /* 0x001fe20003f2e000 */
[----:B------:R-:W-:-:S02]  /*4270*/  @!P0 MOV R7, 0x400 ;  /* 0x0000040000078802 */ /* 0x000fc40000000f00 */
[----:B------:R-:W-:Y:S02]  /*4280*/  @!P0 SHF.R.U32.HI R6, RZ, 0x2, R5 ;  /* 0x00000002ff068819 */ /* 0x000fe40000011605 */
[----:B-1----:R-:W-:Y:S02]  /*4290*/  @!P0 LEA R7, R10, R7, 0x18 ;  /* 0x000000070a078211 */ /* 0x002fe400078ec0ff */
[----:B------:R-:W-:Y:S02]  /*42a0*/  @!P0 LOP3.LUT R6, R6, 0xf8, RZ, 0xc0, !PT ;  /* 0x000000f806068812 */ /* 0x000fe400078ec0ff */
[----:B------:R-:W-:Y:S02]  /*42b0*/  @!P2 FSEL R9, R2, R9, !P1 ;  /* 0x000000090209a208 */ /* 0x000fe40004800000 */
[----:B------:R-:W-:Y:S01]  /*42c0*/  @!P2 FSEL R0, R3, R0, !P1 ;  /* 0x000000000300a208 */ /* 0x000fe20004800000 */
[----:B------:R-:W-:Y:S02]  /*42d0*/  @!P0 IMAD.IADD R3, R6, 0x1, R7 ;  /* 0x0000000106038824 */ /* 0x000fe400078e0207 */
[----:B------:R-:W-:-:S02]  /*42e0*/  IMAD.MOV.U32 R6, RZ, RZ, R9 ;  /* 0x000000ffff067224 */ /* 0x000fc400078e0009 */
[----:B------:R-:W-:-:S05]  /*42f0*/  IMAD.MOV.U32 R7, RZ, RZ, R0 ;  /* 0x000000ffff077224 */ /* 0x000fca00078e0000 */
[----:B------:R1:W-:Y:S01]  /*4300*/  @!P0 STS.64 [R3+0x8], R6 ;  /* 0x0000080603008388 */ /* 0x0003e20000000a00 */
[----:B------:R-:W-:Y:S01]  /*4310*/  BAR.SYNC.DEFER_BLOCKING 0x0 ;  /* 0x0000000000007b1d */ /* 0x000fe20000010000 */
[----:B------:R-:W-:-:S13]  /*4320*/  ISETP.NE.AND P0, PT, R5, RZ, PT ;  /* 0x000000ff0500720c */ /* 0x000fda0003f05270 */
[----:B-1----:R-:W-:Y:S05]  /*4330*/  @P0 BRA `(.L_x_17) ;  /* 0x0000001800340947 */ /* 0x002fea0003800000 */
[----:B------:R-:W0:Y:S01]  /*4340*/  S2UR UR5, SR_CgaCtaId ;  /* 0x00000000000579c3 */ /* 0x000e220000008800 */
[----:B------:R-:W-:Y:S01]  /*4350*/  UMOV UR4, 0x400 ;  /* 0x0000040000047882 */ /* 0x000fe20000000000 */
[C---:B------:R-:W-:Y:S02]  /*4360*/  ISETP.GT.AND P3, PT, R4.reuse, 0x20, PT ;  /* 0x000000200400780c */ /* 0x040fe40003f64270 */
        /* <DEDUP_REMOVED lines=10> */
[----:B------:R-:W-:Y:S01]  /*4410*/  ISETP.GT.AND P1, PT, R4, 0x60, PT ;  /* 0x000000600400780c */ /* 0x000fe20003f24270 */
[----:B------:R-:W-:Y:S02]  /*4420*/  IMAD.MOV.U32 R2, RZ, RZ, R6 ;  /* 0x000000ffff027224 */ /* 0x000fe400078e0006 */
        /* <DEDUP_REMOVED lines=29> */
.L_x_30:
[----:B------:R-:W0:Y:S01]  /*4600*/  S2R R41, SR_TID.X ;  /* 0x0000000000297919 */ /* 0x000e220000002100 */
[----:B------:R-:W0:Y:S02]  /*4610*/  LDC.64 R6, c[0x0][0x380] ;  /* 0x0000e000ff067b82 */ /* 0x000e240000000a00 */
[----:B0-----:R-:W-:-:S05]  /*4620*/  IMAD.WIDE.U32 R6, R41, 0x8, R6 ;  /* 0x0000000829067825 */ /* 0x001fca00078e0006 */
[----:B------:R-:W2:Y:S04]  /*4630*/  LDG.E.64.CONSTANT R20, desc[UR6][R6.64] ;  /* 0x0000000606147981 */ /* 0x000ea8000c1e9b00 */
[----:B------:R-:W2:Y:S04]  /*4640*/  LDG.E.64.CONSTANT R2, desc[UR6][R6.64+0x800] ;  /* 0x0008000606027981 */ /* 0x000ea8000c1e9b00 */
[----:B------:R-:W3:Y:S04]  /*4650*/  LDG.E.64.CONSTANT R8, desc[UR6][R6.64+0x1000] ;  /* 0x0010000606087981 */ /* 0x000ee8000c1e9b00 */
[----:B------:R-:W4:Y:S04]  /*4660*/  LDG.E.64.CONSTANT R10, desc[UR6][R6.64+0x1800] ;  /* 0x00180006060a7981 */ /* 0x000f28000c1e9b00 */
[----:B------:R-:W5:Y:S04]  /*4670*/  LDG.E.64.CONSTANT R12, desc[UR6][R6.64+0x2000] ;  /* 0x00200006060c7981 */ /* 0x000f68000c1e9b00 */
[----:B------:R-:W5:Y:S04]  /*4680*/  LDG.E.64.CONSTANT R14, desc[UR6][R6.64+0x2800] ;  /* 0x00280006060e7981 */ /* 0x000f68000c1e9b00 */
[----:B------:R-:W5:Y:S04]  /*4690*/  LDG.E.64.CONSTANT R16, desc[UR6][R6.64+0x3000] ;  /* 0x0030000606107981 */ /* 0x000f68000c1e9b00 */
[----:B------:R-:W5:Y:S01]  /*46a0*/  LDG.E.64.CONSTANT R18, desc[UR6][R6.64+0x3800] ;  /* 0x0038000606127981 */ /* 0x000f62000c1e9b00 */
[----:B------:R-:W-:Y:S01]  /*46b0*/  ISETP.GE.U32.AND P1, PT, R4, 0x1000, PT ;  /* 0x000010000400780c */ /* 0x000fe20003f26070 */
[----:B------:R-:W-:Y:S01]  /*46c0*/  IMAD.MOV.U32 R45, RZ, RZ, 0x800 ;  /* 0x00000800ff2d7424 */ /* 0x000fe200078e00ff */
[----:B--2---:R-:W-:-:S06]  /*46d0*/  DSETP.GEU.AND P0, PT, R20, R2, PT ;  /* 0x000000021400722a */ /* 0x004fcc0003f0e000 */
        /* <DEDUP_REMOVED lines=21> */
[----:B------:R-:W0:Y:S01]  /*4830*/  LDC R24, c[0x0][0x390] ;  /* 0x0000e400ff187b82 */ /* 0x000e220000000800 */
[----:B------:R-:W-:Y:S02]  /*4840*/  VIADD R0, R4, 0xfffff800 ;  /* 0xfffff80004007836 */ /* 0x000fe40000000000 */
[----:B------:R-:W-:-:S07]  /*4850*/  IMAD.MOV.U32 R45, RZ, RZ, 0x800 ;  /* 0x00000800ff2d7424 */ /* 0x000fce00078e00ff */
.L_x_46:
[----:B------:R-:W-:-:S05]  /*4860*/  IMAD.WIDE R4, R45, 0x8, R6 ;  /* 0x000000082d047825 */ /* 0x000fca00078e0206 */
[----:B------:R-:W2:Y:S04]  /*4870*/  LDG.E.64.CONSTANT R10, desc[UR6][R4.64] ;  /* 0x00000006040a7981 */ /* 0x000ea8000c1e9b00 */
[----:B------:R-:W3:Y:S04]  /*4880*/  LDG.E.64.CONSTANT R12, desc[UR6][R4.64+0x800] ;  /* 0x00080006040c7981 */ /* 0x000ee8000c1e9b00 */
[----:B------:R-:W4:Y:S04]  /*4890*/  LDG.E.64.CONSTANT R14, desc[UR6][R4.64+0x1000] ;  /* 0x00100006040e7981 */ /* 0x000f28000c1e9b00 */
[----:B------:R-:W5:Y:S04]  /*48a0*/  LDG.E.64.CONSTANT R16, desc[UR6][R4.64+0x1800] ;  /* 0x0018000604107981 */ /* 0x000f68000c1e9b00 */
[----:B------:R-:W5:Y:S04]  /*48b0*/  LDG.E.64.CONSTANT R18, desc[UR6][R4.64+0x2000] ;  /* 0x0020000604127981 */ /* 0x000f68000c1e9b00 */
[----:B------:R-:W5:Y:S04]  /*48c0*/  LDG.E.64.CONSTANT R20, desc[UR6][R4.64+0x2800] ;  /* 0x0028000604147981 */ /* 0x000f68000c1e9b00 */
[----:B------:R-:W5:Y:S04]  /*48d0*/  LDG.E.64.CONSTANT R22, desc[UR6][R4.64+0x3000] ;  /* 0x0030000604167981 */ /* 0x000f68000c1e9b00 */
[----:B------:R0:W5:Y:S02]  /*48e0*/  LDG.E.64.CONSTANT R8, desc[UR6][R4.64+0x3800] ;  /* 0x0038000604087981 */ /* 0x000164000c1e9b00 */
[----:B0-----:R-:W-:-:S04]  /*48f0*/  IMAD.MOV.U32 R4, RZ, RZ, R24 ;  /* 0x000000ffff047224 */ /* 0x001fc800078e0018 */
[----:B------:R-:W-:-:S05]  /*4900*/  IMAD.IADD R5, R4, 0x1, -R45 ;  /* 0x0000000104057824 */ /* 0x000fca00078e0a2d */
[----:B------:R-:W-:Y:S01]  /*4910*/  ISETP.GE.AND P1, PT, R5, 0x800, PT ;  /* 0x000008000500780c */ /* 0x000fe20003f26270 */
        /* <DEDUP_REMOVED lines=25> */
[----:B------:R-:W-:-:S05]  /*4ab0*/  VIADD R45, R45, 0x800 ;  /* 0x000008002d2d7836 */ /* 0x000fca0000000000 */
[----:B------:R-:W-:-:S13]  /*4ac0*/  ISETP.GT.AND P0, PT, R45, R0, PT ;  /* 0x000000002d00720c */ /* 0x000fda0003f04270 */
[----:B------:R-:W-:Y:S05]  /*4ad0*/  @!P0 BRA `(.L_x_46) ;  /* 0xfffffffc00608947 */ /* 0x000fea000383ffff */
.L_x_44:
[----:B------:R-:W-:-:S13]  /*4ae0*/  ISETP.GE.AND P0, PT, R45, R4, PT ;  /* 0x000000042d00720c */ /* 0x000fda0003f06270 */
[----:B------:R-:W-:Y:S05]  /*4af0*/  @P0 BRA `(.L_x_45) ;  /* 0x0000000800fc0947 */ /* 0x000fea0003800000 */
[----:B------:R-:W-:Y:S01]  /*4b00*/  IMAD.IADD R0, R4, 0x1, -R45 ;  /* 0x0000000104007824 */ /* 0x000fe200078e0a2d */
[----:B------:R-:W-:Y:S04]  /*4b10*/  BSSY.RECONVERGENT B1, `(.L_x_45) ;  /* 0x00000bd000017945 */ /* 0x000fe80003800200 */
[----:B------:R-:W-:-:S13]  /*4b20*/  ISETP.GE.AND P0, PT, R41, R0, PT ;  /* 0x000000002900720c */ /* 0x000fda0003f06270 */
[----:B------:R-:W-:Y:S05]  /*4b30*/  @P0 BRA `(.L_x_47) ;  /* 0x0000000800e80947 */ /* 0x000fea0003800000 */
[----:B------:R-:W-:Y:S01]  /*4b40*/  LOP3.LUT R5, RZ, R41, RZ, 0x33, !PT ;  /* 0x00000029ff057212 */ /* 0x000fe200078e33ff */
[----:B------:R-:W-:Y:S01]  /*4b50*/  BSSY.RECONVERGENT B2, `(.L_x_48) ;  /* 0x0000017000027945 */ /* 0x000fe20003800200 */
[----:B------:R-:W-:Y:S02]  /*4b60*/  IMAD.MOV.U32 R43, RZ, RZ, R41 ;  /* 0x000000ffff2b7224 */ /* 0x000fe400078e0029 */
[----:B------:R-:W-:-:S04]  /*4b70*/  IADD3 R4, PT, PT, -R45, R4, R5 ;  /* 0x000000042d047210 */ /* 0x000fc80007ffe105 */
[C---:B------:R-:W-:Y:S02]  /*4b80*/  LOP3.LUT R5, R4.reuse, 0x300, RZ, 0xc0, !PT ;  /* 0x0000030004057812 */ /* 0x040fe400078ec0ff */
[----:B------:R-:W-:Y:S02]  /*4b90*/  ISETP.GE.U32.AND P2, PT, R4, 0x300, PT ;  /* 0x000003000400780c */ /* 0x000fe40003f46070 */
[----:B------:R-:W-:-:S13]  /*4ba0*/  ISETP.NE.AND P0, PT, R5, 0x300, PT ;  /* 0x000003000500780c */ /* 0x000fda0003f05270 */
[----:B------:R-:W-:Y:S05]  /*4bb0*/  @!P0 BRA `(.L_x_49) ;  /* 0x0000000000408947 */ /* 0x000fea0003800000 */
[----:B------:R-:W0:Y:S01]  /*4bc0*/  LDC.64 R6, c[0x0][0x380] ;  /* 0x0000e000ff067b82 */ /* 0x000e220000000a00 */
[----:B------:R-:W-:Y:S01]  /*4bd0*/  LEA.HI R4, R4, 0x1, RZ, 0x18 ;  /* 0x0000000104047811 */ /* 0x000fe200078fc0ff */
[----:B------:R-:W-:Y:S02]  /*4be0*/  IMAD.IADD R9, R41, 0x1, R45 ;  /* 0x0000000129097824 */ /* 0x000fe400078e022d */
[----:B------:R-:W-:Y:S01]  /*4bf0*/  IMAD.MOV.U32 R43, RZ, RZ, R41 ;  /* 0x000000ffff2b7224 */ /* 0x000fe200078e0029 */
[----:B------:R-:W-:-:S05]  /*4c00*/  LOP3.LUT R4, R4, 0x3, RZ, 0xc0, !PT ;  /* 0x0000000304047812 */ /* 0x000fca00078ec0ff */
[----:B------:R-:W-:-:S07]  /*4c10*/  IMAD.MOV R8, RZ, RZ, -R4 ;  /* 0x000000ffff087224 */ /* 0x000fce00078e0a04 */
.L_x_50:
[----:B0-----:R-:W-:-:S06]  /*4c20*/  IMAD.WIDE.U32 R4, R9, 0x8, R6 ;  /* 0x0000000809047825 */ /* 0x001fcc00078e0006 */
        /* <DEDUP_REMOVED lines=9> */
.L_x_49:
[----:B------:R-:W-:Y:S05]  /*4cc0*/  BSYNC.RECONVERGENT B2 ;  /* 0x0000000000027941 */ /* 0x000fea0003800200 */
.L_x_48:
[----:B------:R-:W-:Y:S05]  /*4cd0*/  @!P2 BRA `(.L_x_47) ;  /* 0x000000080080a947 */ /* 0x000fea0003800000 */
[----:B------:R-:W0:Y:S01]  /*4ce0*/  LDCU.64 UR4, c[0x0][0x380] ;  /* 0x00007000ff0477ac */ /* 0x000e220008000a00 */
[----:B------:R-:W-:Y:S01]  /*4cf0*/  IMAD.IADD R7, R0, 0x1, -R43 ;  /* 0x0000000100077824 */ /* 0x000fe200078e0a2b */
[C---:B------:R-:W-:Y:S01]  /*4d00*/  IADD3 R5, P0, PT, R43.reuse, R45, RZ ;  /* 0x0000002d2b057210 */ /* 0x040fe20007f1e0ff */
[----:B------:R-:W-:Y:S01]  /*4d10*/  BSSY.RECONVERGENT B2, `(.L_x_51) ;  /* 0x000005a000027945 */ /* 0x000fe20003800200 */
[----:B------:R-:W-:Y:S02]  /*4d20*/  IMAD.IADD R45, R43, 0x1, R45 ;  /* 0x000000012b2d7824 */ /* 0x000fe400078e022d */
        /* <DEDUP_REMOVED lines=8> */
[----:B------:R-:W0:Y:S01]  /*4db0*/  LDC.64 R6, c[0x0][0x380] ;  /* 0x0000e000ff067b82 */ /* 0x000e220000000a00 */
[----:B------:R-:W-:Y:S01]  /*4dc0*/  PLOP3.LUT P0, PT, PT, PT, PT, 0x8, 0x80 ;  /* 0x000000000080781c */ /* 0x000fe20003f0e170 */
[----:B------:R-:W-:-:S12]  /*4dd0*/  VIADD R40, R0, 0xfffff400 ;  /* 0xfffff40000287836 */ /* 0x000fd80000000000 */
.L_x_53:
[C---:B0-----:R-:W-:Y:S01]  /*4de0*/  IMAD.WIDE.U32 R38, R45.reuse, 0x8, R6 ;  /* 0x000000082d267825 */ /* 0x041fe200078e0006 */
        /* <DEDUP_REMOVED lines=76> */
.L_x_52:
[----:B------:R-:W-:Y:S05]  /*52b0*/  BSYNC.RECONVERGENT B2 ;  /* 0x0000000000027941 */ /* 0x000fea0003800200 */
.L_x_51:
[----:B------:R-:W-:Y:S01]  /*52c0*/  IMAD.IADD R6, R0, 0x1, -R43 ;  /* 0x0000000100067824 */ /* 0x000fe200078e0a2b */
[----:B------:R-:W-:Y:S04]  /*52d0*/  BSSY.RECONVERGENT B2, `(.L_x_54) ;  /* 0x000002c000027945 */ /* 0x000fe80003800200 */
[----:B------:R-:W-:-:S13]  /*52e0*/  ISETP.GT.AND P1, PT, R6, 0x400, PT ;  /* 0x000004000600780c */ /* 0x000fda0003f24270 */
[----:B------:R-:W-:Y:S05]  /*52f0*/  @!P1 BRA `(.L_x_55) ;  /* 0x0000000000a49947 */ /* 0x000fea0003800000 */
[----:B------:R-:W0:Y:S01]  /*5300*/  LDC.64 R16, c[0x0][0x380] ;  /* 0x0000e000ff107b82 */ /* 0x000e220000000a00 */
[----:B------:R-:W2:Y:S04]  /*5310*/  LDG.E.64.CONSTANT R10, desc[UR6][R4.64+-0x800] ;  /* 0xfff80006040a7981 */ /* 0x000ea8000c1e9b00 */
[----:B------:R-:W3:Y:S01]  /*5320*/  LDG.E.64.CONSTANT R12, desc[UR6][R4.64] ;  /* 0x00000006040c7981 */ /* 0x000ee2000c1e9b00 */
[----:B------:R-:W-:-:S03]  /*5330*/  VIADD R7, R45, 0x400 ;  /* 0x000004002d077836 */ /* 0x000fc60000000000 */
[----:B------:R-:W4:Y:S04]  /*5340*/  LDG.E.64.CONSTANT R14, desc[UR6][R4.64+0x800] ;  /* 0x00080006040e7981 */ /* 0x000f28000c1e9b00 */
[----:B------:R-:W5:Y:S04]  /*5350*/  LDG.E.64.CONSTANT R18, desc[UR6][R4.64+0x1800] ;  /* 0x0018000604127981 */ /* 0x000f68000c1e9b00 */
[----:B------:R-:W5:Y:S01]  /*5360*/  LDG.E.64.CONSTANT R20, desc[UR6][R4.64+0x2000] ;  /* 0x0020000604147981 */ /* 0x000f62000c1e9b00 */
[----:B0-----:R-:W-:-:S06]  /*5370*/  IMAD.WIDE.U32 R8, R45, 0x8, R16 ;  /* 0x000000082d087825 */ /* 0x001fcc00078e0010 */
[----:B------:R-:W2:Y:S01]  /*5380*/  LDG.E.64.CONSTANT R8, desc[UR6][R8.64] ;  /* 0x0000000608087981 */ /* 0x000ea2000c1e9b00 */
[----:B------:R-:W-:-:S03]  /*5390*/  IMAD.WIDE.U32 R16, R7, 0x8, R16 ;  /* 0x0000000807107825 */ /* 0x000fc600078e0010 */
[----:B------:R0:W5:Y:S04]  /*53a0*/  LDG.E.64.CONSTANT R6, desc[UR6][R4.64+0x2800] ;  /* 0x0028000604067981 */ /* 0x000168000c1e9b00 */
[----:B------:R-:W5:Y:S01]  /*53b0*/  LDG.E.64.CONSTANT R16, desc[UR6][R16.64] ;  /* 0x0000000610107981 */ /* 0x000f62000c1e9b00 */
[----:B------:R-:W-:Y:S01]  /*53c0*/  VIADD R43, R43, 0x800 ;  /* 0x000008002b2b7836 */ /* 0x000fe20000000000 */
[----:B0-----:R-:W-:Y:S01]  /*53d0*/  IADD3 R4, P2, PT, R4, 0x4000, RZ ;  /* 0x0000400004047810 */ /* 0x001fe20007f5e0ff */
[----:B------:R-:W-:-:S04]  /*53e0*/  VIADD R45, R45, 0x800 ;  /* 0x000008002d2d7836 */ /* 0x000fc80000000000 */
[----:B------:R-:W-:Y:S01]  /*53f0*/  IMAD.X R5, RZ, RZ, R5, P2 ;  /* 0x000000ffff057224 */ /* 0x000fe200010e0605 */
        /* <DEDUP_REMOVED lines=25> */
.L_x_55:
[----:B------:R-:W-:Y:S05]  /*5590*/  BSYNC.RECONVERGENT B2 ;  /* 0x0000000000027941 */ /* 0x000fea0003800200 */
.L_x_54:
[----:B------:R-:W-:-:S13]  /*55a0*/  ISETP.LT.OR P0, PT, R43, R0, P0 ;  /* 0x000000002b00720c */ /* 0x000fda0000701670 */
[----:B------:R-:W-:Y:S05]  /*55b0*/  @!P0 BRA `(.L_x_47) ;  /* 0x0000000000488947 */ /* 0x000fea0003800000 */
[----:B------:R-:W0:Y:S01]  /*55c0*/  LDC.64 R6, c[0x0][0x380] ;  /* 0x0000e000ff067b82 */ /* 0x000e220000000a00 */
[----:B------:R-:W2:Y:S04]  /*55d0*/  LDG.E.64.CONSTANT R8, desc[UR6][R4.64+-0x800] ;  /* 0xfff8000604087981 */ /* 0x000ea8000c1e9b00 */
[----:B------:R-:W3:Y:S04]  /*55e0*/  LDG.E.64.CONSTANT R10, desc[UR6][R4.64] ;  /* 0x00000006040a7981 */ /* 0x000ee8000c1e9b00 */
[----:B------:R-:W4:Y:S01]  /*55f0*/  LDG.E.64.CONSTANT R12, desc[UR6][R4.64+0x800] ;  /* 0x00080006040c7981 */ /* 0x000f22000c1e9b00 */
[----:B0-----:R-:W-:-:S06]  /*5600*/  IMAD.WIDE.U32 R6, R45, 0x8, R6 ;  /* 0x000000082d067825 */ /* 0x001fcc00078e0006 */
[----:B------:R-:W5:Y:S02]  /*5610*/  LDG.E.64.CONSTANT R6, desc[UR6][R6.64] ;  /* 0x0000000606067981 */ /* 0x000f64000c1e9b00 */
[----:B-----5:R-:W-:-:S06]  /*5620*/  DSETP.GEU.AND P0, PT, R2, R6, PT ;  /* 0x000000060200722a */ /* 0x020fcc0003f0e000 */
        /* <DEDUP_REMOVED lines=10> */
[----:B------:R-:W-:-:S07]  /*56d0*/  FSEL R3, R13, R3, !P0 ;  /* 0x000000030d037208 */ /* 0x000fce0004000000 */
.L_x_47:
[----:B------:R-:W-:Y:S05]  /*56e0*/  BSYNC.RECONVERGENT B1 ;  /* 0x0000000000017941 */ /* 0x000fea0003800200 */
.L_x_45:
        /* <DEDUP_REMOVED lines=54> */
[----:B------:R-:W1:Y:S01]  /*5a50*/  S2UR UR5, SR_CgaCtaId ;  /* 0x00000000000579c3 */ /* 0x000e620000008800 */
[----:B------:R-:W-:Y:S02]  /*5a60*/  UMOV UR4, 0x400 ;  /* 0x0000040000047882 */ /* 0x000fe40000000000 */
[----:B-1----:R-:W-:-:S09]  /*5a70*/  ULEA UR4, UR5, UR4, 0x18 ;  /* 0x0000000405047291 */ /* 0x002fd2000f8ec0ff */
[----:B0-----:R-:W0:Y:S04]  /*5a80*/  LDS.128 R8, [UR4+0x10] ;  /* 0x00001004ff087984 */ /* 0x001e280008000c00 */
        /* <DEDUP_REMOVED lines=23> */
[----:B------:R-:W-:-:S07]  /*5c00*/  FSEL R7, R3, R5, !P1 ;  /* 0x0000000503077208 */ /* 0x000fce0004800000 */
.L_x_17:
[----:B------:R-:W-:Y:S05]  /*5c10*/  BSYNC.RECONVERGENT B0 ;  /* 0x0000000000007941 */ /* 0x000fea0003800200 */
.L_x_1:
[----:B------:R-:W-:Y:S05]  /*5c20*/  @P0 EXIT ;  /* 0x000000000000094d */ /* 0x000fea0003800000 */
[----:B------:R-:W4:Y:S01]  /*5c30*/  LDCU.64 UR8, c[0x0][0x398] ;  /* 0x00007300ff0877ac */ /* 0x000f220008000a00 */
[----:B---3--:R-:W3:Y:S01]  /*5c40*/  LDC.64 R4, c[0x0][0x388] ;  /* 0x0000e200ff047b82 */ /* 0x008ee20000000a00 */
[----:B------:R-:W0:Y:S01]  /*5c50*/  LDCU.64 UR4, c[0x0][0x398] ;  /* 0x00007300ff0477ac */ /* 0x000e220008000a00 */
[----:B----4-:R-:W-:-:S06]  /*5c60*/  DSETP.GT.AND P0, PT, R6, UR8, PT ;  /* 0x0000000806007e2a */ /* 0x010fcc000bf04000 */
[----:B012---:R-:W-:Y:S02]  /*5c70*/  FSEL R2, R6, UR4, P0 ;  /* 0x0000000406027c08 */ /* 0x007fe40008000000 */
[----:B------:R-:W-:-:S05]  /*5c80*/  FSEL R3, R7, UR5, P0 ;  /* 0x0000000507037c08 */ /* 0x000fca0008000000 */
[----:B---3--:R-:W-:Y:S01]  /*5c90*/  STG.E.64 desc[UR6][R4.64], R2 ;  /* 0x0000000204007986 */ /* 0x008fe2000c101b06 */
[----:B------:R-:W-:Y:S05]  /*5ca0*/  EXIT ;  /* 0x000000000000794d */ /* 0x000fea0003800000 */
.L_x_56:
[----:B------:R-:W-:-:S00]  /*5cb0*/  BRA `(.L_x_56) ;  /* 0xfffffffc00fc7947 */ /* 0x000fc0000383ffff */
[----:B------:R-:W-:-:S00]  /*5cc0*/  NOP ;  /* 0x0000000000007918 */ /* 0x000fc00000000000 */
        /* <DEDUP_REMOVED lines=11> */
.L_x_149:


//--------------------- .text._ZN3cub18CUB_300001_SM_10006detail6reduce18DeviceReduceKernelINS2_10policy_hubIdjN4cuda3__47maximumIvEEE10Policy1000EPdjS8_dNS5_3std3__410__identityEEEvT0_PT3_T1_NS0_13GridEvenShareISI_EET2_T4_ --------------------------
	.section	.text._ZN3cub18CUB_300001_SM_10006detail6reduce18DeviceReduceKernelINS2_10policy_hubIdjN4cuda3__47maximumIvEEE10Policy1000EPdjS8_dNS5_3std3__410__identityEEEvT0_PT3_T1_NS0_13GridEvenShareISI_EET2_T4_,"ax",@progbits
	.align	128
        .global         _ZN3cub18CUB_300001_SM_10006detail6reduce18DeviceReduceKernelINS2_10policy_hubIdjN4cuda3__47maximumIvEEE10Policy1000EPdjS8_dNS5_3std3__410__identityEEEvT0_PT3_T1_NS0_13GridEvenShareISI_EET2_T4_
        .type           _ZN3cub18CUB_300001_SM_10006detail6reduce18DeviceReduceKernelINS2_10policy_hubIdjN4cuda3__47maximumIvEEE10Policy1000EPdjS8_dNS5_3std3__410__identityEEEvT0_PT3_T1_NS0_13GridEvenShareISI_EET2_T4_,@function
        .size           _ZN3cub18CUB_300001_SM_10006detail6reduce18DeviceReduceKernelINS2_10policy_hubIdjN4cuda3__47maximumIvEEE10Policy1000EPdjS8_dNS5_3std3__410__identityEEEvT0_PT3_T1_NS0_13GridEvenShareISI_EET2_T4_,(.L_x_150 - _ZN3cub18CUB_300001_SM_10006detail6reduce18DeviceReduceKernelINS2_10policy_hubIdjN4cuda3__47maximumIvEEE10Policy1000EPdjS8_dNS5_3std3__410__identityEEEvT0_PT3_T1_NS0_13GridEvenShareISI_EET2_T4_)
        .other          _ZN3cub18CUB_300001_SM_10006detail6reduce18DeviceReduceKernelINS2_10policy_hubIdjN4cuda3__47maximumIvEEE10Policy1000EPdjS8_dNS5_3std3__410__identityEEEvT0_PT3_T1_NS0_13GridEvenShareISI_EET2_T4_,@"STO_CUDA_ENTRY STV_DEFAULT"
_ZN3cub18CUB_300001_SM_10006detail6reduce18DeviceReduceKernelINS2_10policy_hubIdjN4cuda3__47maximumIvEEE10Policy1000EPdjS8_dNS5_3std3__410__identityEEEvT0_PT3_T1_NS0_13GridEvenShareISI_EET2_T4_:
.text._ZN3cub18CUB_300001_SM_10006detail6reduce18DeviceReduceKernelINS2_10policy_hubIdjN4cuda3__47maximumIvEEE10Policy1000EPdjS8_dNS5_3std3__410__identityEEEvT0_PT3_T1_NS0_13GridEvenShareISI_EET2_T4_:
[----:B------:R-:W-:Y:S01]  /*0000*/  LDC R1, c[0x0][0x37c] ;  /* 0x0000df00ff017b82 */ /* 0x000fe20000000800 */
[----:B------:R-:W0:Y:S07]  /*0010*/  LDCU UR4, c[0x0][0x380] ;  /* 0x00007000ff0477ac */ /* 0x000e2e0008000800 */
[----:B------:R-:W1:Y:S01]  /*0020*/  S2UR UR16, SR_CTAID.X ;  /* 0x00000000001079c3 */ /* 0x000e620000002500 */
[----:B------:R-:W-:Y:S01]  /*0030*/  BSSY.RECONVERGENT B0, `(.L_x_57) ;  /* 0x00003fa000007945 */ /* 0x000fe20003800200 */
[----:B------:R-:W2:Y:S01]  /*0040*/  LDCU UR5, c[0x0][0x3ac] ;  /* 0x00007580ff0577ac */ /* 0x000ea20008000800 */
[----:B------:R-:W3:Y:S01]  /*0050*/  LDCU.64 UR10, c[0x0][0x358] ;  /* 0x00006b00ff0a77ac */ /* 0x000ee20008000a00 */
[----:B0-----:R-:W-:-:S02]  /*0060*/  ULOP3.LUT UP0, URZ, UR4, 0x1f, URZ, 0xc0, !UPT ;  /* 0x0000001f04ff7892 */ /* 0x001fc4000f80c0ff */
[----:B--2---:R-:W-:-:S07]  /*0070*/  USHF.L.U32 UR5, UR5, 0xb, URZ ;  /* 0x0000000b05057899 */ /* 0x004fce00080006ff */
[----:B---3--:R-:W-:Y:S05]  /*0080*/  BRA.U UP0, `(.L_x_58) ;  /* 0x0000001d00dc7547 */ /* 0x008fea000b800000 */
[----:B------:R-:W1:Y:S02]  /*0090*/  LDCU UR8, c[0x0][0x3a8] ;  /* 0x00007500ff0877ac */ /* 0x000e640008000800 */
[----:B-1----:R-:W-:-:S04]  /*00a0*/  UIMAD UR12, UR16, -0x800, UR8 ;  /* 0xfffff800100c78a4 */ /* 0x002fc8000f8e0208 */
[----:B------:R-:W-:-:S09]  /*00b0*/  UISETP.GT.U32.AND UP0, UPT, UR12, 0x7ff, UPT ;  /* 0x000007ff0c00788c */ /* 0x000fd2000bf04070 */
[----:B------:R-:W-:Y:S05]  /*00c0*/  BRA.U UP0, `(.L_x_59) ;  /* 0x0000001100407547 */ /* 0x000fea000b800000 */
[----:B------:R-:W0:Y:S01]  /*00d0*/  S2R R0, SR_TID.X ;  /* 0x0000000000007919 */ /* 0x000e220000002100 */
[----:B------:R-:W-:Y:S01]  /*00e0*/  BSSY.RECONVERGENT B1, `(.L_x_60) ;  /* 0x000000b000017945 */ /* 0x000fe20003800200 */
[----:B------:R-:W-:Y:S02]  /*00f0*/  CS2R R2, SRZ ;  /* 0x0000000000027805 */ /* 0x000fe4000001ff00 */
[----:B0-----:R-:W-:Y:S01]  /*0100*/  ISETP.GE.U32.AND P0, PT, R0, UR12, PT ;  /* 0x0000000c00007c0c */ /* 0x001fe2000bf06070 */
[----:B------:R-:W-:-:S12]  /*0110*/  IMAD.MOV.U32 R8, RZ, RZ, R0 ;  /* 0x000000ffff087224 */ /* 0x000fd800078e0000 */
[----:B------:R-:W-:Y:S05]  /*0120*/  @P0 BRA `(.L_x_61) ;  /* 0x0000000000180947 */ /* 0x000fea0003800000 */
[----:B------:R-:W0:Y:S01]  /*0130*/  LDC.64 R2, c[0x0][0x380] ;  /* 0x0000e000ff027b82 */ /* 0x000e220000000a00 */
[----:B------:R-:W-:-:S04]  /*0140*/  IMAD.U32 R5, RZ, RZ, UR16 ;  /* 0x00000010ff057e24 */ /* 0x000fc8000f8e00ff */
[----:B------:R-:W-:-:S04]  /*0150*/  IMAD R5, R5, 0x800, R0 ;  /* 0x0000080005057824 */ /* 0x000fc800078e0200 */
[----:B0-----:R-:W-:-:S06]  /*0160*/  IMAD.WIDE.U32 R2, R5, 0x8, R2 ;  /* 0x0000000805027825 */ /* 0x001fcc00078e0002 */
[----:B------:R-:W5:Y:S01]  /*0170*/  LDG.E.64.CONSTANT R2, desc[UR10][R2.64] ;  /* 0x0000000a02027981 */ /* 0x000f62000c1e9b00 */
[----:B------:R-:W-:-:S07]  /*0180*/  VIADD R8, R0, 0x100 ;  /* 0x0000010000087836 */ /* 0x000fce0000000000 */
.L_x_61:
[----:B------:R-:W-:Y:S05]  /*0190*/  BSYNC.RECONVERGENT B1 ;  /* 0x0000000000017941 */ /* 0x000fea0003800200 */
.L_x_60:
[----:B------:R-:W-:Y:S01]  /*01a0*/  ISETP.GE.U32.AND P0, PT, R8, UR12, PT ;  /* 0x0000000c08007c0c */ /* 0x000fe2000bf06070 */
[----:B------:R-:W-:-:S12]  /*01b0*/  BSSY.RECONVERGENT B1, `(.L_x_62) ;  /* 0x000003d000017945 */ /* 0x000fd80003800200 */
[----:B------:R-:W-:Y:S05]  /*01c0*/  @P0 BRA `(.L_x_63) ;  /* 0x0000000000ec0947 */ /* 0x000fea0003800000 */
[----:B------:R-:W-:Y:S01]  /*01d0*/  LOP3.LUT R4, RZ, R8, RZ, 0x33, !PT ;  /* 0x00000008ff047212 */ /* 0x000fe200078e33ff */
[----:B------:R-:W-:Y:S01]  /*01e0*/  IMAD.U32 R6, RZ, RZ, UR16 ;  /* 0x00000010ff067e24 */ /* 0x000fe2000f8e00ff */
[----:B------:R-:W-:Y:S03]  /*01f0*/  BSSY.RECONVERGENT B2, `(.L_x_64) ;  /* 0x0000017000027945 */ /* 0x000fe60003800200 */
[----:B------:R-:W-:-:S04]  /*0200*/  VIADD R5, R4, UR8 ;  /* 0x0000000804057c36 */ /* 0x000fc80008000000 */
[----:B------:R-:W-:Y:S01]  /*0210*/  IMAD R4, R6, -0x800, R5 ;  /* 0xfffff80006047824 */ /* 0x000fe200078e0205 */
[----:B------:R-:W-:-:S04]  /*0220*/  LOP3.LUT R6, R5, 0x300, RZ, 0xc0, !PT ;  /* 0x0000030005067812 */ /* 0x000fc800078ec0ff */
[----:B------:R-:W-:Y:S02]  /*0230*/  ISETP.NE.AND P0, PT, R6, 0x300, PT ;  /* 0x000003000600780c */ /* 0x000fe40003f05270 */
[----:B------:R-:W-:-:S11]  /*0240*/  ISETP.GE.U32.AND P2, PT, R4, 0x300, PT ;  /* 0x000003000400780c */ /* 0x000fd60003f46070 */
[----:B------:R-:W-:Y:S05]  /*0250*/  @!P0 BRA `(.L_x_65) ;  /* 0x0000000000408947 */ /* 0x000fea0003800000 */
[----:B------:R-:W0:Y:S01]  /*0260*/  LDC.64 R6, c[0x0][0x380] ;  /* 0x0000e000ff067b82 */ /* 0x000e220000000a00 */
[----:B------:R-:W-:Y:S01]  /*0270*/  LEA.HI R4, R5, 0x1, RZ, 0x18 ;  /* 0x0000000105047811 */ /* 0x000fe200078fc0ff */
[----:B------:R-:W-:-:S03]  /*0280*/  IMAD.U32 R9, RZ, RZ, UR16 ;  /* 0x00000010ff097e24 */ /* 0x000fc6000f8e00ff */
[----:B------:R-:W-:Y:S01]  /*0290*/  LOP3.LUT R4, R4, 0x3, RZ, 0xc0, !PT ;  /* 0x0000000304047812 */ /* 0x000fe200078ec0ff */
[----:B------:R-:W-:-:S04]  /*02a0*/  IMAD R9, R9, 0x800, R8 ;  /* 0x0000080009097824 */ /* 0x000fc800078e0208 */
[----:B------:R-:W-:-:S07]  /*02b0*/  IMAD.MOV R10, RZ, RZ, -R4 ;  /* 0x000000ffff0a7224 */ /* 0x000fce00078e0a04 */
.L_x_66:
[----:B0-----:R-:W-:-:S06]  /*02c0*/  IMAD.WIDE.U32 R4, R9, 0x8, R6 ;  /* 0x0000000809047825 */ /* 0x001fcc00078e0006 */
[----:B------:R-:W2:Y:S01]  /*02d0*/  LDG.E.64.CONSTANT R4, desc[UR10][R4.64] ;  /* 0x0000000a04047981 */ /* 0x000ea2000c1e9b00 */
[----:B------:R-:W-:Y:S02]  /*02e0*/  VIADD R10, R10, 0x1 ;  /* 0x000000010a0a7836 */ /* 0x000fe40000000000 */
[----:B------:R-:W-:Y:S02]  /*02f0*/  VIADD R8, R8, 0x100 ;  /* 0x0000010008087836 */ /* 0x000fe40000000000 */
[----:B------:R-:W-:Y:S01]  /*0300*/  VIADD R9, R9, 0x100 ;  /* 0x0000010009097836 */ /* 0x000fe20000000000 */
[----:B------:R-:W-:Y:S01]  /*0310*/  ISETP.NE.AND P1, PT, R10, RZ, PT ;  /* 0x000000ff0a00720c */ /* 0x000fe20003f25270 */
[----:B--2--5:R-:W-:-:S06]  /*0320*/  DSETP.GEU.AND P0, PT, R2, R4, PT ;  /* 0x000000040200722a */ /* 0x024fcc0003f0e000 */
[----:B------:R-:W-:Y:S02]  /*0330*/  FSEL R2, R4, R2, !P0 ;  /* 0x0000000204027208 */ /* 0x000fe40004000000 */
[----:B------:R-:W-:-:S04]  /*0340*/  FSEL R3, R5, R3, !P0 ;  /* 0x0000000305037208 */ /* 0x000fc80004000000 */
[----:B------:R-:W-:Y:S05]  /*0350*/  @P1 BRA `(.L_x_66) ;  /* 0xfffffffc00d81947 */ /* 0x000fea000383ffff */
.L_x_65:
[----:B------:R-:W-:Y:S05]  /*0360*/  BSYNC.RECONVERGENT B2 ;  /* 0x0000000000027941 */ /* 0x000fea0003800200 */
.L_x_64:
[----:B------:R-:W-:Y:S05]  /*0370*/  @!P2 BRA `(.L_x_63) ;  /* 0x000000000080a947 */ /* 0x000fea0003800000 */
[----:B------:R-:W0:Y:S01]  /*0380*/  LDC.64 R4, c[0x0][0x380] ;  /* 0x0000e000ff047b82 */ /* 0x000e220000000a00 */
[----:B------:R-:W-:Y:S02]  /*0390*/  IMAD.U32 R7, RZ, RZ, UR16 ;  /* 0x00000010ff077e24 */ /* 0x000fe4000f8e00ff */
[----:B------:R-:W-:Y:S02]  /*03a0*/  VIADD R6, R8, 0x200 ;  /* 0x0000020008067836 */ /* 0x000fe40000000000 */
[----:B------:R-:W-:-:S07]  /*03b0*/  IMAD R7, R7, 0x800, R8 ;  /* 0x0000080007077824 */ /* 0x000fce00078e0208 */
.L_x_67:
[----:B0-----:R-:W-:-:S04]  /*03c0*/  IMAD.WIDE.U32 R8, R7, 0x8, R4 ;  /* 0x0000000807087825 */ /* 0x001fc800078e0004 */
[----:B------:R-:W-:Y:S02]  /*03d0*/  VIADD R11, R7, 0x100 ;  /* 0x00000100070b7836 */ /* 0x000fe40000000000 */
[----:B------:R-:W2:Y:S02]  /*03e0*/  LDG.E.64.CONSTANT R8, desc[UR10][R8.64] ;  /* 0x0000000a08087981 */ /* 0x000ea4000c1e9b00 */
[----:B------:R-:W-:-:S04]  /*03f0*/  IMAD.WIDE.U32 R10, R11, 0x8, R4 ;  /* 0x000000080b0a7825 */ /* 0x000fc800078e0004 */
[----:B------:R-:W-:Y:S02]  /*0400*/  VIADD R13, R7, 0x200 ;  /* 0x00000200070d7836 */ /* 0x000fe40000000000 */
[----:B------:R-:W3:Y:S02]  /*0410*/  LDG.E.64.CONSTANT R10, desc[UR10][R10.64] ;  /* 0x0000000a0a0a7981 */ /* 0x000ee4000c1e9b00 */
[----:B------:R-:W-:-:S04]  /*0420*/  IMAD.WIDE.U32 R12, R13, 0x8, R4 ;  /* 0x000000080d0c7825 */ /* 0x000fc800078e0004 */
[----:B------:R-:W-:Y:S02]  /*0430*/  VIADD R15, R7, 0x300 ;  /* 0x00000300070f7836 */ /* 0x000fe40000000000 */
[----:B------:R-:W4:Y:S02]  /*0440*/  LDG.E.64.CONSTANT R12, desc[UR10][R12.64] ;  /* 0x0000000a0c0c7981 */ /* 0x000f24000c1e9b00 */
[----:B------:R-:W-:-:S06]  /*0450*/  IMAD.WIDE.U32 R14, R15, 0x8, R4 ;  /* 0x000000080f0e7825 */ /* 0x000fcc00078e0004 */
[----:B------:R-:W4:Y:S01]  /*0460*/  LDG.E.64.CONSTANT R14, desc[UR10][R14.64] ;  /* 0x0000000a0e0e7981 */ /* 0x000f22000c1e9b00 */
[----:B------:R-:W-:Y:S01]  /*0470*/  VIADD R7, R7, 0x400 ;  /* 0x0000040007077836 */ /* 0x000fe20000000000 */
[----:B--2--5:R-:W-:-:S06]  /*0480*/  DSETP.GEU.AND P0, PT, R2, R8, PT ;  /* 0x000000080200722a */ /* 0x024fcc0003f0e000 */
[----:B------:R-:W-:Y:S01]  /*0490*/  FSEL R2, R8, R2, !P0 ;  /* 0x0000000208027208 */ /* 0x000fe20004000000 */
[C---:B------:R-:W-:Y:S01]  /*04a0*/  VIADD R8, R6.reuse, 0x200 ;  /* 0x0000020006087836 */ /* 0x040fe20000000000 */
[----:B------:R-:W-:Y:S01]  /*04b0*/  FSEL R3, R9, R3, !P0 ;  /* 0x0000000309037208 */ /* 0x000fe20004000000 */
[----:B------:R-:W-:-:S03]  /*04c0*/  VIADD R6, R6, 0x400 ;  /* 0x0000040006067836 */ /* 0x000fc60000000000 */
[----:B------:R-:W-:Y:S02]  /*04d0*/  ISETP.GE.AND P1, PT, R8, UR12, PT ;  /* 0x0000000c08007c0c */ /* 0x000fe4000bf26270 */
        /* <DEDUP_REMOVED lines=8> */
[----:B------:R-:W-:Y:S01]  /*0560*/  FSEL R3, R15, R3, !P0 ;  /* 0x000000030f037208 */ /* 0x000fe20004000000 */
[----:B------:R-:W-:Y:S06]  /*0570*/  @!P1 BRA `(.L_x_67) ;  /* 0xfffffffc00909947 */ /* 0x000fec000383ffff */
.L_x_63:
[----:B------:R-:W-:Y:S05]  /*0580*/  BSYNC.RECONVERGENT B1 ;  /* 0x0000000000017941 */ /* 0x000fea0003800200 */
.L_x_62:
[----:B------:R-:W-:-:S09]  /*0590*/  UISETP.GE.U32.AND UP0, UPT, UR12, 0x100, UPT ;  /* 0x000001000c00788c */ /* 0x000fd2000bf06070 */
[----:B------:R-:W-:Y:S05]  /*05a0*/  BRA.U !UP0, `(.L_x_68) ;  /* 0x00000005082c7547 */ /* 0x000fea000b800000 */
        /* <DEDUP_REMOVED lines=11> */
[----:B------:R-:W-:Y:S04]  /*0660*/  SHFL.DOWN PT, R6, R4, 0x2, 0x1f ;  /* 0x08401f0004067f89 */ /* 0x000fe800000e0000 */
[----:B------:R-:W0:Y:S01]  /*0670*/  SHFL.DOWN PT, R7, R5, 0x2, 0x1f ;  /* 0x08401f0005077f89 */ /* 0x000e2200000e0000 */
[----:B------:R-:W1:Y:S01]  /*0680*/  @!P2 S2R R8, SR_CgaCtaId ;  /* 0x000000000008a919 */ /* 0x000e620000008800 */
[----:B0-----:R-:W-:-:S06]  /*0690*/  DSETP.GEU.AND P1, PT, R4, R6, PT ;  /* 0x000000060400722a */ /* 0x001fcc0003f2e000 */
[----:B------:R-:W-:Y:S02]  /*06a0*/  @!P0 FSEL R4, R6, R4, !P1 ;  /* 0x0000000406048208 */ /* 0x000fe40004800000 */
[----:B------:R-:W-:Y:S02]  /*06b0*/  @!P0 FSEL R5, R7, R5, !P1 ;  /* 0x0000000507058208 */ /* 0x000fe40004800000 */
[----:B------:R-:W-:Y:S01]  /*06c0*/  ISETP.GT.AND P0, PT, R9, 0x1b, PT ;  /* 0x0000001b0900780c */ /* 0x000fe20003f04270 */
[----:B------:R-:W-:Y:S01]  /*06d0*/  SHFL.DOWN PT, R2, R4, 0x4, 0x1f ;  /* 0x08801f0004027f89 */ /* 0x000fe200000e0000 */
[----:B------:R-:W-:Y:S02]  /*06e0*/  @!P2 MOV R7, 0x400 ;  /* 0x000004000007a802 */ /* 0x000fe40000000f00 */
[----:B------:R-:W-:Y:S01]  /*06f0*/  @!P2 SHF.R.U32.HI R6, RZ, 0x2, R0 ;  /* 0x00000002ff06a819 */ /* 0x000fe20000011600 */
[----:B------:R-:W0:Y:S01]  /*0700*/  SHFL.DOWN PT, R3, R5, 0x4, 0x1f ;  /* 0x08801f0005037f89 */ /* 0x000e2200000e0000 */
[----:B-1----:R-:W-:-:S02]  /*0710*/  @!P2 LEA R11, R8, R7, 0x18 ;  /* 0x00000007080ba211 */ /* 0x002fc400078ec0ff */
[----:B------:R-:W-:-:S05]  /*0720*/  @!P2 LOP3.LUT R8, R6, 0xf8, RZ, 0xc0, !PT ;  /* 0x000000f80608a812 */ /* 0x000fca00078ec0ff */
        /* <DEDUP_REMOVED lines=26> */
[----:B-1----:R-:W1:Y:S04]  /*08d0*/  LDS.128 R4, [UR4+0x20] ;  /* 0x00002004ff047984 */ /* 0x002e680008000c00 */
[----:B------:R-:W2:Y:S01]  /*08e0*/  LDS.128 R8, [UR4+0x30] ;  /* 0x00003004ff087984 */ /* 0x000ea20008000c00 */
        /* <DEDUP_REMOVED lines=8> */
[----:B------:R-:W-:Y:S02]  /*0970*/  FSEL R5, R5, R3, !P1 ;  /* 0x0000000305057208 */ /* 0x000fe40004800000 */
[----:B------:R-:W0:Y:S04]  /*0980*/  LDS.64 R2, [UR4+0x40] ;  /* 0x00004004ff027984 */ /* 0x000e280008000a00 */
[----:B------:R-:W-:-:S06]  /*0990*/  DSETP.GEU.AND P1, PT, R4, R6, PT ;  /* 0x000000060400722a */ /* 0x000fcc0003f2e000 */
[----:B------:R-:W-:Y:S02]  /*09a0*/  FSEL R4, R6, R4, !P1 ;  /* 0x0000000406047208 */ /* 0x000fe40004800000 */
[----:B------:R-:W-:-:S06]  /*09b0*/  FSEL R5, R7, R5, !P1 ;  /* 0x0000000507057208 */ /* 0x000fcc0004800000 */
[----:B--2---:R-:W-:-:S06]  /*09c0*/  DSETP.GEU.AND P1, PT, R4, R8, PT ;  /* 0x000000080400722a */ /* 0x004fcc0003f2e000 */
[----:B------:R-:W-:Y:S02]  /*09d0*/  FSEL R4, R8, R4, !P1 ;  /* 0x0000000408047208 */ /* 0x000fe40004800000 */
[----:B------:R-:W-:-:S06]  /*09e0*/  FSEL R5, R9, R5, !P1 ;  /* 0x0000000509057208 */ /* 0x000fcc0004800000 */
[----:B------:R-:W-:-:S06]  /*09f0*/  DSETP.GEU.AND P1, PT, R4, R10, PT ;  /* 0x0000000a0400722a */ /* 0x000fcc0003f2e000 */
[----:B------:R-:W-:Y:S02]  /*0a00*/  FSEL R4, R10, R4, !P1 ;  /* 0x000000040a047208 */ /* 0x000fe40004800000 */
[----:B------:R-:W-:-:S06]  /*0a10*/  FSEL R5, R11, R5, !P1 ;  /* 0x000000050b057208 */ /* 0x000fcc0004800000 */
[----:B0-----:R-:W-:-:S06]  /*0a20*/  DSETP.GEU.AND P1, PT, R4, R2, PT ;  /* 0x000000020400722a */ /* 0x001fcc0003f2e000 */
[----:B------:R-:W-:Y:S02]  /*0a30*/  FSEL R2, R2, R4, !P1 ;  /* 0x0000000402027208 */ /* 0x000fe40004800000 */
[----:B------:R-:W-:Y:S01]  /*0a40*/  FSEL R3, R3, R5, !P1 ;  /* 0x0000000503037208 */ /* 0x000fe20004800000 */
[----:B------:R-:W-:Y:S06]  /*0a50*/  BRA `(.L_x_69) ;  /* 0x00000034005c7947 */ /* 0x000fec0003800000 */
.L_x_68:
[----:B------:R-:W-:Y:S01]  /*0a60*/  LOP3.LUT R4, R0, 0x3e0, RZ, 0xc0, !PT ;  /* 0x000003e000047812 */ /* 0x000fe200078ec0ff */
[----:B------:R-:W0:Y:S04]  /*0a70*/  S2R R10, SR_LANEID ;  /* 0x00000000000a7919 */ /* 0x000e280000000000 */
[----:B------:R-:W-:Y:S01]  /*0a80*/  VIADD R5, R4, 0x20 ;  /* 0x0000002004057836 */ /* 0x000fe20000000000 */
[----:B------:R-:W-:-:S04]  /*0a90*/  LOP3.LUT R4, RZ, R4, RZ, 0x33, !PT ;  /* 0x00000004ff047212 */ /* 0x000fc800078e33ff */
[----:B------:R-:W-:Y:S01]  /*0aa0*/  ISETP.GT.U32.AND P0, PT, R5, UR12, PT ;  /* 0x0000000c05007c0c */ /* 0x000fe2000bf04070 */
[----:B------:R-:W-:-:S05]  /*0ab0*/  VIADD R4, R4, UR12 ;  /* 0x0000000c04047c36 */ /* 0x000fca0008000000 */
[----:B------:R-:W-:-:S05]  /*0ac0*/  SEL R5, R4, 0x1f, P0 ;  /* 0x0000001f04057807 */ /* 0x000fca0000000000 */
[----:B-----5:R-:W-:Y:S04]  /*0ad0*/  SHFL.DOWN PT, R6, R2, 0x1, R5 ;  /* 0x0820000002067989 */ /* 0x020fe800000e0005 */
[----:B------:R-:W1:Y:S01]  /*0ae0*/  SHFL.DOWN PT, R7, R3, 0x1, R5 ;  /* 0x0820000003077989 */ /* 0x000e6200000e0005 */
[----:B0-----:R-:W-:Y:S01]  /*0af0*/  ISETP.GE.AND P0, PT, R10, R5, PT ;  /* 0x000000050a00720c */ /* 0x001fe20003f06270 */
[----:B-1----:R-:W-:-:S06]  /*0b00*/  DSETP.GEU.AND P1, PT, R2, R6, PT ;  /* 0x000000060200722a */ /* 0x002fcc0003f2e000 */
[-C--:B------:R-:W-:Y:S01]  /*0b10*/  FSEL R9, R6, R2.reuse, !P1 ;  /* 0x0000000206097208 */ /* 0x080fe20004800000 */
[----:B------:R-:W-:Y:S01]  /*0b20*/  VIADD R6, R10, 0x2 ;  /* 0x000000020a067836 */ /* 0x000fe20000000000 */
[-C--:B------:R-:W-:Y:S02]  /*0b30*/  FSEL R7, R7, R3.reuse, !P1 ;  /* 0x0000000307077208 */ /* 0x080fe40004800000 */
[----:B------:R-:W-:Y:S02]  /*0b40*/  FSEL R4, R9, R2, !P0 ;  /* 0x0000000209047208 */ /* 0x000fe40004000000 */
[----:B------:R-:W-:Y:S02]  /*0b50*/  FSEL R7, R7, R3, !P0 ;  /* 0x0000000307077208 */ /* 0x000fe40004000000 */
[----:B------:R-:W-:Y:S01]  /*0b60*/  ISETP.GT.AND P0, PT, R6, R5, PT ;  /* 0x000000050600720c */ /* 0x000fe20003f04270 */
[----:B------:R-:W-:Y:S01]  /*0b70*/  SHFL.DOWN PT, R8, R4, 0x2, R5 ;  /* 0x0840000004087989 */ /* 0x000fe200000e0005 */
[----:B------:R-:W-:-:S03]  /*0b80*/  IMAD.MOV.U32 R6, RZ, RZ, R4 ;  /* 0x000000ffff067224 */ /* 0x000fc600078e0004 */
[----:B------:R-:W0:Y:S03]  /*0b90*/  SHFL.DOWN PT, R9, R7, 0x2, R5 ;  /* 0x0840000007097989 */ /* 0x000e2600000e0005 */
[----:B0-----:R-:W-:Y:S01]  /*0ba0*/  DSETP.GEU.AND P1, PT, R6, R8, PT ;  /* 0x000000080600722a */ /* 0x001fe20003f2e000 */
[----:B------:R-:W-:-:S05]  /*0bb0*/  VIADD R6, R10, 0x4 ;  /* 0x000000040a067836 */ /* 0x000fca0000000000 */
[----:B------:R-:W-:Y:S02]  /*0bc0*/  @!P0 FSEL R4, R8, R4, !P1 ;  /* 0x0000000408048208 */ /* 0x000fe40004800000 */
[----:B------:R-:W-:Y:S02]  /*0bd0*/  @!P0 FSEL R7, R9, R7, !P1 ;  /* 0x0000000709078208 */ /* 0x000fe40004800000 */
        /* <DEDUP_REMOVED lines=10> */
[----:B------:R-:W-:Y:S01]  /*0c80*/  IMAD.MOV.U32 R6, RZ, RZ, R4 ;  /* 0x000000ffff067224 */ /* 0x000fe200078e0004 */
[C---:B------:R-:W-:Y:S02]  /*0c90*/  ISETP.NE.AND P0, PT, R10.reuse, RZ, PT ;  /* 0x000000ff0a00720c */ /* 0x040fe40003f05270 */
[----:B------:R-:W0:Y:S11]  /*0ca0*/  SHFL.DOWN PT, R3, R7, 0x8, R5 ;  /* 0x0900000007037989 */ /* 0x000e3600000e0005 */
[----:B------:R-:W1:Y:S01]  /*0cb0*/  @!P0 S2R R9, SR_CgaCtaId ;  /* 0x0000000000098919 */ /* 0x000e620000008800 */
[----:B------:R-:W-:Y:S01]  /*0cc0*/  @!P0 MOV R8, 0x400 ;  /* 0x0000040000088802 */ /* 0x000fe20000000f00 */
[----:B0-----:R-:W-:Y:S01]  /*0cd0*/  DSETP.GEU.AND P2, PT, R6, R2, PT ;  /* 0x000000020600722a */ /* 0x001fe20003f4e000 */
[----:B------:R-:W-:-:S05]  /*0ce0*/  VIADD R6, R10, 0x10 ;  /* 0x000000100a067836 */ /* 0x000fca0000000000 */
[----:B------:R-:W-:Y:S02]  /*0cf0*/  @!P1 FSEL R4, R2, R4, !P2 ;  /* 0x0000000402049208 */ /* 0x000fe40005000000 */
[----:B------:R-:W-:Y:S02]  /*0d00*/  @!P1 FSEL R7, R3, R7, !P2 ;  /* 0x0000000703079208 */ /* 0x000fe40005000000 */
[----:B------:R-:W-:Y:S01]  /*0d10*/  ISETP.GT.AND P1, PT, R6, R5, PT ;  /* 0x000000050600720c */ /* 0x000fe20003f24270 */
[----:B------:R-:W-:Y:S01]  /*0d20*/  SHFL.DOWN PT, R2, R4, 0x10, R5 ;  /* 0x0a00000004027989 */ /* 0x000fe200000e0005 */
[----:B------:R-:W-:-:S03]  /*0d30*/  @!P0 SHF.R.U32.HI R6, RZ, 0x2, R0 ;  /* 0x00000002ff068819 */ /* 0x000fc60000011600 */
[----:B------:R0:W2:Y:S01]  /*0d40*/  SHFL.DOWN PT, R3, R7, 0x10, R5 ;  /* 0x0a00000007037989 */ /* 0x0000a200000e0005 */
[----:B------:R-:W-:Y:S02]  /*0d50*/  @!P0 LOP3.LUT R6, R6, 0xf8, RZ, 0xc0, !PT ;  /* 0x000000f806068812 */ /* 0x000fe400078ec0ff */
[----:B-1----:R-:W-:-:S05]  /*0d60*/  @!P0 LEA R9, R9, R8, 0x18 ;  /* 0x0000000809098211 */ /* 0x002fca00078ec0ff */
[----:B------:R-:W-:Y:S02]  /*0d70*/  @!P0 IMAD.IADD R9, R6, 0x1, R9 ;  /* 0x0000000106098824 */ /* 0x000fe400078e0209 */
[----:B0-----:R-:W-:-:S06]  /*0d80*/  IMAD.MOV.U32 R5, RZ, RZ, R7 ;  /* 0x000000ffff057224 */ /* 0x001fcc00078e0007 */
[----:B--2---:R-:W-:-:S06]  /*0d90*/  DSETP.GEU.AND P2, PT, R4, R2, PT ;  /* 0x000000020400722a */ /* 0x004fcc0003f4e000 */
[----:B------:R-:W-:Y:S02]  /*0da0*/  @!P1 FSEL R4, R2, R4, !P2 ;  /* 0x0000000402049208 */ /* 0x000fe40005000000 */
[----:B------:R-:W-:-:S03]  /*0db0*/  @!P1 FSEL R7, R3, R7, !P2 ;  /* 0x0000000703079208 */ /* 0x000fc60005000000 */
[----:B------:R-:W-:Y:S02]  /*0dc0*/  IMAD.MOV.U32 R2, RZ, RZ, R4 ;  /* 0x000000ffff027224 */ /* 0x000fe400078e0004 */
[----:B------:R-:W-:-:S05]  /*0dd0*/  IMAD.MOV.U32 R3, RZ, RZ, R7 ;  /* 0x000000ffff037224 */ /* 0x000fca00078e0007 */
[----:B------:R1:W-:Y:S01]  /*0de0*/  @!P0 STS.64 [R9+0x8], R2 ;  /* 0x0000080209008388 */ /* 0x0003e20000000a00 */
[----:B------:R-:W-:Y:S01]  /*0df0*/  BAR.SYNC.DEFER_BLOCKING 0x0 ;  /* 0x0000000000007b1d */ /* 0x000fe20000010000 */
[----:B------:R-:W-:-:S13]  /*0e00*/  ISETP.NE.AND P0, PT, R0, RZ, PT ;  /* 0x000000ff0000720c */ /* 0x000fda0003f05270 */
[----:B-1----:R-:W-:Y:S05]  /*0e10*/  @P0 BRA `(.L_x_69) ;  /* 0x00000030006c0947 */ /* 0x002fea0003800000 */
[----:B------:R-:W0:Y:S01]  /*0e20*/  S2UR UR5, SR_CgaCtaId ;  /* 0x00000000000579c3 */ /* 0x000e220000008800 */
[----:B------:R-:W-:Y:S01]  /*0e30*/  UMOV UR4, 0x400 ;  /* 0x0000040000047882 */ /* 0x000fe20000000000 */
[----:B------:R-:W-:Y:S02]  /*0e40*/  UISETP.GT.U32.AND UP0, UPT, UR12, 0x20, UPT ;  /* 0x000000200c00788c */ /* 0x000fe4000bf04070 */
[----:B------:R-:W-:-:S04]  /*0e50*/  UISETP.GT.U32.AND UP1, UPT, UR12, 0x40, UPT ;  /* 0x000000400c00788c */ /* 0x000fc8000bf24070 */
[----:B------:R-:W-:Y:S01]  /*0e60*/  PLOP3.LUT P3, PT, PT, PT, UP0, 0x80, 0x8 ;  /* 0x000000000008781c */ /* 0x000fe20003f6f008 */
[----:B------:R-:W-:Y:S01]  /*0e70*/  UISETP.GT.U32.AND UP0, UPT, UR12, 0x60, UPT ;  /* 0x000000600c00788c */ /* 0x000fe2000bf04070 */
[----:B------:R-:W-:Y:S01]  /*0e80*/  PLOP3.LUT P2, PT, PT, PT, UP1, 0x80, 0x8 ;  /* 0x000000000008781c */ /* 0x000fe20003f4f018 */
[----:B0-----:R-:W-:-:S09]  /*0e90*/  ULEA UR4, UR5, UR4, 0x18 ;  /* 0x0000000405047291 */ /* 0x001fd2000f8ec0ff */
[----:B------:R-:W0:Y:S04]  /*0ea0*/  LDS.128 R12, [UR4+0x10] ;  /* 0x00001004ff0c7984 */ /* 0x000e280008000c00 */
[----:B------:R-:W1:Y:S01]  /*0eb0*/  LDS.128 R4, [UR4+0x20] ;  /* 0x00002004ff047984 */ /* 0x000e620008000c00 */
[----:B0-----:R-:W-:-:S06]  /*0ec0*/  DSETP.GEU.AND P1, PT, R2, R12, PT ;  /* 0x0000000c0200722a */ /* 0x001fcc0003f2e000 */
[-C--:B------:R-:W-:Y:S02]  /*0ed0*/  FSEL R9, R12, R2.reuse, !P1 ;  /* 0x000000020c097208 */ /* 0x080fe40004800000 */
[-C--:B------:R-:W-:Y:S02]  /*0ee0*/  FSEL R11, R13, R3.reuse, !P1 ;  /* 0x000000030d0b7208 */ /* 0x080fe40004800000 */
[----:B------:R-:W-:Y:S02]  /*0ef0*/  FSEL R13, R9, R2, P3 ;  /* 0x00000002090d7208 */ /* 0x000fe40001800000 */
[----:B------:R-:W-:Y:S02]  /*0f00*/  FSEL R0, R11, R3, P3 ;  /* 0x000000030b007208 */ /* 0x000fe40001800000 */
[----:B------:R-:W-:Y:S01]  /*0f10*/  PLOP3.LUT P1, PT, PT, PT, UP0, 0x80, 0x8 ;  /* 0x000000000008781c */ /* 0x000fe20003f2f008 */
[----:B------:R-:W-:Y:S01]  /*0f20*/  IMAD.MOV.U32 R2, RZ, RZ, R13 ;  /* 0x000000ffff027224 */ /* 0x000fe200078e000d */
[----:B------:R-:W0:Y:S01]  /*0f30*/  LDS.128 R8, [UR4+0x30] ;  /* 0x00003004ff087984 */ /* 0x000e220008000c00 */
[----:B------:R-:W-:Y:S01]  /*0f40*/  IMAD.MOV.U32 R3, RZ, RZ, R0 ;  /* 0x000000ffff037224 */ /* 0x000fe200078e0000 */
[----:B------:R-:W-:-:S05]  /*0f50*/  UISETP.GT.U32.AND UP0, UPT, UR12, 0x80, UPT ;  /* 0x000000800c00788c */ /* 0x000fca000bf04070 */
[----:B------:R-:W-:-:S06]  /*0f60*/  DSETP.GEU.AND P3, PT, R2, R14, PT ;  /* 0x0000000e0200722a */ /* 0x000fcc0003f6e000 */
[----:B------:R-:W-:Y:S02]  /*0f70*/  @P2 FSEL R13, R14, R13, !P3 ;  /* 0x0000000d0e0d2208 */ /* 0x000fe40005800000 */
[----:B------:R-:W-:Y:S02]  /*0f80*/  @P2 FSEL R0, R15, R0, !P3 ;  /* 0x000000000f002208 */ /* 0x000fe40005800000 */
[----:B------:R-:W-:Y:S01]  /*0f90*/  PLOP3.LUT P2, PT, PT, PT, UP0, 0x80, 0x8 ;  /* 0x000000000008781c */ /* 0x000fe20003f4f008 */
[----:B------:R-:W-:Y:S01]  /*0fa0*/  IMAD.MOV.U32 R2, RZ, RZ, R13 ;  /* 0x000000ffff027224 */ /* 0x000fe200078e000d */
[----:B------:R-:W-:Y:S01]  /*0fb0*/  UISETP.GT.U32.AND UP0, UPT, UR12, 0xa0, UPT ;  /* 0x000000a00c00788c */ /* 0x000fe2000bf04070 */
[----:B------:R-:W-:-:S06]  /*0fc0*/  IMAD.MOV.U32 R3, RZ, RZ, R0 ;  /* 0x000000ffff037224 */ /* 0x000fcc00078e0000 */
[----:B-1----:R-:W-:Y:S01]  /*0fd0*/  DSETP.GEU.AND P3, PT, R2, R4, PT ;  /* 0x000000040200722a */ /* 0x002fe20003f6e000 */
[----:B------:R-:W1:Y:S05]  /*0fe0*/  LDS.64 R2, [UR4+0x40] ;  /* 0x00004004ff027984 */ /* 0x000e6a0008000a00 */
[----:B------:R-:W-:Y:S02]  /*0ff0*/  @P1 FSEL R13, R4, R13, !P3 ;  /* 0x0000000d040d1208 */ /* 0x000fe40005800000 */
[----:B------:R-:W-:Y:S02]  /*1000*/  @P1 FSEL R0, R5, R0, !P3 ;  /* 0x0000000005001208 */ /* 0x000fe40005800000 */
[----:B------:R-:W-:Y:S01]  /*1010*/  PLOP3.LUT P1, PT, PT, PT, UP0, 0x80, 0x8 ;  /* 0x000000000008781c */ /* 0x000fe20003f2f008 */
[----:B------:R-:W-:Y:S01]  /*1020*/  IMAD.MOV.U32 R4, RZ, RZ, R13 ;  /* 0x000000ffff047224 */ /* 0x000fe200078e000d */
[----:B------:R-:W-:Y:S01]  /*1030*/  UISETP.GT.U32.AND UP0, UPT, UR12, 0xc0, UPT ;  /* 0x000000c00c00788c */ /* 0x000fe2000bf04070 */
[----:B------:R-:W-:-:S06]  /*1040*/  IMAD.MOV.U32 R5, RZ, RZ, R0 ;  /* 0x000000ffff057224 */ /* 0x000fcc00078e0000 */
[----:B------:R-:W-:-:S06]  /*1050*/  DSETP.GEU.AND P3, PT, R4, R6, PT ;  /* 0x000000060400722a */ /* 0x000fcc0003f6e000 */
[----:B------:R-:W-:Y:S02]  /*1060*/  @P2 FSEL R13, R6, R13, !P3 ;  /* 0x0000000d060d2208 */ /* 0x000fe40005800000 */
[----:B------:R-:W-:Y:S02]  /*1070*/  @P2 FSEL R0, R7, R0, !P3 ;  /* 0x0000000007002208 */ /* 0x000fe40005800000 */
[----:B------:R-:W-:Y:S01]  /*1080*/  PLOP3.LUT P2, PT, PT, PT, UP0, 0x80, 0x8 ;  /* 0x000000000008781c */ /* 0x000fe20003f4f008 */
[----:B------:R-:W-:Y:S01]  /*1090*/  IMAD.MOV.U32 R4, RZ, RZ, R13 ;  /* 0x000000ffff047224 */ /* 0x000fe200078e000d */
[----:B------:R-:W-:Y:S01]  /*10a0*/  UISETP.GT.U32.AND UP0, UPT, UR12, 0xe0, UPT ;  /* 0x000000e00c00788c */ /* 0x000fe2000bf04070 */
[----:B------:R-:W-:-:S06]  /*10b0*/  IMAD.MOV.U32 R5, RZ, RZ, R0 ;  /* 0x000000ffff057224 */ /* 0x000fcc00078e0000 */
[----:B0-----:R-:W-:-:S06]  /*10c0*/  DSETP.GEU.AND P3, PT, R4, R8, PT ;  /* 0x000000080400722a */ /* 0x001fcc0003f6e000 */
[----:B------:R-:W-:Y:S02]  /*10d0*/  @P1 FSEL R13, R8, R13, !P3 ;  /* 0x0000000d080d1208 */ /* 0x000fe40005800000 */
[----:B------:R-:W-:Y:S02]  /*10e0*/  @P1 FSEL R0, R9, R0, !P3 ;  /* 0x0000000009001208 */ /* 0x000fe40005800000 */
[----:B------:R-:W-:Y:S01]  /*10f0*/  PLOP3.LUT P1, PT, PT, PT, UP0, 0x80, 0x8 ;  /* 0x000000000008781c */ /* 0x000fe20003f2f008 */
[----:B------:R-:W-:Y:S02]  /*1100*/  IMAD.MOV.U32 R4, RZ, RZ, R13 ;  /* 0x000000ffff047224 */ /* 0x000fe400078e000d */
[----:B------:R-:W-:-:S06]  /*1110*/  IMAD.MOV.U32 R5, RZ, RZ, R0 ;  /* 0x000000ffff057224 */ /* 0x000fcc00078e0000 */
[----:B------:R-:W-:-:S06]  /*1120*/  DSETP.GEU.AND P3, PT, R4, R10, PT ;  /* 0x0000000a0400722a */ /* 0x000fcc0003f6e000 */
[----:B------:R-:W-:Y:S02]  /*1130*/  @P2 FSEL R13, R10, R13, !P3 ;  /* 0x0000000d0a0d2208 */ /* 0x000fe40005800000 */
[----:B------:R-:W-:-:S03]  /*1140*/  @P2 FSEL R0, R11, R0, !P3 ;  /* 0x000000000b002208 */ /* 0x000fc60005800000 */
[----:B------:R-:W-:Y:S02]  /*1150*/  IMAD.MOV.U32 R4, RZ, RZ, R13 ;  /* 0x000000ffff047224 */ /* 0x000fe400078e000d */
[----:B------:R-:W-:-:S06]  /*1160*/  IMAD.MOV.U32 R5, RZ, RZ, R0 ;  /* 0x000000ffff057224 */ /* 0x000fcc00078e0000 */
[----:B-1----:R-:W-:-:S06]  /*1170*/  DSETP.GEU.AND P2, PT, R4, R2, PT ;  /* 0x000000020400722a */ /* 0x002fcc0003f4e000 */
[----:B------:R-:W-:Y:S02]  /*1180*/  @P1 FSEL R13, R2, R13, !P2 ;  /* 0x0000000d020d1208 */ /* 0x000fe40005000000 */
[----:B------:R-:W-:-:S03]  /*1190*/  @P1 FSEL R0, R3, R0, !P2 ;  /* 0x0000000003001208 */ /* 0x000fc60005000000 */
[----:B------:R-:W-:Y:S02]  /*11a0*/  IMAD.MOV.U32 R2, RZ, RZ, R13 ;  /* 0x000000ffff027224 */ /* 0x000fe400078e000d */
[----:B------:R-:W-:Y:S01]  /*11b0*/  IMAD.MOV.U32 R3, RZ, RZ, R0 ;  /* 0x000000ffff037224 */ /* 0x000fe200078e0000 */
[----:B------:R-:W-:Y:S06]  /*11c0*/  BRA `(.L_x_69) ;  /* 0x0000002c00807947 */ /* 0x000fec0003800000 */
.L_x_59:
[----:B------:R-:W0:Y:S01]  /*11d0*/  S2R R0, SR_TID.X ;  /* 0x0000000000007919 */ /* 0x000e220000002100 */
[----:B------:R-:W1:Y:S01]  /*11e0*/  LDC.64 R20, c[0x0][0x380] ;  /* 0x0000e000ff147b82 */ /* 0x000e620000000a00 */
[----:B------:R-:W-:Y:S02]  /*11f0*/  IMAD.U32 R3, RZ, RZ, UR16 ;  /* 0x00000010ff037e24 */ /* 0x000fe4000f8e00ff */
[----:B0-----:R-:W-:-:S04]  /*1200*/  IMAD.SHL.U32 R2, R0, 0x4, RZ ;  /* 0x0000000400027824 */ /* 0x001fc800078e00ff */
[----:B------:R-:W-:-:S04]  /*1210*/  IMAD R3, R3, 0x800, R2 ;  /* 0x0000080003037824 */ /* 0x000fc800078e0202 */
[----:B-1----:R-:W-:-:S05]  /*1220*/  IMAD.WIDE.U32 R20, R3, 0x8, R20 ;  /* 0x0000000803147825 */ /* 0x002fca00078e0014 */
[----:B------:R-:W2:Y:S04]  /*1230*/  LDG.E.128.CONSTANT R4, desc[UR10][R20.64] ;  /* 0x0000000a14047981 */ /* 0x000ea8000c1e9d00 */
[----:B------:R-:W3:Y:S04]  /*1240*/  LDG.E.128.CONSTANT R8, desc[UR10][R20.64+0x10] ;  /* 0x0000100a14087981 */ /* 0x000ee8000c1e9d00 */
[----:B------:R-:W4:Y:S04]  /*1250*/  LDG.E.128.CONSTANT R12, desc[UR10][R20.64+0x2000] ;  /* 0x0020000a140c7981 */ /* 0x000f28000c1e9d00 */
[----:B------:R-:W5:Y:S01]  /*1260*/  LDG.E.128.CONSTANT R16, desc[UR10][R20.64+0x2010] ;  /* 0x0020100a14107981 */ /* 0x000f62000c1e9d00 */
[----:B------:R-:W-:Y:S01]  /*1270*/  UISETP.GE.U32.AND UP0, UPT, UR12, UR5, UPT ;  /* 0x000000050c00728c */ /* 0x000fe2000bf06070 */
        /* <DEDUP_REMOVED lines=21> */
[----:B------:R-:W-:Y:S06]  /*13d0*/  BRA.U !UP0, `(.L_x_70) ;  /* 0x0000000508dc7547 */ /* 0x000fec000b800000 */
[----:B------:R-:W-:Y:S02]  /*13e0*/  ULEA UR6, UR16, UR5, 0xb ;  /* 0x0000000510067291 */ /* 0x000fe4000f8e58ff */
[----:B------:R-:W-:Y:S01]  /*13f0*/  UIADD3 UR14, UPT, UPT, UR8, -0x800, URZ ;  /* 0xfffff800080e7890 */ /* 0x000fe2000fffe0ff */
[----:B------:R-:W0:Y:S03]  /*1400*/  LDCU UR9, c[0x0][0x3a8] ;  /* 0x00007500ff0977ac */ /* 0x000e260008000800 */
[----:B------:R-:W-:Y:S01]  /*1410*/  VIADD R3, R0, UR6 ;  /* 0x0000000600037c36 */ /* 0x000fe20008000000 */
[----:B------:R-:W-:Y:S01]  /*1420*/  UISETP.GT.U32.AND UP0, UPT, UR6, UR14, UPT ;  /* 0x0000000e0600728c */ /* 0x000fe2000bf04070 */
[----:B------:R-:W1:Y:S01]  /*1430*/  LDCU.64 UR18, c[0x0][0x380] ;  /* 0x00007000ff1277ac */ /* 0x000e620008000a00 */
[----:B------:R-:W-:Y:S01]  /*1440*/  UIADD3 UR13, UPT, UPT, UR6, 0x100, URZ ;  /* 0x00000100060d7890 */ /* 0x000fe2000fffe0ff */
[----:B------:R-:W-:Y:S01]  /*1450*/  UMOV UR4, URZ ;  /* 0x000000ff00047c82 */ /* 0x000fe20008000000 */
[----:B------:R-:W-:-:S05]  /*1460*/  UMOV UR7, UR6 ;  /* 0x0000000600077c82 */ /* 0x000fca0008000000 */
[----:B------:R-:W-:Y:S05]  /*1470*/  BRA.U UP0, `(.L_x_71) ;  /* 0x0000000100a87547 */ /* 0x000fea000b800000 */
.L_x_72:
[----:B------:R-:W-:-:S05]  /*1480*/  IADD3 R4, P0, PT, R2, UR7, RZ ;  /* 0x0000000702047c10 */ /* 0x000fca000ff1e0ff */
[----:B------:R-:W-:Y:S01]  /*1490*/  IMAD.X R5, RZ, RZ, RZ, P0 ;  /* 0x000000ffff057224 */ /* 0x000fe200000e06ff */
[----:B-1----:R-:W-:-:S04]  /*14a0*/  LEA R22, P0, R4, UR18, 0x3 ;  /* 0x0000001204167c11 */ /* 0x002fc8000f8018ff */
[----:B------:R-:W-:-:S05]  /*14b0*/  LEA.HI.X R23, R4, UR19, R5, 0x3, P0 ;  /* 0x0000001304177c11 */ /* 0x000fca00080f1c05 */
[----:B------:R-:W2:Y:S04]  /*14c0*/  LDG.E.128.CONSTANT R4, desc[UR10][R22.64] ;  /* 0x0000000a16047981 */ /* 0x000ea8000c1e9d00 */
[----:B------:R-:W3:Y:S04]  /*14d0*/  LDG.E.128.CONSTANT R8, desc[UR10][R22.64+0x10] ;  /* 0x0000100a16087981 */ /* 0x000ee8000c1e9d00 */
[----:B------:R-:W4:Y:S04]  /*14e0*/  LDG.E.128.CONSTANT R12, desc[UR10][R22.64+0x2000] ;  /* 0x0020000a160c7981 */ /* 0x000f28000c1e9d00 */
[----:B------:R-:W5:Y:S01]  /*14f0*/  LDG.E.128.CONSTANT R16, desc[UR10][R22.64+0x2010] ;  /* 0x0020100a16107981 */ /* 0x000f62000c1e9d00 */
[----:B0-----:R-:W-:-:S02]  /*1500*/  UMOV UR8, UR9 ;  /* 0x0000000900087c82 */ /* 0x001fc40008000000 */
[----:B------:R-:W-:-:S04]  /*1510*/  UIADD3 UR15, UPT, UPT, -UR7, UR8, URZ ;  /* 0x00000008070f7290 */ /* 0x000fc8000fffe1ff */
[----:B------:R-:W-:Y:S01]  /*1520*/  UISETP.GE.U32.AND UP0, UPT, UR15, UR5, UPT ;  /* 0x000000050f00728c */ /* 0x000fe2000bf06070 */
        /* <DEDUP_REMOVED lines=25> */
[----:B------:R-:W-:Y:S02]  /*16c0*/  UIADD3 UR7, UPT, UPT, UR5, UR7, URZ ;  /* 0x0000000705077290 */ /* 0x000fe4000fffe0ff */
[----:B------:R-:W-:Y:S01]  /*16d0*/  VIADD R3, R3, UR5 ;  /* 0x0000000503037c36 */ /* 0x000fe20008000000 */
[----:B------:R-:W-:Y:S02]  /*16e0*/  UIADD3 UR4, UPT, UPT, UR4, 0x1, URZ ;  /* 0x0000000104047890 */ /* 0x000fe4000fffe0ff */
[----:B------:R-:W-:Y:S02]  /*16f0*/  UISETP.GT.U32.AND UP0, UPT, UR7, UR14, UPT ;  /* 0x0000000e0700728c */ /* 0x000fe4000bf04070 */
[----:B------:R-:W-:-:S07]  /*1700*/  UIADD3 UR13, UPT, UPT, UR5, UR13, URZ ;  /* 0x0000000d050d7290 */ /* 0x000fce000fffe0ff */
[----:B------:R-:W-:Y:S05]  /*1710*/  BRA.U !UP0, `(.L_x_72) ;  /* 0xfffffffd08587547 */ /* 0x000fea000b83ffff */
.L_x_71:
[----:B------:R-:W-:-:S09]  /*1720*/  UISETP.GE.U32.AND UP0, UPT, UR7, UR8, UPT ;  /* 0x000000080700728c */ /* 0x000fd2000bf06070 */
[----:B------:R-:W-:Y:S05]  /*1730*/  BRA.U UP0, `(.L_x_70) ;  /* 0x0000000500047547 */ /* 0x000fea000b800000 */
[----:B------:R-:W-:Y:S01]  /*1740*/  UIADD3 UR5, UPT, UPT, -UR7, UR8, URZ ;  /* 0x0000000807057290 */ /* 0x000fe2000fffe1ff */
[----:B------:R-:W-:Y:S05]  /*1750*/  BSSY.RECONVERGENT B1, `(.L_x_70) ;  /* 0x000003f000017945 */ /* 0x000fea0003800200 */
[----:B------:R-:W-:-:S13]  /*1760*/  ISETP.GE.AND P0, PT, R0, UR5, PT ;  /* 0x0000000500007c0c */ /* 0x000fda000bf06270 */
[----:B------:R-:W-:Y:S05]  /*1770*/  @P0 BRA `(.L_x_73) ;  /* 0x0000000000f00947 */ /* 0x000fea0003800000 */
[----:B------:R-:W2:Y:S01]  /*1780*/  LDC R5, c[0x0][0x3ac] ;  /* 0x0000eb00ff057b82 */ /* 0x000ea20000000800 */
[----:B------:R-:W-:Y:S01]  /*1790*/  LOP3.LUT R2, RZ, R0, RZ, 0x33, !PT ;  /* 0x00000000ff027212 */ /* 0x000fe200078e33ff */
[----:B------:R-:W-:Y:S01]  /*17a0*/  BSSY.RECONVERGENT B2, `(.L_x_74) ;  /* 0x0000019000027945 */ /* 0x000fe20003800200 */
[----:B------:R-:W-:-:S03]  /*17b0*/  IMAD.MOV.U32 R8, RZ, RZ, R0 ;  /* 0x000000ffff087224 */ /* 0x000fc600078e0000 */
[----:B------:R-:W-:-:S04]  /*17c0*/  VIADD R2, R2, UR8 ;  /* 0x0000000802027c36 */ /* 0x000fc80008000000 */
[C---:B------:R-:W-:Y:S01]  /*17d0*/  VIADD R4, R2.reuse, -UR6 ;  /* 0x8000000602047c36 */ /* 0x040fe20008000000 */
[C---:B------:R-:W-:Y:S02]  /*17e0*/  LOP3.LUT R6, R2.reuse, 0x300, RZ, 0xc0, !PT ;  /* 0x0000030002067812 */ /* 0x040fe400078ec0ff */
[----:B------:R-:W-:Y:S02]  /*17f0*/  LEA.HI R2, R2, 0x1, RZ, 0x18 ;  /* 0x0000000102027811 */ /* 0x000fe400078fc0ff */
[----:B------:R-:W-:Y:S01]  /*1800*/  ISETP.NE.AND P0, PT, R6, 0x300, PT ;  /* 0x000003000600780c */ /* 0x000fe20003f05270 */
[----:B--2---:R-:W-:-:S04]  /*1810*/  IMAD R5, R5, UR4, RZ ;  /* 0x0000000405057c24 */ /* 0x004fc8000f8e02ff */
[----:B------:R-:W-:-:S05]  /*1820*/  IMAD R4, R5, -0x800, R4 ;  /* 0xfffff80005047824 */ /* 0x000fca00078e0204 */
[----:B------:R-:W-:-:S03]  /*1830*/  ISETP.GE.U32.AND P2, PT, R4, 0x300, PT ;  /* 0x000003000400780c */ /* 0x000fc60003f46070 */
[----:B------:R-:W-:Y:S10]  /*1840*/  @!P0 BRA `(.L_x_75) ;  /* 0x0000000000388947 */ /* 0x000ff40003800000 */
[----:B------:R-:W2:Y:S01]  /*1850*/  LDC.64 R6, c[0x0][0x380] ;  /* 0x0000e000ff067b82 */ /* 0x000ea20000000a00 */
[----:B------:R-:W-:Y:S01]  /*1860*/  LOP3.LUT R2, R2, 0x3, RZ, 0xc0, !PT ;  /* 0x0000000302027812 */ /* 0x000fe200078ec0ff */
[----:B------:R-:W-:-:S04]  /*1870*/  IMAD.MOV.U32 R8, RZ, RZ, R0 ;  /* 0x000000ffff087224 */ /* 0x000fc800078e0000 */
[----:B------:R-:W-:-:S07]  /*1880*/  IMAD.MOV R2, RZ, RZ, -R2 ;  /* 0x000000ffff027224 */ /* 0x000fce00078e0a02 */
.L_x_76:
[----:B--2---:R-:W-:-:S06]  /*1890*/  IMAD.WIDE.U32 R4, R3, 0x8, R6 ;  /* 0x0000000803047825 */ /* 0x004fcc00078e0006 */
        /* <DEDUP_REMOVED lines=9> */
.L_x_75:
[----:B01----:R-:W-:Y:S05]  /*1930*/  BSYNC.RECONVERGENT B2 ;  /* 0x0000000000027941 */ /* 0x003fea0003800200 */
.L_x_74:
[----:B------:R-:W-:Y:S05]  /*1940*/  @!P2 BRA `(.L_x_73) ;  /* 0x00000000007ca947 */ /* 0x000fea0003800000 */
[----:B------:R-:W0:Y:S01]  /*1950*/  LDC.64 R2, c[0x0][0x380] ;  /* 0x0000e000ff027b82 */ /* 0x000e220000000a00 */
[C---:B------:R-:W-:Y:S02]  /*1960*/  VIADD R4, R8.reuse, 0x200 ;  /* 0x0000020008047836 */ /* 0x040fe40000000000 */
[----:B------:R-:W-:-:S07]  /*1970*/  VIADD R5, R8, UR13 ;  /* 0x0000000d08057c36 */ /* 0x000fce0008000000 */
.L_x_77:
[----:B------:R-:W-:-:S04]  /*1980*/  VIADD R7, R5, 0xffffff00 ;  /* 0xffffff0005077836 */ /* 0x000fc80000000000 */
[----:B0-----:R-:W-:-:S06]  /*1990*/  IMAD.WIDE.U32 R6, R7, 0x8, R2 ;  /* 0x0000000807067825 */ /* 0x001fcc00078e0002 */
[----:B------:R-:W2:Y:S01]  /*19a0*/  LDG.E.64.CONSTANT R6, desc[UR10][R6.64] ;  /* 0x0000000a06067981 */ /* 0x000ea2000c1e9b00 */
[----:B------:R-:W-:-:S04]  /*19b0*/  IMAD.WIDE.U32 R8, R5, 0x8, R2 ;  /* 0x0000000805087825 */ /* 0x000fc800078e0002 */
[----:B------:R-:W-:Y:S02]  /*19c0*/  VIADD R11, R5, 0x100 ;  /* 0x00000100050b7836 */ /* 0x000fe40000000000 */
[----:B------:R-:W3:Y:S02]  /*19d0*/  LDG.E.64.CONSTANT R8, desc[UR10][R8.64] ;  /* 0x0000000a08087981 */ /* 0x000ee4000c1e9b00 */
[----:B------:R-:W-:-:S04]  /*19e0*/  IMAD.WIDE.U32 R10, R11, 0x8, R2 ;  /* 0x000000080b0a7825 */ /* 0x000fc800078e0002 */
[----:B------:R-:W-:Y:S02]  /*19f0*/  VIADD R13, R5, 0x200 ;  /* 0x00000200050d7836 */ /* 0x000fe40000000000 */
[----:B------:R-:W4:Y:S02]  /*1a00*/  LDG.E.64.CONSTANT R10, desc[UR10][R10.64] ;  /* 0x0000000a0a0a7981 */ /* 0x000f24000c1e9b00 */
[----:B------:R-:W-:-:S06]  /*1a10*/  IMAD.WIDE.U32 R12, R13, 0x8, R2 ;  /* 0x000000080d0c7825 */ /* 0x000fcc00078e0002 */
[----:B------:R-:W5:Y:S01]  /*1a20*/  LDG.E.64.CONSTANT R12, desc[UR10][R12.64] ;  /* 0x0000000a0c0c7981 */ /* 0x000f62000c1e9b00 */
[----:B------:R-:W-:Y:S01]  /*1a30*/  VIADD R5, R5, 0x400 ;  /* 0x0000040005057836 */ /* 0x000fe20000000000 */
[----:B--2---:R-:W-:-:S06]  /*1a40*/  DSETP.GEU.AND P0, PT, R20, R6, PT ;  /* 0x000000061400722a */ /* 0x004fcc0003f0e000 */
[----:B------:R-:W-:Y:S02]  /*1a50*/  FSEL R14, R6, R20, !P0 ;  /* 0x00000014060e7208 */ /* 0x000fe40004000000 */
[----:B------:R-:W-:-:S06]  /*1a60*/  FSEL R15, R7, R21, !P0 ;  /* 0x00000015070f7208 */ /* 0x000fcc0004000000 */
[----:B---3--:R-:W-:-:S06]  /*1a70*/  DSETP.GEU.AND P0, PT, R14, R8, PT ;  /* 0x000000080e00722a */ /* 0x008fcc0003f0e000 */
[----:B------:R-:W-:Y:S01]  /*1a80*/  FSEL R6, R8, R14, !P0 ;  /* 0x0000000e08067208 */ /* 0x000fe20004000000 */
[C---:B------:R-:W-:Y:S01]  /*1a90*/  VIADD R8, R4.reuse, 0x200 ;  /* 0x0000020004087836 */ /* 0x040fe20000000000 */
[----:B------:R-:W-:Y:S01]  /*1aa0*/  FSEL R7, R9, R15, !P0 ;  /* 0x0000000f09077208 */ /* 0x000fe20004000000 */
[----:B------:R-:W-:-:S05]  /*1ab0*/  VIADD R4, R4, 0x400 ;  /* 0x0000040004047836 */ /* 0x000fca0000000000 */
[----:B----4-:R-:W-:-:S06]  /*1ac0*/  DSETP.GEU.AND P0, PT, R6, R10, PT ;  /* 0x0000000a0600722a */ /* 0x010fcc0003f0e000 */
[----:B------:R-:W-:Y:S02]  /*1ad0*/  FSEL R6, R10, R6, !P0 ;  /* 0x000000060a067208 */ /* 0x000fe40004000000 */
[----:B------:R-:W-:-:S06]  /*1ae0*/  FSEL R7, R11, R7, !P0 ;  /* 0x000000070b077208 */ /* 0x000fcc0004000000 */
[----:B-----5:R-:W-:-:S06]  /*1af0*/  DSETP.GEU.AND P0, PT, R6, R12, PT ;  /* 0x0000000c0600722a */ /* 0x020fcc0003f0e000 */
[----:B------:R-:W-:Y:S02]  /*1b00*/  FSEL R20, R12, R6, !P0 ;  /* 0x000000060c147208 */ /* 0x000fe40004000000 */
[----:B------:R-:W-:Y:S02]  /*1b10*/  FSEL R21, R13, R7, !P0 ;  /* 0x000000070d157208 */ /* 0x000fe40004000000 */
[----:B------:R-:W-:-:S13]  /*1b20*/  ISETP.GE.AND P0, PT, R8, UR5, PT ;  /* 0x0000000508007c0c */ /* 0x000fda000bf06270 */
[----:B------:R-:W-:Y:S05]  /*1b30*/  @!P0 BRA `(.L_x_77) ;  /* 0xfffffffc00908947 */ /* 0x000fea000383ffff */
.L_x_73:
[----:B01----:R-:W-:Y:S05]  /*1b40*/  BSYNC.RECONVERGENT B1 ;  /* 0x0000000000017941 */ /* 0x003fea0003800200 */
.L_x_70:
[----:B------:R-:W2:Y:S01]  /*1b50*/  S2R R7, SR_LANEID ;  /* 0x0000000000077919 */ /* 0x000ea20000000000 */
[----:B------:R-:W-:Y:S04]  /*1b60*/  SHFL.DOWN PT, R2, R20, 0x1, 0x1f ;  /* 0x08201f0014027f89 */ /* 0x000fe800000e0000 */
[----:B------:R-:W3:Y:S02]  /*1b70*/  SHFL.DOWN PT, R3, R21, 0x1, 0x1f ;  /* 0x08201f0015037f89 */ /* 0x000ee400000e0000 */
[----:B---3--:R-:W-:Y:S01]  /*1b80*/  DSETP.GEU.AND P0, PT, R20, R2, PT ;  /* 0x000000021400722a */ /* 0x008fe20003f0e000 */
[C---:B--2---:R-:W-:Y:S02]  /*1b90*/  ISETP.GT.AND P1, PT, R7.reuse, 0x1e, PT ;  /* 0x0000001e0700780c */ /* 0x044fe40003f24270 */
        /* <DEDUP_REMOVED lines=9> */
[----:B------:R-:W2:Y:S03]  /*1c30*/  SHFL.DOWN PT, R5, R3, 0x2, 0x1f ;  /* 0x08401f0003057f89 */ /* 0x000ea600000e0000 */
[----:B------:R-:W-:Y:S01]  /*1c40*/  @!P2 LOP3.LUT R6, R6, 0xf8, RZ, 0xc0, !PT ;  /* 0x000000f80606a812 */ /* 0x000fe200078ec0ff */
[----:B------:R-:W3:Y:S01]  /*1c50*/  @!P2 S2R R9, SR_CgaCtaId ;  /* 0x000000000009a919 */ /* 0x000ee20000008800 */
[----:B--2---:R-:W-:-:S06]  /*1c60*/  DSETP.GEU.AND P0, PT, R2, R4, PT ;  /* 0x000000040200722a */ /* 0x004fcc0003f0e000 */
[----:B------:R-:W-:Y:S02]  /*1c70*/  @!P1 FSEL R2, R4, R2, !P0 ;  /* 0x0000000204029208 */ /* 0x000fe40004000000 */
[----:B------:R-:W-:Y:S02]  /*1c80*/  @!P1 FSEL R3, R5, R3, !P0 ;  /* 0x0000000305039208 */ /* 0x000fe40004000000 */
[----:B------:R-:W-:Y:S01]  /*1c90*/  ISETP.GT.AND P1, PT, R7, 0x1b, PT ;  /* 0x0000001b0700780c */ /* 0x000fe20003f24270 */
[----:B------:R-:W-:Y:S01]  /*1ca0*/  SHFL.DOWN PT, R4, R2, 0x4, 0x1f ;  /* 0x08801f0002047f89 */ /* 0x000fe200000e0000 */
[----:B---3--:R-:W-:-:S03]  /*1cb0*/  @!P2 LEA R9, R9, R8, 0x18 ;  /* 0x000000080909a211 */ /* 0x008fc600078ec0ff */
[----:B------:R-:W2:Y:S02]  /*1cc0*/  SHFL.DOWN PT, R5, R3, 0x4, 0x1f ;  /* 0x08801f0003057f89 */ /* 0x000ea400000e0000 */
[----:B------:R-:W-:Y:S01]  /*1cd0*/  @!P2 IMAD.IADD R9, R6, 0x1, R9 ;  /* 0x000000010609a824 */ /* 0x000fe200078e0209 */
[----:B--2---:R-:W-:-:S06]  /*1ce0*/  DSETP.GEU.AND P0, PT, R2, R4, PT ;  /* 0x000000040200722a */ /* 0x004fcc0003f0e000 */
[----:B------:R-:W-:Y:S02]  /*1cf0*/  @!P1 FSEL R2, R4, R2, !P0 ;  /* 0x0000000204029208 */ /* 0x000fe40004000000 */
[----:B------:R-:W-:Y:S02]  /*1d00*/  @!P1 FSEL R3, R5, R3, !P0 ;  /* 0x0000000305039208 */ /* 0x000fe40004000000 */
[----:B------:R-:W-:Y:S01]  /*1d10*/  ISETP.GT.AND P1, PT, R7, 0x17, PT ;  /* 0x000000170700780c */ /* 0x000fe20003f24270 */
[----:B------:R-:W-:Y:S04]  /*1d20*/  SHFL.DOWN PT, R4, R2, 0x8, 0x1f ;  /* 0x09001f0002047f89 */ /* 0x000fe800000e0000 */
[----:B------:R-:W2:Y:S02]  /*1d30*/  SHFL.DOWN PT, R5, R3, 0x8, 0x1f ;  /* 0x09001f0003057f89 */ /* 0x000ea400000e0000 */
[----:B--2---:R-:W-:-:S06]  /*1d40*/  DSETP.GEU.AND P0, PT, R2, R4, PT ;  /* 0x000000040200722a */ /* 0x004fcc0003f0e000 */
[----:B------:R-:W-:Y:S02]  /*1d50*/  @!P1 FSEL R2, R4, R2, !P0 ;  /* 0x0000000204029208 */ /* 0x000fe40004000000 */
[----:B------:R-:W-:Y:S02]  /*1d60*/  @!P1 FSEL R3, R5, R3, !P0 ;  /* 0x0000000305039208 */ /* 0x000fe40004000000 */
[----:B------:R-:W-:Y:S01]  /*1d70*/  ISETP.GT.AND P1, PT, R7, 0xf, PT ;  /* 0x0000000f0700780c */ /* 0x000fe20003f24270 */
[----:B------:R-:W-:Y:S04]  /*1d80*/  SHFL.DOWN PT, R4, R2, 0x10, 0x1f ;  /* 0x0a001f0002047f89 */ /* 0x000fe800000e0000 */
[----:B------:R-:W2:Y:S02]  /*1d90*/  SHFL.DOWN PT, R5, R3, 0x10, 0x1f ;  /* 0x0a001f0003057f89 */ /* 0x000ea400000e0000 */
[----:B--2---:R-:W-:-:S06]  /*1da0*/  DSETP.GEU.AND P0, PT, R2, R4, PT ;  /* 0x000000040200722a */ /* 0x004fcc0003f0e000 */
        /* <DEDUP_REMOVED lines=8> */
[----:B------:R-:W3:Y:S01]  /*1e30*/  S2UR UR5, SR_CgaCtaId ;  /* 0x00000000000579c3 */ /* 0x000ee20000008800 */
[----:B------:R-:W-:Y:S02]  /*1e40*/  UMOV UR4, 0x400 ;  /* 0x0000040000047882 */ /* 0x000fe40000000000 */
[----:B---3--:R-:W-:-:S09]  /*1e50*/  ULEA UR4, UR5, UR4, 0x18 ;  /* 0x0000000405047291 */ /* 0x008fd2000f8ec0ff */
[----:B------:R-:W3:Y:S04]  /*1e60*/  LDS.128 R12, [UR4+0x10] ;  /* 0x00001004ff0c7984 */ /* 0x000ee80008000c00 */
[----:B--2---:R-:W2:Y:S04]  /*1e70*/  LDS.128 R4, [UR4+0x20] ;  /* 0x00002004ff047984 */ /* 0x004ea80008000c00 */
[----:B------:R-:W4:Y:S01]  /*1e80*/  LDS.128 R8, [UR4+0x30] ;  /* 0x00003004ff087984 */ /* 0x000f220008000c00 */
[----:B---3--:R-:W-:-:S06]  /*1e90*/  DSETP.GEU.AND P1, PT, R2, R12, PT ;  /* 0x0000000c0200722a */ /* 0x008fcc0003f2e000 */
[----:B------:R-:W-:Y:S02]  /*1ea0*/  FSEL R2, R12, R2, !P1 ;  /* 0x000000020c027208 */ /* 0x000fe40004800000 */
[----:B------:R-:W-:-:S06]  /*1eb0*/  FSEL R3, R13, R3, !P1 ;  /* 0x000000030d037208 */ /* 0x000fcc0004800000 */
[----:B------:R-:W-:-:S06]  /*1ec0*/  DSETP.GEU.AND P1, PT, R2, R14, PT ;  /* 0x0000000e0200722a */ /* 0x000fcc0003f2e000 */
[----:B------:R-:W-:Y:S02]  /*1ed0*/  FSEL R2, R14, R2, !P1 ;  /* 0x000000020e027208 */ /* 0x000fe40004800000 */
[----:B------:R-:W-:-:S06]  /*1ee0*/  FSEL R3, R15, R3, !P1 ;  /* 0x000000030f037208 */ /* 0x000fcc0004800000 */
[----:B--2---:R-:W-:-:S06]  /*1ef0*/  DSETP.GEU.AND P1, PT, R2, R4, PT ;  /* 0x000000040200722a */ /* 0x004fcc0003f2e000 */
[----:B------:R-:W-:Y:S02]  /*1f00*/  FSEL R4, R4, R2, !P1 ;  /* 0x0000000204047208 */ /* 0x000fe40004800000 */
[----:B------:R-:W-:Y:S02]  /*1f10*/  FSEL R5, R5, R3, !P1 ;  /* 0x0000000305057208 */ /* 0x000fe40004800000 */
[----:B------:R-:W2:Y:S04]  /*1f20*/  LDS.64 R2, [UR4+0x40] ;  /* 0x00004004ff027984 */ /* 0x000ea80008000a00 */
        /* <DEDUP_REMOVED lines=9> */
[----:B--2---:R-:W-:-:S06]  /*1fc0*/  DSETP.GEU.AND P1, PT, R4, R2, PT ;  /* 0x000000020400722a */ /* 0x004fcc0003f2e000 */
[----:B------:R-:W-:Y:S02]  /*1fd0*/  FSEL R2, R2, R4, !P1 ;  /* 0x0000000402027208 */ /* 0x000fe40004800000 */
[----:B------:R-:W-:Y:S01]  /*1fe0*/  FSEL R3, R3, R5, !P1 ;  /* 0x0000000503037208 */ /* 0x000fe20004800000 */
[----:B------:R-:W-:Y:S06]  /*1ff0*/  BRA `(.L_x_69) ;  /* 0x0000001c00f47947 */ /* 0x000fec0003800000 */
.L_x_58:
        /* <DEDUP_REMOVED lines=16> */
.L_x_80:
[----:B------:R-:W-:Y:S05]  /*2100*/  BSYNC.RECONVERGENT B1 ;  /* 0x0000000000017941 */ /* 0x000fea0003800200 */
.L_x_79:
        /* <DEDUP_REMOVED lines=18> */
.L_x_85:
        /* <DEDUP_REMOVED lines=10> */
.L_x_84:
[----:B------:R-:W-:Y:S05]  /*22d0*/  BSYNC.RECONVERGENT B2 ;  /* 0x0000000000027941 */ /* 0x000fea0003800200 */
.L_x_83:
[----:B------:R-:W-:Y:S05]  /*22e0*/  @!P2 BRA `(.L_x_82) ;  /* 0x000000000080a947 */ /* 0x000fea0003800000 */
[----:B------:R-:W0:Y:S01]  /*22f0*/  LDC.64 R4, c[0x0][0x380] ;  /* 0x0000e000ff047b82 */ /* 0x000e220000000a00 */
[----:B------:R-:W-:Y:S02]  /*2300*/  IMAD.U32 R7, RZ, RZ, UR16 ;  /* 0x00000010ff077e24 */ /* 0x000fe4000f8e00ff */
[----:B------:R-:W-:Y:S02]  /*2310*/  VIADD R6, R8, 0x200 ;  /* 0x0000020008067836 */ /* 0x000fe40000000000 */
[----:B------:R-:W-:-:S07]  /*2320*/  IMAD R7, R7, 0x800, R8 ;  /* 0x0000080007077824 */ /* 0x000fce00078e0208 */
.L_x_86:
        /* <DEDUP_REMOVED lines=28> */
.L_x_82:
[----:B------:R-:W-:Y:S05]  /*24f0*/  BSYNC.RECONVERGENT B1 ;  /* 0x0000000000017941 */ /* 0x000fea0003800200 */
.L_x_81:
        /* <DEDUP_REMOVED lines=45> */
[----:B------:R-:W-:-:S03]  /*27d0*/  FSEL R5, R5, R3, P1 ;  /* 0x0000000305057208 */ /* 0x000fc60000800000 */
[----:B0-----:R-:W-:Y:S02]  /*27e0*/  IMAD.MOV.U32 R2, RZ, RZ, R4 ;  /* 0x000000ffff027224 */ /* 0x001fe400078e0004 */
[----:B------:R-:W-:Y:S01]  /*27f0*/  IMAD.MOV.U32 R3, RZ, RZ, R5 ;  /* 0x000000ffff037224 */ /* 0x000fe200078e0005 */
[----:B------:R-:W-:Y:S06]  /*2800*/  BAR.SYNC.DEFER_BLOCKING 0x0 ;  /* 0x0000000000007b1d */ /* 0x000fec0000010000 */
[----:B------:R-:W-:Y:S05]  /*2810*/  @P0 BRA `(.L_x_69) ;  /* 0x0000001400ec0947 */ /* 0x000fea0003800000 */
[----:B------:R-:W0:Y:S01]  /*2820*/  S2UR UR5, SR_CgaCtaId ;  /* 0x00000000000579c3 */ /* 0x000e220000008800 */
[----:B------:R-:W-:Y:S02]  /*2830*/  UMOV UR4, 0x400 ;  /* 0x0000040000047882 */ /* 0x000fe40000000000 */
[----:B0-----:R-:W-:-:S09]  /*2840*/  ULEA UR4, UR5, UR4, 0x18 ;  /* 0x0000000405047291 */ /* 0x001fd2000f8ec0ff */
[----:B------:R-:W0:Y:S04]  /*2850*/  LDS.128 R12, [UR4+0x10] ;  /* 0x00001004ff0c7984 */ /* 0x000e280008000c00 */
[----:B------:R-:W1:Y:S04]  /*2860*/  LDS.128 R4, [UR4+0x20] ;  /* 0x00002004ff047984 */ /* 0x000e680008000c00 */
        /* <DEDUP_REMOVED lines=24> */
.L_x_87:
        /* <DEDUP_REMOVED lines=36> */
[----:B------:R-:W-:Y:S01]  /*2c30*/  VIADD R10, R10, 0x10 ;  /* 0x000000100a0a7836 */ /* 0x000fe20000000000 */
[----:B------:R-:W0:Y:S11]  /*2c40*/  SHFL.DOWN PT, R3, R7, 0x8, R5 ;  /* 0x0900000007037989 */ /* 0x000e3600000e0005 */
[----:B------:R-:W1:Y:S01]  /*2c50*/  @!P0 S2R R9, SR_CgaCtaId ;  /* 0x0000000000098919 */ /* 0x000e620000008800 */
[----:B------:R-:W-:Y:S01]  /*2c60*/  @!P0 MOV R8, 0x400 ;  /* 0x0000040000088802 */ /* 0x000fe20000000f00 */
[----:B0-----:R-:W-:Y:S01]  /*2c70*/  DSETP.GEU.AND P1, PT, R6, R2, PT ;  /* 0x000000020600722a */ /* 0x001fe20003f2e000 */
[----:B------:R-:W-:-:S05]  /*2c80*/  @!P0 SHF.R.U32.HI R6, RZ, 0x2, R0 ;  /* 0x00000002ff068819 */ /* 0x000fca0000011600 */
[----:B------:R-:W-:Y:S02]  /*2c90*/  @!P2 FSEL R4, R2, R4, !P1 ;  /* 0x000000040204a208 */ /* 0x000fe40004800000 */
[----:B------:R-:W-:Y:S02]  /*2ca0*/  @!P2 FSEL R7, R3, R7, !P1 ;  /* 0x000000070307a208 */ /* 0x000fe40004800000 */
[----:B------:R-:W-:Y:S01]  /*2cb0*/  ISETP.GT.AND P2, PT, R10, R5, PT ;  /* 0x000000050a00720c */ /* 0x000fe20003f44270 */
[----:B------:R-:W-:Y:S01]  /*2cc0*/  SHFL.DOWN PT, R2, R4, 0x10, R5 ;  /* 0x0a00000004027989 */ /* 0x000fe200000e0005 */
[----:B------:R-:W-:-:S03]  /*2cd0*/  @!P0 LOP3.LUT R6, R6, 0xf8, RZ, 0xc0, !PT ;  /* 0x000000f806068812 */ /* 0x000fc600078ec0ff */
[----:B------:R0:W2:Y:S01]  /*2ce0*/  SHFL.DOWN PT, R3, R7, 0x10, R5 ;  /* 0x0a00000007037989 */ /* 0x0000a200000e0005 */
        /* <DEDUP_REMOVED lines=11> */
[----:B0-----:R-:W-:Y:S05]  /*2da0*/  @P0 BRA `(.L_x_69) ;  /* 0x0000001000880947 */ /* 0x001fea0003800000 */
        /* <DEDUP_REMOVED lines=59> */
.L_x_78:
[----:B------:R-:W0:Y:S01]  /*3160*/  S2R R0, SR_TID.X ;  /* 0x0000000000007919 */ /* 0x000e220000002100 */
[----:B------:R-:W1:Y:S01]  /*3170*/  LDCU.64 UR8, c[0x0][0x380] ;  /* 0x00007000ff0877ac */ /* 0x000e620008000a00 */
[----:B------:R-:W-:Y:S02]  /*3180*/  IMAD.U32 R19, RZ, RZ, UR16 ;  /* 0x00000010ff137e24 */ /* 0x000fe4000f8e00ff */
[----:B-1----:R-:W-:Y:S02]  /*3190*/  IMAD.U32 R2, RZ, RZ, UR8 ;  /* 0x00000008ff027e24 */ /* 0x002fe4000f8e00ff */
[----:B------:R-:W-:Y:S02]  /*31a0*/  IMAD.U32 R3, RZ, RZ, UR9 ;  /* 0x00000009ff037e24 */ /* 0x000fe4000f8e00ff */
[----:B0-----:R-:W-:-:S04]  /*31b0*/  IMAD R19, R19, 0x800, R0 ;  /* 0x0000080013137824 */ /* 0x001fc800078e0200 */
[----:B------:R-:W-:-:S05]  /*31c0*/  IMAD.WIDE.U32 R18, R19, 0x8, R2 ;  /* 0x0000000813127825 */ /* 0x000fca00078e0002 */
        /* <DEDUP_REMOVED lines=8> */
[----:B------:R-:W-:Y:S01]  /*3250*/  UISETP.GE.U32.AND UP0, UPT, UR13, UR5, UPT ;  /* 0x000000050d00728c */ /* 0x000fe2000bf06070 */
        /* <DEDUP_REMOVED lines=21> */
[----:B------:R-:W-:Y:S06]  /*33b0*/  BRA.U !UP0, `(.L_x_88) ;  /* 0x0000000508dc7547 */ /* 0x000fec000b800000 */
[----:B------:R-:W-:Y:S02]  /*33c0*/  ULEA UR8, UR16, UR5, 0xb ;  /* 0x0000000510087291 */ /* 0x000fe4000f8e58ff */
[----:B------:R-:W-:Y:S02]  /*33d0*/  UIADD3 UR14, UPT, UPT, UR7, -0x800, URZ ;  /* 0xfffff800070e7890 */ /* 0x000fe4000fffe0ff */
[----:B------:R-:W-:Y:S02]  /*33e0*/  UIADD3 UR9, UPT, UPT, UR8, 0x100, URZ ;  /* 0x0000010008097890 */ /* 0x000fe4000fffe0ff */
[----:B------:R-:W-:Y:S02]  /*33f0*/  UISETP.GT.U32.AND UP0, UPT, UR8, UR14, UPT ;  /* 0x0000000e0800728c */ /* 0x000fe4000bf04070 */
[----:B------:R-:W-:Y:S01]  /*3400*/  VIADD R7, R0, UR8 ;  /* 0x0000000800077c36 */ /* 0x000fe20008000000 */
[----:B------:R-:W-:Y:S01]  /*3410*/  UMOV UR4, URZ ;  /* 0x000000ff00047c82 */ /* 0x000fe20008000000 */
[----:B------:R-:W-:-:S05]  /*3420*/  UMOV UR6, UR8 ;  /* 0x0000000800067c82 */ /* 0x000fca0008000000 */
[----:B------:R-:W-:Y:S05]  /*3430*/  BRA.U UP0, `(.L_x_89) ;  /* 0x0000000100b87547 */ /* 0x000fea000b800000 */
[----:B------:R-:W0:Y:S01]  /*3440*/  LDC.64 R2, c[0x0][0x380] ;  /* 0x0000e000ff027b82 */ /* 0x000e220000000a00 */
[----:B------:R-:W1:Y:S01]  /*3450*/  LDCU UR7, c[0x0][0x3a8] ;  /* 0x00007500ff0777ac */ /* 0x000e620008000800 */
[----:B------:R-:W-:Y:S01]  /*3460*/  NOP ;  /* 0x0000000000007918 */ /* 0x000fe20000000000 */
.L_x_90:
[----:B------:R-:W-:-:S04]  /*3470*/  VIADD R23, R0, UR6 ;  /* 0x0000000600177c36 */ /* 0x000fc80008000000 */
[----:B0-----:R-:W-:-:S05]  /*3480*/  IMAD.WIDE.U32 R22, R23, 0x8, R2 ;  /* 0x0000000817167825 */ /* 0x001fca00078e0002 */
[----:B------:R-:W2:Y:S04]  /*3490*/  LDG.E.64.CONSTANT R24, desc[UR10][R22.64] ;  /* 0x0000000a16187981 */ /* 0x000ea8000c1e9b00 */
[----:B------:R-:W3:Y:S04]  /*34a0*/  LDG.E.64.CONSTANT R18, desc[UR10][R22.64+0x800] ;  /* 0x0008000a16127981 */ /* 0x000ee8000c1e9b00 */
[----:B------:R-:W4:Y:S04]  /*34b0*/  LDG.E.64.CONSTANT R16, desc[UR10][R22.64+0x1000] ;  /* 0x0010000a16107981 */ /* 0x000f28000c1e9b00 */
[----:B------:R-:W5:Y:S04]  /*34c0*/  LDG.E.64.CONSTANT R14, desc[UR10][R22.64+0x1800] ;  /* 0x0018000a160e7981 */ /* 0x000f68000c1e9b00 */
[----:B------:R-:W5:Y:S04]  /*34d0*/  LDG.E.64.CONSTANT R12, desc[UR10][R22.64+0x2000] ;  /* 0x0020000a160c7981 */ /* 0x000f68000c1e9b00 */
[----:B------:R-:W5:Y:S04]  /*34e0*/  LDG.E.64.CONSTANT R10, desc[UR10][R22.64+0x2800] ;  /* 0x0028000a160a7981 */ /* 0x000f68000c1e9b00 */
[----:B------:R-:W5:Y:S04]  /*34f0*/  LDG.E.64.CONSTANT R8, desc[UR10][R22.64+0x3000] ;  /* 0x0030000a16087981 */ /* 0x000f68000c1e9b00 */
[----:B------:R-:W5:Y:S01]  /*3500*/  LDG.E.64.CONSTANT R20, desc[UR10][R22.64+0x3800] ;  /* 0x0038000a16147981 */ /* 0x000f62000c1e9b00 */
[----:B-1----:R-:W-:-:S04]  /*3510*/  UIADD3 UR12, UPT, UPT, -UR6, UR7, URZ ;  /* 0x00000007060c7290 */ /* 0x002fc8000fffe1ff */
        /* <DEDUP_REMOVED lines=32> */
.L_x_89:
[----:B------:R-:W-:-:S09]  /*3720*/  UISETP.GE.U32.AND UP0, UPT, UR6, UR7, UPT ;  /* 0x000000070600728c */ /* 0x000fd2000bf06070 */
[----:B------:R-:W-:Y:S05]  /*3730*/  BRA.U UP0, `(.L_x_88) ;  /* 0x0000000100fc7547 */ /* 0x000fea000b800000 */
[----:B------:R-:W-:Y:S01]  /*3740*/  UIADD3 UR5, UPT, UPT, -UR6, UR7, URZ ;  /* 0x0000000706057290 */ /* 0x000fe2000fffe1ff */
[----:B------:R-:W-:Y:S05]  /*3750*/  BSSY.RECONVERGENT B1, `(.L_x_88) ;  /* 0x000003d000017945 */ /* 0x000fea0003800200 */
[----:B------:R-:W-:-:S13]  /*3760*/  ISETP.GE.AND P0, PT, R0, UR5, PT ;  /* 0x0000000500007c0c */ /* 0x000fda000bf06270 */
[----:B------:R-:W-:Y:S05]  /*3770*/  @P0 BRA `(.L_x_91) ;  /* 0x0000000000e80947 */ /* 0x000fea0003800000 */
[----:B------:R-:W0:Y:S01]  /*3780*/  LDC R10, c[0x0][0x3ac] ;  /* 0x0000eb00ff0a7b82 */ /* 0x000e220000000800 */
[----:B------:R-:W-:Y:S01]  /*3790*/  LOP3.LUT R6, RZ, R0, RZ, 0x33, !PT ;  /* 0x00000000ff067212 */ /* 0x000fe200078e33ff */
[----:B------:R-:W-:Y:S04]  /*37a0*/  BSSY.RECONVERGENT B2, `(.L_x_92) ;  /* 0x0000018000027945 */ /* 0x000fe80003800200 */
[----:B------:R-:W-:-:S04]  /*37b0*/  VIADD R8, R6, UR7 ;  /* 0x0000000706087c36 */ /* 0x000fc80008000000 */
[----:B------:R-:W-:Y:S02]  /*37c0*/  VIADD R9, R8, -UR8 ;  /* 0x8000000808097c36 */ /* 0x000fe40008000000 */
[----:B0-----:R-:W-:Y:S01]  /*37d0*/  IMAD R6, R10, UR4, RZ ;  /* 0x000000040a067c24 */ /* 0x001fe2000f8e02ff */
[C---:B------:R-:W-:Y:S02]  /*37e0*/  LOP3.LUT R10, R8.reuse, 0x300, RZ, 0xc0, !PT ;  /* 0x00000300080a7812 */ /* 0x040fe400078ec0ff */
[----:B------:R-:W-:Y:S01]  /*37f0*/  LEA.HI R8, R8, 0x1, RZ, 0x18 ;  /* 0x0000000108087811 */ /* 0x000fe200078fc0ff */
[----:B------:R-:W-:Y:S01]  /*3800*/  IMAD R6, R6, -0x800, R9 ;  /* 0xfffff80006067824 */ /* 0x000fe200078e0209 */
[----:B------:R-:W-:Y:S01]  /*3810*/  ISETP.NE.AND P0, PT, R10, 0x300, PT ;  /* 0x000003000a00780c */ /* 0x000fe20003f05270 */
[----:B------:R-:W-:-:S03]  /*3820*/  IMAD.MOV.U32 R10, RZ, RZ, R0 ;  /* 0x000000ffff0a7224 */ /* 0x000fc600078e0000 */
[----:B------:R-:W-:-:S09]  /*3830*/  ISETP.GE.U32.AND P2, PT, R6, 0x300, PT ;  /* 0x000003000600780c */ /* 0x000fd20003f46070 */
[----:B------:R-:W-:Y:S05]  /*3840*/  @!P0 BRA `(.L_x_93) ;  /* 0x0000000000348947 */ /* 0x000fea0003800000 */
[----:B------:R-:W-:Y:S01]  /*3850*/  LOP3.LUT R8, R8, 0x3, RZ, 0xc0, !PT ;  /* 0x0000000308087812 */ /* 0x000fe200078ec0ff */
[----:B------:R-:W-:-:S04]  /*3860*/  IMAD.MOV.U32 R10, RZ, RZ, R0 ;  /* 0x000000ffff0a7224 */ /* 0x000fc800078e0000 */
[----:B------:R-:W-:-:S07]  /*3870*/  IMAD.MOV R6, RZ, RZ, -R8 ;  /* 0x000000ffff067224 */ /* 0x000fce00078e0a08 */
.L_x_94:
        /* <DEDUP_REMOVED lines=10> */
.L_x_93:
[----:B------:R-:W-:Y:S05]  /*3920*/  BSYNC.RECONVERGENT B2 ;  /* 0x0000000000027941 */ /* 0x000fea0003800200 */
.L_x_92:
[----:B------:R-:W-:Y:S05]  /*3930*/  @!P2 BRA `(.L_x_91) ;  /* 0x000000000078a947 */ /* 0x000fea0003800000 */
[C---:B------:R-:W-:Y:S02]  /*3940*/  VIADD R6, R10.reuse, 0x200 ;  /* 0x000002000a067836 */ /* 0x040fe40000000000 */
[----:B------:R-:W-:-:S07]  /*3950*/  VIADD R7, R10, UR9 ;  /* 0x000000090a077c36 */ /* 0x000fce0008000000 */
.L_x_95:
[----:B------:R-:W-:-:S04]  /*3960*/  VIADD R9, R7, 0xffffff00 ;  /* 0xffffff0007097836 */ /* 0x000fc80000000000 */
[----:B------:R-:W-:-:S06]  /*3970*/  IMAD.WIDE.U32 R8, R9, 0x8, R2 ;  /* 0x0000000809087825 */ /* 0x000fcc00078e0002 */
        /* <DEDUP_REMOVED lines=11> */
[----:B------:R-:W-:Y:S01]  /*3a30*/  FSEL R4, R8, R4, !P0 ;  /* 0x0000000408047208 */ /* 0x000fe20004000000 */
[C---:B------:R-:W-:Y:S01]  /*3a40*/  VIADD R8, R6.reuse, 0x200 ;  /* 0x0000020006087836 */ /* 0x040fe20000000000 */
[----:B------:R-:W-:Y:S01]  /*3a50*/  FSEL R5, R9, R5, !P0 ;  /* 0x0000000509057208 */ /* 0x000fe20004000000 */
[----:B------:R-:W-:-:S05]  /*3a60*/  VIADD R6, R6, 0x400 ;  /* 0x0000040006067836 */ /* 0x000fca0000000000 */
        /* <DEDUP_REMOVED lines=11> */
.L_x_91:
[----:B------:R-:W-:Y:S05]  /*3b20*/  BSYNC.RECONVERGENT B1 ;  /* 0x0000000000017941 */ /* 0x000fea0003800200 */
.L_x_88:
        /* <DEDUP_REMOVED lines=49> */
[----:B------:R-:W1:Y:S04]  /*3e40*/  LDS.128 R12, [UR4+0x10] ;  /* 0x00001004ff0c7984 */ /* 0x000e680008000c00 */
[----:B0-----:R-:W0:Y:S04]  /*3e50*/  LDS.128 R4, [UR4+0x20] ;  /* 0x00002004ff047984 */ /* 0x001e280008000c00 */
[----:B------:R-:W2:Y:S01]  /*3e60*/  LDS.128 R8, [UR4+0x30] ;  /* 0x00003004ff087984 */ /* 0x000ea20008000c00 */
[----:B-1----:R-:W-:-:S06]  /*3e70*/  DSETP.GEU.AND P1, PT, R2, R12, PT ;  /* 0x0000000c0200722a */ /* 0x002fcc0003f2e000 */
[----:B------:R-:W-:Y:S02]  /*3e80*/  FSEL R2, R12, R2, !P1 ;  /* 0x000000020c027208 */ /* 0x000fe40004800000 */
[----:B------:R-:W-:-:S06]  /*3e90*/  FSEL R3, R13, R3, !P1 ;  /* 0x000000030d037208 */ /* 0x000fcc0004800000 */
[----:B------:R-:W-:-:S06]  /*3ea0*/  DSETP.GEU.AND P1, PT, R2, R14, PT ;  /* 0x0000000e0200722a */ /* 0x000fcc0003f2e000 */
[----:B------:R-:W-:Y:S02]  /*3eb0*/  FSEL R2, R14, R2, !P1 ;  /* 0x000000020e027208 */ /* 0x000fe40004800000 */
[----:B------:R-:W-:-:S06]  /*3ec0*/  FSEL R3, R15, R3, !P1 ;  /* 0x000000030f037208 */ /* 0x000fcc0004800000 */
[----:B0-----:R-:W-:-:S06]  /*3ed0*/  DSETP.GEU.AND P1, PT, R2, R4, PT ;  /* 0x000000040200722a */ /* 0x001fcc0003f2e000 */
        /* <DEDUP_REMOVED lines=14> */
[----:B------:R-:W-:-:S07]  /*3fc0*/  FSEL R3, R3, R5, !P1 ;  /* 0x0000000503037208 */ /* 0x000fce0004800000 */
.L_x_69:
[----:B01----:R-:W-:Y:S05]  /*3fd0*/  BSYNC.RECONVERGENT B0 ;  /* 0x0000000000007941 */ /* 0x003fea0003800200 */
.L_x_57:
[----:B------:R-:W-:Y:S05]  /*3fe0*/  @P0 EXIT ;  /* 0x000000000000094d */ /* 0x000fea0003800000 */
[----:B------:R-:W0:Y:S02]  /*3ff0*/  LDCU.64 UR4, c[0x0][0x388] ;  /* 0x00007100ff0477ac */ /* 0x000e240008000a00 */
[----:B0-----:R-:W-:-:S06]  /*4000*/  UIMAD.WIDE.U32 UR4, UR16, 0x8, UR4 ;  /* 0x00000008100478a5 */ /* 0x001fcc000f8e0004 */
[----:B--2---:R-:W-:Y:S02]  /*4010*/  IMAD.U32 R4, RZ, RZ, UR4 ;  /* 0x00000004ff047e24 */ /* 0x004fe4000f8e00ff */
[----:B------:R-:W-:-:S05]  /*4020*/  IMAD.U32 R5, RZ, RZ, UR5 ;  /* 0x00000005ff057e24 */ /* 0x000fca000f8e00ff */
[----:B------:R-:W-:Y:S01]  /*4030*/  STG.E.64 desc[UR10][R4.64], R2 ;  /* 0x0000000204007986 */ /* 0x000fe2000c101b0a */
[----:B------:R-:W-:Y:S05]  /*4040*/  EXIT ;  /* 0x000000000000794d */ /* 0x000fea0003800000 */
.L_x_96:
        /* <DEDUP_REMOVED lines=11> */
.L_x_150:


//--------------------- .text._ZN3cub18CUB_300001_SM_10006detail6reduce28DeviceReduceSingleTileKernelINS2_10policy_hubIdjN4cuda3__47maximumIvEEE10Policy1000EPdSB_jS8_ddNS5_3std3__410__identityEEEvT0_T1_T2_T3_T4_T6_ --------------------------
	.section	.text._ZN3cub18CUB_300001_SM_10006detail6reduce28DeviceReduceSingleTileKernelINS2_10policy_hubIdjN4cuda3__47maximumIvEEE10Policy1000EPdSB_jS8_ddNS5_3std3__410__identityEEEvT0_T1_T2_T3_T4_T6_,"ax",@progbits
	.align	128
        .global         _ZN3cub18CUB_300001_SM_10006detail6reduce28DeviceReduceSingleTileKernelINS2_10policy_hubIdjN4cuda3__47maximumIvEEE10Policy1000EPdSB_jS8_ddNS5_3std3__410__identityEEEvT0_T1_T2_T3_T4_T6_
        .type           _ZN3cub18CUB_300001_SM_10006detail6reduce28DeviceReduceSingleTileKernelINS2_10policy_hubIdjN4cuda3__47maximumIvEEE10Policy1000EPdSB_jS8_ddNS5_3std3__410__identityEEEvT0_T1_T2_T3_T4_T6_,@function
        .size           _ZN3cub18CUB_300001_SM_10006detail6reduce28DeviceReduceSingleTileKernelINS2_10policy_hubIdjN4cuda3__47maximumIvEEE10Policy1000EPdSB_jS8_ddNS5_3std3__410__identityEEEvT0_T1_T2_T3_T4_T6_,(.L_x_151 - _ZN3cub18CUB_300001_SM_10006detail6reduce28DeviceReduceSingleTileKernelINS2_10policy_hubIdjN4cuda3__47maximumIvEEE10Policy1000EPdSB_jS8_ddNS5_3std3__410__identityEEEvT0_T1_T2_T3_T4_T6_)
        .other          _ZN3cub18CUB_300001_SM_10006detail6reduce28DeviceReduceSingleTileKernelINS2_10policy_hubIdjN4cuda3__47maximumIvEEE10Policy1000EPdSB_jS8_ddNS5_3std3__410__identityEEEvT0_T1_T2_T3_T4_T6_,@"STO_CUDA_ENTRY STV_DEFAULT"
_ZN3cub18CUB_300001_SM_10006detail6reduce28DeviceReduceSingleTileKernelINS2_10policy_hubIdjN4cuda3__47maximumIvEEE10Policy1000EPdSB_jS8_ddNS5_3std3__410__identityEEEvT0_T1_T2_T3_T4_T6_:
.text._ZN3cub18CUB_300001_SM_10006detail6reduce28DeviceReduceSingleTileKernelINS2_10policy_hubIdjN4cuda3__47maximumIvEEE10Policy1000EPdSB_jS8_ddNS5_3std3__410__identityEEEvT0_T1_T2_T3_T4_T6_:
        /* <DEDUP_REMOVED lines=13> */
.L_x_97:
[----:B------:R-:W0:Y:S01]  /*00d0*/  LDCU UR4, c[0x0][0x380] ;  /* 0x00007000ff0477ac */ /* 0x000e220008000800 */
[----:B------:R-:W-:Y:S01]  /*00e0*/  BSSY.RECONVERGENT B0, `(.L_x_98) ;  /* 0x00004ae000007945 */ /* 0x000fe20003800200 */
[----:B0-----:R-:W-:-:S09]  /*00f0*/  ULOP3.LUT UP0, URZ, UR4, 0x1f, URZ, 0xc0, !UPT ;  /* 0x0000001f04ff7892 */ /* 0x001fd2000f80c0ff */
[----:B------:R-:W-:Y:S05]  /*0100*/  BRA.U UP0, `(.L_x_99) ;  /* 0x0000002500447547 */ /* 0x000fea000b800000 */
[----:B------:R-:W-:-:S13]  /*0110*/  ISETP.GT.U32.AND P0, PT, R0, 0x7ff, PT ;  /* 0x000007ff0000780c */ /* 0x000fda0003f04070 */
[----:B------:R-:W-:Y:S05]  /*0120*/  @P0 BRA `(.L_x_100) ;  /* 0x0000001400f80947 */ /* 0x000fea0003800000 */
[----:B------:R-:W0:Y:S01]  /*0130*/  S2R R3, SR_TID.X ;  /* 0x0000000000037919 */ /* 0x000e220000002100 */
[----:B------:R-:W-:Y:S01]  /*0140*/  BSSY.RECONVERGENT B1, `(.L_x_101) ;  /* 0x0000009000017945 */ /* 0x000fe20003800200 */
[----:B------:R-:W-:Y:S02]  /*0150*/  CS2R R4, SRZ ;  /* 0x0000000000047805 */ /* 0x000fe4000001ff00 */
[----:B0-----:R-:W-:Y:S01]  /*0160*/  ISETP.GE.U32.AND P0, PT, R3, R0, PT ;  /* 0x000000000300720c */ /* 0x001fe20003f06070 */
[----:B------:R-:W-:-:S12]  /*0170*/  IMAD.MOV.U32 R9, RZ, RZ, R3 ;  /* 0x000000ffff097224 */ /* 0x000fd800078e0003 */
[----:B------:R-:W-:Y:S05]  /*0180*/  @P0 BRA `(.L_x_102) ;  /* 0x0000000000100947 */ /* 0x000fea0003800000 */
[----:B------:R-:W0:Y:S02]  /*0190*/  LDC.64 R4, c[0x0][0x380] ;  /* 0x0000e000ff047b82 */ /* 0x000e240000000a00 */
[----:B0-----:R-:W-:-:S06]  /*01a0*/  IMAD.WIDE.U32 R4, R3, 0x8, R4 ;  /* 0x0000000803047825 */ /* 0x001fcc00078e0004 */
[----:B------:R-:W5:Y:S01]  /*01b0*/  LDG.E.64.CONSTANT R4, desc[UR6][R4.64] ;  /* 0x0000000604047981 */ /* 0x000f62000c1e9b00 */
[----:B------:R-:W-:-:S07]  /*01c0*/  VIADD R9, R3, 0x100 ;  /* 0x0000010003097836 */ /* 0x000fce0000000000 */
.L_x_102:
[----:B------:R-:W-:Y:S05]  /*01d0*/  BSYNC.RECONVERGENT B1 ;  /* 0x0000000000017941 */ /* 0x000fea0003800200 */
.L_x_101:
[----:B------:R-:W-:Y:S01]  /*01e0*/  ISETP.GE.U32.AND P0, PT, R9, R0, PT ;  /* 0x000000000900720c */ /* 0x000fe20003f06070 */
        /* <DEDUP_REMOVED lines=16> */
.L_x_107:
        /* <DEDUP_REMOVED lines=12> */
.L_x_106:
[----:B------:R-:W-:Y:S05]  /*03b0*/  BSYNC.RECONVERGENT B2 ;  /* 0x0000000000027941 */ /* 0x000fea0003800200 */
.L_x_105:
[----:B------:R-:W-:Y:S05]  /*03c0*/  @!P0 BRA `(.L_x_104) ;  /* 0x0000000800288947 */ /* 0x000fea0003800000 */
[----:B------:R-:W0:Y:S01]  /*03d0*/  LDC.64 R6, c[0x0][0x380] ;  /* 0x0000e000ff067b82 */ /* 0x000e220000000a00 */
[----:B------:R-:W-:Y:S01]  /*03e0*/  IMAD.IADD R2, R0, 0x1, -R9 ;  /* 0x0000000100027824 */ /* 0x000fe200078e0a09 */
[----:B------:R-:W-:Y:S01]  /*03f0*/  BSSY.RECONVERGENT B2, `(.L_x_108) ;  /* 0x000004c000027945 */ /* 0x000fe20003800200 */
[----:B------:R-:W-:-:S03]  /*0400*/  PLOP3.LUT P0, PT, PT, PT, PT, 0x80, 0x8 ;  /* 0x000000000008781c */ /* 0x000fc60003f0f070 */
[----:B------:R-:W-:Y:S01]  /*0410*/  ISETP.GT.AND P1, PT, R2, 0xc00, PT ;  /* 0x00000c000200780c */ /* 0x000fe20003f24270 */
[----:B0-----:R-:W-:-:S12]  /*0420*/  IMAD.WIDE.U32 R6, R9, 0x8, R6 ;  /* 0x0000000809067825 */ /* 0x001fd800078e0006 */
[----:B------:R-:W-:Y:S05]  /*0430*/  @!P1 BRA `(.L_x_109) ;  /* 0x00000004001c9947 */ /* 0x000fea0003800000 */
[----:B------:R-:W-:Y:S01]  /*0440*/  PLOP3.LUT P0, PT, PT, PT, PT, 0x8, 0x80 ;  /* 0x000000000080781c */ /* 0x000fe20003f0e170 */
[----:B------:R-:W-:-:S12]  /*0450*/  VIADD R2, R0, 0xfffff400 ;  /* 0xfffff40000027836 */ /* 0x000fd80000000000 */
.L_x_110:
[----:B------:R-:W2:Y:S04]  /*0460*/  LDG.E.64.CONSTANT R40, desc[UR6][R6.64] ;  /* 0x0000000606287981 */ /* 0x000ea8000c1e9b00 */
[----:B------:R-:W3:Y:S04]  /*0470*/  LDG.E.64.CONSTANT R38, desc[UR6][R6.64+0x800] ;  /* 0x0008000606267981 */ /* 0x000ee8000c1e9b00 */
[----:B------:R-:W4:Y:S04]  /*0480*/  LDG.E.64.CONSTANT R36, desc[UR6][R6.64+0x1000] ;  /* 0x0010000606247981 */ /* 0x000f28000c1e9b00 */
        /* <DEDUP_REMOVED lines=12> */
[----:B------:R0:W4:Y:S01]  /*0550*/  LDG.E.64.CONSTANT R10, desc[UR6][R6.64+0x7800] ;  /* 0x00780006060a7981 */ /* 0x000122000c1e9b00 */
[----:B------:R-:W-:-:S05]  /*0560*/  VIADD R9, R9, 0x1000 ;  /* 0x0000100009097836 */ /* 0x000fca0000000000 */
[----:B------:R-:W-:Y:S02]  /*0570*/  ISETP.GE.AND P2, PT, R9, R2, PT ;  /* 0x000000020900720c */ /* 0x000fe40003f46270 */
[----:B0-----:R-:W-:-:S05]  /*0580*/  IADD3 R6, P3, PT, R6, 0x8000, RZ ;  /* 0x0000800006067810 */ /* 0x001fca0007f7e0ff */
[----:B------:R-:W-:Y:S01]  /*0590*/  IMAD.X R7, RZ, RZ, R7, P3 ;  /* 0x000000ffff077224 */ /* 0x000fe200018e0607 */
        /* <DEDUP_REMOVED lines=49> */
.L_x_109:
[----:B------:R-:W-:Y:S05]  /*08b0*/  BSYNC.RECONVERGENT B2 ;  /* 0x0000000000027941 */ /* 0x000fea0003800200 */
.L_x_108:
[----:B------:R-:W-:Y:S01]  /*08c0*/  IMAD.IADD R2, R0, 0x1, -R9 ;  /* 0x0000000100027824 */ /* 0x000fe200078e0a09 */
[----:B------:R-:W-:Y:S04]  /*08d0*/  BSSY.RECONVERGENT B2, `(.L_x_111) ;  /* 0x0000027000027945 */ /* 0x000fe80003800200 */
[----:B------:R-:W-:-:S13]  /*08e0*/  ISETP.GT.AND P1, PT, R2, 0x400, PT ;  /* 0x000004000200780c */ /* 0x000fda0003f24270 */
[----:B------:R-:W-:Y:S05]  /*08f0*/  @!P1 BRA `(.L_x_112) ;  /* 0x0000000000909947 */ /* 0x000fea0003800000 */
[----:B------:R-:W2:Y:S04]  /*0900*/  LDG.E.64.CONSTANT R12, desc[UR6][R6.64] ;  /* 0x00000006060c7981 */ /* 0x000ea8000c1e9b00 */
[----:B------:R-:W3:Y:S04]  /*0910*/  LDG.E.64.CONSTANT R14, desc[UR6][R6.64+0x800] ;  /* 0x00080006060e7981 */ /* 0x000ee8000c1e9b00 */
[----:B------:R-:W4:Y:S04]  /*0920*/  LDG.E.64.CONSTANT R16, desc[UR6][R6.64+0x1000] ;  /* 0x0010000606107981 */ /* 0x000f28000c1e9b00 */
[----:B------:R-:W4:Y:S04]  /*0930*/  LDG.E.64.CONSTANT R18, desc[UR6][R6.64+0x1800] ;  /* 0x0018000606127981 */ /* 0x000f28000c1e9b00 */
[----:B------:R-:W4:Y:S04]  /*0940*/  LDG.E.64.CONSTANT R20, desc[UR6][R6.64+0x2000] ;  /* 0x0020000606147981 */ /* 0x000f28000c1e9b00 */
[----:B------:R-:W4:Y:S04]  /*0950*/  LDG.E.64.CONSTANT R22, desc[UR6][R6.64+0x2800] ;  /* 0x0028000606167981 */ /* 0x000f28000c1e9b00 */
[----:B------:R-:W4:Y:S04]  /*0960*/  LDG.E.64.CONSTANT R24, desc[UR6][R6.64+0x3000] ;  /* 0x0030000606187981 */ /* 0x000f28000c1e9b00 */
[----:B------:R0:W4:Y:S01]  /*0970*/  LDG.E.64.CONSTANT R10, desc[UR6][R6.64+0x3800] ;  /* 0x00380006060a7981 */ /* 0x000122000c1e9b00 */
[----:B------:R-:W-:Y:S01]  /*0980*/  VIADD R9, R9, 0x800 ;  /* 0x0000080009097836 */ /* 0x000fe20000000000 */
        /* <DEDUP_REMOVED lines=27> */
.L_x_112:
[----:B------:R-:W-:Y:S05]  /*0b40*/  BSYNC.RECONVERGENT B2 ;  /* 0x0000000000027941 */ /* 0x000fea0003800200 */
.L_x_111:
[----:B------:R-:W-:-:S13]  /*0b50*/  ISETP.LT.OR P0, PT, R9, R0, P0 ;  /* 0x000000000900720c */ /* 0x000fda0000701670 */
[----:B------:R-:W-:Y:S05]  /*0b60*/  @!P0 BRA `(.L_x_104) ;  /* 0x0000000000408947 */ /* 0x000fea0003800000 */
        /* <DEDUP_REMOVED lines=16> */
.L_x_104:
[----:B------:R-:W-:Y:S05]  /*0c70*/  BSYNC.RECONVERGENT B1 ;  /* 0x0000000000017941 */ /* 0x000fea0003800200 */
.L_x_103:
[----:B------:R-:W-:-:S13]  /*0c80*/  ISETP.GE.U32.AND P0, PT, R0, 0x100, PT ;  /* 0x000001000000780c */ /* 0x000fda0003f06070 */
        /* <DEDUP_REMOVED lines=58> */
[----:B-1----:R-:W0:Y:S04]  /*1030*/  LDS.128 R8, [UR4+0x10] ;  /* 0x00001004ff087984 */ /* 0x002e280008000c00 */
        /* <DEDUP_REMOVED lines=25> */
.L_x_113:
[----:B------:R-:W-:Y:S01]  /*11d0*/  LOP3.LUT R2, R3, 0x3e0, RZ, 0xc0, !PT ;  /* 0x000003e003027812 */ /* 0x000fe200078ec0ff */
[----:B------:R-:W0:Y:S03]  /*11e0*/  S2R R10, SR_LANEID ;  /* 0x00000000000a7919 */ /* 0x000e260000000000 */
[----:B------:R-:W-:Y:S01]  /*11f0*/  LOP3.LUT R9, RZ, R2, RZ, 0x33, !PT ;  /* 0x00000002ff097212 */ /* 0x000fe200078e33ff */
[----:B------:R-:W-:-:S04]  /*1200*/  VIADD R7, R2, 0x20 ;  /* 0x0000002002077836 */ /* 0x000fc80000000000 */
[----:B------:R-:W-:Y:S01]  /*1210*/  IMAD.IADD R9, R9, 0x1, R0 ;  /* 0x0000000109097824 */ /* 0x000fe200078e0200 */
[----:B------:R-:W-:-:S04]  /*1220*/  ISETP.GT.U32.AND P0, PT, R7, R0, PT ;  /* 0x000000000700720c */ /* 0x000fc80003f04070 */
        /* <DEDUP_REMOVED lines=60> */
[----:B------:R-:W-:Y:S01]  /*15f0*/  ISETP.GT.U32.AND P2, PT, R0, 0x20, PT ;  /* 0x000000200000780c */ /* 0x000fe20003f44070 */
        /* <DEDUP_REMOVED lines=8> */
[C---:B------:R-:W-:Y:S01]  /*1680*/  ISETP.GT.U32.AND P1, PT, R0.reuse, 0x40, PT ;  /* 0x000000400000780c */ /* 0x040fe20003f24070 */
[----:B------:R-:W-:Y:S01]  /*1690*/  IMAD.MOV.U32 R2, RZ, RZ, R13 ;  /* 0x000000ffff027224 */ /* 0x000fe200078e000d */
[----:B------:R-:W-:Y:S01]  /*16a0*/  ISETP.GT.U32.AND P2, PT, R0, 0x60, PT ;  /* 0x000000600000780c */ /* 0x000fe20003f44070 */
[----:B------:R-:W-:Y:S01]  /*16b0*/  IMAD.MOV.U32 R3, RZ, RZ, R12 ;  /* 0x000000ffff037224 */ /* 0x000fe200078e000c */
[----:B------:R-:W0:Y:S05]  /*16c0*/  LDS.128 R4, [UR4+0x30] ;  /* 0x00003004ff047984 */ /* 0x000e2a0008000c00 */
[----:B------:R-:W-:-:S06]  /*16d0*/  DSETP.GEU.AND P3, PT, R2, R14, PT ;  /* 0x0000000e0200722a */ /* 0x000fcc0003f6e000 */
[----:B------:R-:W-:Y:S02]  /*16e0*/  @P1 FSEL R13, R14, R13, !P3 ;  /* 0x0000000d0e0d1208 */ /* 0x000fe40005800000 */
[----:B------:R-:W-:Y:S02]  /*16f0*/  @P1 FSEL R12, R15, R12, !P3 ;  /* 0x0000000c0f0c1208 */ /* 0x000fe40005800000 */
[----:B------:R-:W-:Y:S01]  /*1700*/  ISETP.GT.U32.AND P1, PT, R0, 0x80, PT ;  /* 0x000000800000780c */ /* 0x000fe20003f24070 */
[----:B------:R-:W-:Y:S02]  /*1710*/  IMAD.MOV.U32 R2, RZ, RZ, R13 ;  /* 0x000000ffff027224 */ /* 0x000fe400078e000d */
[----:B------:R-:W-:-:S06]  /*1720*/  IMAD.MOV.U32 R3, RZ, RZ, R12 ;  /* 0x000000ffff037224 */ /* 0x000fcc00078e000c */
[----:B-1----:R-:W-:Y:S01]  /*1730*/  DSETP.GEU.AND P3, PT, R2, R8, PT ;  /* 0x000000080200722a */ /* 0x002fe20003f6e000 */
[----:B------:R-:W1:Y:S05]  /*1740*/  LDS.64 R2, [UR4+0x40] ;  /* 0x00004004ff027984 */ /* 0x000e6a0008000a00 */
[----:B------:R-:W-:Y:S02]  /*1750*/  @P2 FSEL R13, R8, R13, !P3 ;  /* 0x0000000d080d2208 */ /* 0x000fe40005800000 */
[----:B------:R-:W-:Y:S02]  /*1760*/  @P2 FSEL R12, R9, R12, !P3 ;  /* 0x0000000c090c2208 */ /* 0x000fe40005800000 */
[----:B------:R-:W-:Y:S01]  /*1770*/  ISETP.GT.U32.AND P2, PT, R0, 0xa0, PT ;  /* 0x000000a00000780c */ /* 0x000fe20003f44070 */
[----:B------:R-:W-:-:S02]  /*1780*/  IMAD.MOV.U32 R8, RZ, RZ, R13 ;  /* 0x000000ffff087224 */ /* 0x000fc400078e000d */
[----:B------:R-:W-:-:S06]  /*1790*/  IMAD.MOV.U32 R9, RZ, RZ, R12 ;  /* 0x000000ffff097224 */ /* 0x000fcc00078e000c */
[----:B------:R-:W-:-:S06]  /*17a0*/  DSETP.GEU.AND P3, PT, R8, R10, PT ;  /* 0x0000000a0800722a */ /* 0x000fcc0003f6e000 */
[----:B------:R-:W-:Y:S02]  /*17b0*/  @P1 FSEL R13, R10, R13, !P3 ;  /* 0x0000000d0a0d1208 */ /* 0x000fe40005800000 */
[----:B------:R-:W-:Y:S02]  /*17c0*/  @P1 FSEL R12, R11, R12, !P3 ;  /* 0x0000000c0b0c1208 */ /* 0x000fe40005800000 */
[----:B------:R-:W-:Y:S01]  /*17d0*/  ISETP.GT.U32.AND P1, PT, R0, 0xc0, PT ;  /* 0x000000c00000780c */ /* 0x000fe20003f24070 */
[----:B------:R-:W-:Y:S02]  /*17e0*/  IMAD.MOV.U32 R8, RZ, RZ, R13 ;  /* 0x000000ffff087224 */ /* 0x000fe400078e000d */
[----:B------:R-:W-:-:S06]  /*17f0*/  IMAD.MOV.U32 R9, RZ, RZ, R12 ;  /* 0x000000ffff097224 */ /* 0x000fcc00078e000c */
[----:B0-----:R-:W-:-:S06]  /*1800*/  DSETP.GEU.AND P3, PT, R8, R4, PT ;  /* 0x000000040800722a */ /* 0x001fcc0003f6e000 */
[----:B------:R-:W-:Y:S02]  /*1810*/  @P2 FSEL R13, R4, R13, !P3 ;  /* 0x0000000d040d2208 */ /* 0x000fe40005800000 */
[----:B------:R-:W-:Y:S02]  /*1820*/  @P2 FSEL R12, R5, R12, !P3 ;  /* 0x0000000c050c2208 */ /* 0x000fe40005800000 */
[----:B------:R-:W-:Y:S01]  /*1830*/  ISETP.GT.U32.AND P2, PT, R0, 0xe0, PT ;  /* 0x000000e00000780c */ /* 0x000fe20003f44070 */
        /* <DEDUP_REMOVED lines=13> */
.L_x_100:
[----:B------:R-:W0:Y:S01]  /*1910*/  S2R R4, SR_TID.X ;  /* 0x0000000000047919 */ /* 0x000e220000002100 */
[----:B------:R-:W1:Y:S01]  /*1920*/  LDC.64 R2, c[0x0][0x380] ;  /* 0x0000e000ff027b82 */ /* 0x000e620000000a00 */
[----:B0-----:R-:W-:-:S04]  /*1930*/  IMAD.SHL.U32 R5, R4, 0x4, RZ ;  /* 0x0000000404057824 */ /* 0x001fc800078e00ff */
[----:B-1----:R-:W-:-:S05]  /*1940*/  IMAD.WIDE.U32 R2, R5, 0x8, R2 ;  /* 0x0000000805027825 */ /* 0x002fca00078e0002 */
[----:B------:R-:W2:Y:S04]  /*1950*/  LDG.E.128.CONSTANT R16, desc[UR6][R2.64] ;  /* 0x0000000602107981 */ /* 0x000ea8000c1e9d00 */
[----:B------:R-:W3:Y:S04]  /*1960*/  LDG.E.128.CONSTANT R20, desc[UR6][R2.64+0x10] ;  /* 0x0000100602147981 */ /* 0x000ee8000c1e9d00 */
[----:B------:R-:W4:Y:S04]  /*1970*/  LDG.E.128.CONSTANT R12, desc[UR6][R2.64+0x2000] ;  /* 0x00200006020c7981 */ /* 0x000f28000c1e9d00 */
[----:B------:R-:W5:Y:S01]  /*1980*/  LDG.E.128.CONSTANT R8, desc[UR6][R2.64+0x2010] ;  /* 0x0020100602087981 */ /* 0x000f62000c1e9d00 */
[----:B------:R-:W-:-:S02]  /*1990*/  VIADD R24, R0, 0xfffff800 ;  /* 0xfffff80000187836 */ /* 0x000fc40000000000 */
[----:B------:R-:W-:-:S03]  /*19a0*/  IMAD.MOV.U32 R5, RZ, RZ, 0x800 ;  /* 0x00000800ff057424 */ /* 0x000fc600078e00ff */
[----:B------:R-:W-:Y:S01]  /*19b0*/  ISETP.GE.U32.AND P1, PT, R24, 0x800, PT ;  /* 0x000008001800780c */ /* 0x000fe20003f26070 */
        /* <DEDUP_REMOVED lines=23> */
[----:B------:R-:W-:-:S07]  /*1b30*/  IMAD.MOV.U32 R5, RZ, RZ, 0x800 ;  /* 0x00000800ff057424 */ /* 0x000fce00078e00ff */
.L_x_117:
[----:B------:R-:W-:-:S05]  /*1b40*/  IMAD.WIDE.U32 R26, R5, 0x8, R2 ;  /* 0x00000008051a7825 */ /* 0x000fca00078e0002 */
[----:B------:R-:W2:Y:S04]  /*1b50*/  LDG.E.128.CONSTANT R20, desc[UR6][R26.64] ;  /* 0x000000061a147981 */ /* 0x000ea8000c1e9d00 */
[----:B------:R-:W3:Y:S04]  /*1b60*/  LDG.E.128.CONSTANT R16, desc[UR6][R26.64+0x10] ;  /* 0x000010061a107981 */ /* 0x000ee8000c1e9d00 */
[----:B------:R-:W4:Y:S04]  /*1b70*/  LDG.E.128.CONSTANT R12, desc[UR6][R26.64+0x2000] ;  /* 0x002000061a0c7981 */ /* 0x000f28000c1e9d00 */
[----:B------:R-:W5:Y:S01]  /*1b80*/  LDG.E.128.CONSTANT R8, desc[UR6][R26.64+0x2010] ;  /* 0x002010061a087981 */ /* 0x000f62000c1e9d00 */
        /* <DEDUP_REMOVED lines=20> */
[----:B0-----:R-:W-:Y:S01]  /*1cd0*/  IMAD.IADD R8, R0, 0x1, -R5 ;  /* 0x0000000100087824 */ /* 0x001fe200078e0a05 */
[----:B------:R-:W-:-:S04]  /*1ce0*/  FSEL R7, R9, R7, !P0 ;  /* 0x0000000709077208 */ /* 0x000fc80004000000 */
[----:B------:R-:W-:Y:S02]  /*1cf0*/  ISETP.GE.U32.AND P1, PT, R8, 0x800, PT ;  /* 0x000008000800780c */ /* 0x000fe40003f26070 */
[----:B------:R-:W-:-:S06]  /*1d00*/  DSETP.GEU.AND P0, PT, R6, R10, PT ;  /* 0x0000000a0600722a */ /* 0x000fcc0003f0e000 */
[----:B------:R-:W-:Y:S02]  /*1d10*/  FSEL R6, R10, R6, !P0 ;  /* 0x000000060a067208 */ /* 0x000fe40004000000 */
[----:B------:R-:W-:-:S03]  /*1d20*/  FSEL R7, R11, R7, !P0 ;  /* 0x000000070b077208 */ /* 0x000fc60004000000 */
[----:B------:R-:W-:Y:S05]  /*1d30*/  @!P1 BRA `(.L_x_116) ;  /* 0x00000004000c9947 */ /* 0x000fea0003800000 */
[----:B------:R-:W-:-:S05]  /*1d40*/  VIADD R5, R5, 0x800 ;  /* 0x0000080005057836 */ /* 0x000fca0000000000 */
[----:B------:R-:W-:-:S13]  /*1d50*/  ISETP.GT.U32.AND P0, PT, R5, R24, PT ;  /* 0x000000180500720c */ /* 0x000fda0003f04070 */
[----:B------:R-:W-:Y:S05]  /*1d60*/  @!P0 BRA `(.L_x_117) ;  /* 0xfffffffc00748947 */ /* 0x000fea000383ffff */
.L_x_115:
[----:B------:R-:W-:-:S13]  /*1d70*/  ISETP.GE.U32.AND P0, PT, R5, R0, PT ;  /* 0x000000000500720c */ /* 0x000fda0003f06070 */
[----:B------:R-:W-:Y:S05]  /*1d80*/  @P0 BRA `(.L_x_116) ;  /* 0x0000000000f80947 */ /* 0x000fea0003800000 */
[----:B------:R-:W-:Y:S01]  /*1d90*/  IMAD.IADD R3, R0, 0x1, -R5 ;  /* 0x0000000100037824 */ /* 0x000fe200078e0a05 */
[----:B------:R-:W-:Y:S04]  /*1da0*/  BSSY.RECONVERGENT B1, `(.L_x_116) ;  /* 0x000003c000017945 */ /* 0x000fe80003800200 */
[----:B------:R-:W-:-:S13]  /*1db0*/  ISETP.GE.AND P0, PT, R4, R3, PT ;  /* 0x000000030400720c */ /* 0x000fda0003f06270 */
[----:B------:R-:W-:Y:S05]  /*1dc0*/  @P0 BRA `(.L_x_118) ;  /* 0x0000000000e40947 */ /* 0x000fea0003800000 */
[----:B------:R-:W-:Y:S01]  /*1dd0*/  LOP3.LUT R2, RZ, R4, RZ, 0x33, !PT ;  /* 0x00000004ff027212 */ /* 0x000fe200078e33ff */
[----:B------:R-:W-:Y:S03]  /*1de0*/  BSSY.RECONVERGENT B2, `(.L_x_119) ;  /* 0x0000017000027945 */ /* 0x000fe60003800200 */
[----:B------:R-:W-:-:S04]  /*1df0*/  IADD3 R2, PT, PT, -R5, R0, R2 ;  /* 0x0000000005027210 */ /* 0x000fc80007ffe102 */
[C---:B------:R-:W-:Y:S02]  /*1e00*/  LOP3.LUT R0, R2.reuse, 0x300, RZ, 0xc0, !PT ;  /* 0x0000030002007812 */ /* 0x040fe400078ec0ff */
[----:B------:R-:W-:Y:S02]  /*1e10*/  ISETP.GE.U32.AND P2, PT, R2, 0x300, PT ;  /* 0x000003000200780c */ /* 0x000fe40003f46070 */
[----:B------:R-:W-:Y:S01]  /*1e20*/  ISETP.NE.AND P0, PT, R0, 0x300, PT ;  /* 0x000003000000780c */ /* 0x000fe20003f05270 */
[----:B------:R-:W-:-:S12]  /*1e30*/  IMAD.MOV.U32 R0, RZ, RZ, R4 ;  /* 0x000000ffff007224 */ /* 0x000fd800078e0004 */
[----:B------:R-:W-:Y:S05]  /*1e40*/  @!P0 BRA `(.L_x_120) ;  /* 0x0000000000408947 */ /* 0x000fea0003800000 */
[----:B------:R-:W0:Y:S01]  /*1e50*/  LDC.64 R10, c[0x0][0x380] ;  /* 0x0000e000ff0a7b82 */ /* 0x000e220000000a00 */
[----:B------:R-:W-:Y:S01]  /*1e60*/  LEA.HI R0, R2, 0x1, RZ, 0x18 ;  /* 0x0000000102007811 */ /* 0x000fe200078fc0ff */
[----:B------:R-:W-:-:S03]  /*1e70*/  IMAD.IADD R13, R4, 0x1, R5 ;  /* 0x00000001040d7824 */ /* 0x000fc600078e0205 */
[----:B------:R-:W-:Y:S01]  /*1e80*/  LOP3.LUT R2, R0, 0x3, RZ, 0xc0, !PT ;  /* 0x0000000300027812 */ /* 0x000fe200078ec0ff */
[----:B------:R-:W-:-:S04]  /*1e90*/  IMAD.MOV.U32 R0, RZ, RZ, R4 ;  /* 0x000000ffff007224 */ /* 0x000fc800078e0004 */
[----:B------:R-:W-:-:S07]  /*1ea0*/  IMAD.MOV R2, RZ, RZ, -R2 ;  /* 0x000000ffff027224 */ /* 0x000fce00078e0a02 */
.L_x_121:
        /* <DEDUP_REMOVED lines=10> */
.L_x_120:
[----:B------:R-:W-:Y:S05]  /*1f50*/  BSYNC.RECONVERGENT B2 ;  /* 0x0000000000027941 */ /* 0x000fea0003800200 */
.L_x_119:
[----:B------:R-:W-:Y:S05]  /*1f60*/  @!P2 BRA `(.L_x_118) ;  /* 0x00000000007ca947 */ /* 0x000fea0003800000 */
[----:B------:R-:W0:Y:S01]  /*1f70*/  LDC.64 R8, c[0x0][0x380] ;  /* 0x0000e000ff087b82 */ /* 0x000e220000000a00 */
[C---:B------:R-:W-:Y:S02]  /*1f80*/  IMAD.IADD R5, R0.reuse, 0x1, R5 ;  /* 0x0000000100057824 */ /* 0x040fe400078e0205 */
[----:B------:R-:W-:-:S07]  /*1f90*/  VIADD R0, R0, 0x200 ;  /* 0x0000020000007836 */ /* 0x000fce0000000000 */
.L_x_122:
        /* <DEDUP_REMOVED lines=11> */
[C---:B------:R-:W-:Y:S02]  /*2050*/  VIADD R2, R0.reuse, 0x200 ;  /* 0x0000020000027836 */ /* 0x040fe40000000000 */
[----:B------:R-:W-:Y:S02]  /*2060*/  VIADD R0, R0, 0x400 ;  /* 0x0000040000007836 */ /* 0x000fe40000000000 */
[----:B------:R-:W-:Y:S01]  /*2070*/  VIADD R5, R5, 0x400 ;  /* 0x0000040005057836 */ /* 0x000fe20000000000 */
[----:B------:R-:W-:Y:S01]  /*2080*/  ISETP.GE.AND P1, PT, R2, R3, PT ;  /* 0x000000030200720c */ /* 0x000fe20003f26270 */
        /* <DEDUP_REMOVED lines=11> */
[----:B------:R-:W-:Y:S01]  /*2140*/  FSEL R7, R17, R7, !P0 ;  /* 0x0000000711077208 */ /* 0x000fe20004000000 */
[----:B------:R-:W-:Y:S06]  /*2150*/  @!P1 BRA `(.L_x_122) ;  /* 0xfffffffc00909947 */ /* 0x000fec000383ffff */
.L_x_118:
[----:B------:R-:W-:Y:S05]  /*2160*/  BSYNC.RECONVERGENT B1 ;  /* 0x0000000000017941 */ /* 0x000fea0003800200 */
.L_x_116:
        /* <DEDUP_REMOVED lines=50> */
[----:B------:R-:W2:Y:S01]  /*2490*/  LDS.128 R12, [UR4+0x20] ;  /* 0x00002004ff0c7984 */ /* 0x000ea20008000c00 */
[----:B-1----:R-:W-:-:S06]  /*24a0*/  DSETP.GEU.AND P1, PT, R6, R8, PT ;  /* 0x000000080600722a */ /* 0x002fcc0003f2e000 */
[----:B0-----:R-:W-:Y:S02]  /*24b0*/  FSEL R2, R8, R6, !P1 ;  /* 0x0000000608027208 */ /* 0x001fe40004800000 */
[----:B------:R-:W-:Y:S02]  /*24c0*/  FSEL R3, R9, R7, !P1 ;  /* 0x0000000709037208 */ /* 0x000fe40004800000 */
[----:B------:R-:W0:Y:S04]  /*24d0*/  LDS.128 R4, [UR4+0x30] ;  /* 0x00003004ff047984 */ /* 0x000e280008000c00 */
[----:B------:R-:W-:-:S06]  /*24e0*/  DSETP.GEU.AND P1, PT, R2, R10, PT ;  /* 0x0000000a0200722a */ /* 0x000fcc0003f2e000 */
[----:B------:R-:W-:Y:S02]  /*24f0*/  FSEL R2, R10, R2, !P1 ;  /* 0x000000020a027208 */ /* 0x000fe40004800000 */
[----:B------:R-:W-:-:S06]  /*2500*/  FSEL R3, R11, R3, !P1 ;  /* 0x000000030b037208 */ /* 0x000fcc0004800000 */
[----:B--2---:R-:W-:-:S06]  /*2510*/  DSETP.GEU.AND P1, PT, R2, R12, PT ;  /* 0x0000000c0200722a */ /* 0x004fcc0003f2e000 */
        /* <DEDUP_REMOVED lines=16> */
.L_x_99:
        /* <DEDUP_REMOVED lines=12> */
.L_x_125:
[----:B------:R-:W-:Y:S05]  /*26e0*/  BSYNC.RECONVERGENT B1 ;  /* 0x0000000000017941 */ /* 0x000fea0003800200 */
.L_x_124:
        /* <DEDUP_REMOVED lines=17> */
.L_x_130:
        /* <DEDUP_REMOVED lines=12> */
.L_x_129:
[----:B------:R-:W-:Y:S05]  /*28c0*/  BSYNC.RECONVERGENT B2 ;  /* 0x0000000000027941 */ /* 0x000fea0003800200 */
.L_x_128:
        /* <DEDUP_REMOVED lines=10> */
.L_x_133:
        /* <DEDUP_REMOVED lines=69> */
.L_x_132:
[----:B------:R-:W-:Y:S05]  /*2dc0*/  BSYNC.RECONVERGENT B2 ;  /* 0x0000000000027941 */ /* 0x000fea0003800200 */
.L_x_131:
        /* <DEDUP_REMOVED lines=40> */
.L_x_135:
[----:B------:R-:W-:Y:S05]  /*3050*/  BSYNC.RECONVERGENT B2 ;  /* 0x0000000000027941 */ /* 0x000fea0003800200 */
.L_x_134:
        /* <DEDUP_REMOVED lines=18> */
.L_x_127:
[----:B------:R-:W-:Y:S05]  /*3180*/  BSYNC.RECONVERGENT B1 ;  /* 0x0000000000017941 */ /* 0x000fea0003800200 */
.L_x_126:
        /* <DEDUP_REMOVED lines=60> */
[----:B---3--:R-:W1:Y:S01]  /*3550*/  LDS.128 R12, [UR4+0x20] ;  /* 0x00002004ff0c7984 */ /* 0x008e620008000c00 */
        /* <DEDUP_REMOVED lines=24> */
.L_x_136:
        /* <DEDUP_REMOVED lines=63> */
[----:B----4-:R-:W-:Y:S05]  /*3ad0*/  @P0 BRA `(.L_x_114) ;  /* 0x0000001000380947 */ /* 0x010fea0003800000 */
[----:B------:R-:W0:Y:S01]  /*3ae0*/  S2UR UR5, SR_CgaCtaId ;  /* 0x00000000000579c3 */ /* 0x000e220000008800 */
[----:B------:R-:W-:Y:S01]  /*3af0*/  UMOV UR4, 0x400 ;  /* 0x0000040000047882 */ /* 0x000fe20000000000 */
[C---:B------:R-:W-:Y:S02]  /*3b00*/  ISETP.GT.U32.AND P3, PT, R0.reuse, 0x20, PT ;  /* 0x000000200000780c */ /* 0x040fe40003f64070 */
        /* <DEDUP_REMOVED lines=9> */
[----:B------:R-:W-:Y:S01]  /*3ba0*/  ISETP.GT.U32.AND P1, PT, R0, 0x60, PT ;  /* 0x000000600000780c */ /* 0x000fe20003f24070 */
[----:B------:R-:W-:Y:S01]  /*3bb0*/  IMAD.MOV.U32 R2, RZ, RZ, R13 ;  /* 0x000000ffff027224 */ /* 0x000fe200078e000d */
[----:B------:R-:W0:Y:S01]  /*3bc0*/  LDS.128 R4, [UR4+0x30] ;  /* 0x00003004ff047984 */ /* 0x000e220008000c00 */
[----:B------:R-:W-:-:S06]  /*3bd0*/  IMAD.MOV.U32 R3, RZ, RZ, R12 ;  /* 0x000000ffff037224 */ /* 0x000fcc00078e000c */
        /* <DEDUP_REMOVED lines=36> */
.L_x_123:
[----:B------:R-:W0:Y:S01]  /*3e20*/  S2R R7, SR_TID.X ;  /* 0x0000000000077919 */ /* 0x000e220000002100 */
[----:B------:R-:W1:Y:S02]  /*3e30*/  LDCU.64 UR4, c[0x0][0x380] ;  /* 0x00007000ff0477ac */ /* 0x000e640008000a00 */
[----:B-1----:R-:W-:Y:S02]  /*3e40*/  IMAD.U32 R2, RZ, RZ, UR4 ;  /* 0x00000004ff027e24 */ /* 0x002fe4000f8e00ff */
[----:B------:R-:W-:Y:S02]  /*3e50*/  IMAD.U32 R3, RZ, RZ, UR5 ;  /* 0x00000005ff037e24 */ /* 0x000fe4000f8e00ff */
        /* <DEDUP_REMOVED lines=9> */
[----:B------:R-:W-:-:S05]  /*3ef0*/  VIADD R6, R0, 0xfffff800 ;  /* 0xfffff80000067836 */ /* 0x000fca0000000000 */
[----:B------:R-:W-:Y:S01]  /*3f00*/  ISETP.GE.U32.AND P1, PT, R6, 0x800, PT ;  /* 0x000008000600780c */ /* 0x000fe20003f26070 */
[----:B--2---:R-:W-:-:S06]  /*3f10*/  DSETP.GEU.AND P0, PT, R22, R8, PT ;  /* 0x000000081600722a */ /* 0x004fcc0003f0e000 */
[----:B------:R-:W-:Y:S02]  /*3f20*/  FSEL R8, R8, R22, !P0 ;  /* 0x0000001608087208 */ /* 0x000fe40004000000 */
[----:B------:R-:W-:-:S06]  /*3f30*/  FSEL R9, R9, R23, !P0 ;  /* 0x0000001709097208 */ /* 0x000fcc0004000000 */
[----:B---3--:R-:W-:-:S06]  /*3f40*/  DSETP.GEU.AND P0, PT, R8, R10, PT ;  /* 0x0000000a0800722a */ /* 0x008fcc0003f0e000 */
[----:B------:R-:W-:Y:S02]  /*3f50*/  FSEL R8, R10, R8, !P0 ;  /* 0x000000080a087208 */ /* 0x000fe40004000000 */
[----:B------:R-:W-:Y:S01]  /*3f60*/  FSEL R9, R11, R9, !P0 ;  /* 0x000000090b097208 */ /* 0x000fe20004000000 */
[----:B------:R-:W-:-:S05]  /*3f70*/  IMAD.MOV.U32 R11, RZ, RZ, 0x800 ;  /* 0x00000800ff0b7424 */ /* 0x000fca00078e00ff */
        /* <DEDUP_REMOVED lines=18> */
[----:B------:R-:W1:Y:S02]  /*40a0*/  LDC.64 R2, c[0x0][0x380] ;  /* 0x0000e000ff027b82 */ /* 0x000e640000000a00 */
.L_x_139:
[----:B------:R-:W-:-:S04]  /*40b0*/  IMAD.IADD R17, R7, 0x1, R11 ;  /* 0x0000000107117824 */ /* 0x000fc800078e020b */
[----:B-1----:R-:W-:-:S06]  /*40c0*/  IMAD.WIDE.U32 R16, R17, 0x8, R2 ;  /* 0x0000000811107825 */ /* 0x002fcc00078e0002 */
[----:B------:R-:W2:Y:S01]  /*40d0*/  LDG.E.64.CONSTANT R16, desc[UR6][R16.64] ;  /* 0x0000000610107981 */ /* 0x000ea2000c1e9b00 */
[----:B------:R-:W-:-:S05]  /*40e0*/  IMAD.WIDE.U32 R18, R11, 0x8, R4 ;  /* 0x000000080b127825 */ /* 0x000fca00078e0004 */
[----:B------:R-:W3:Y:S04]  /*40f0*/  LDG.E.64.CONSTANT R20, desc[UR6][R18.64+0x800] ;  /* 0x0008000612147981 */ /* 0x000ee8000c1e9b00 */
[----:B------:R-:W4:Y:S04]  /*4100*/  LDG.E.64.CONSTANT R22, desc[UR6][R18.64+0x1000] ;  /* 0x0010000612167981 */ /* 0x000f28000c1e9b00 */
[----:B------:R-:W5:Y:S04]  /*4110*/  LDG.E.64.CONSTANT R24, desc[UR6][R18.64+0x1800] ;  /* 0x0018000612187981 */ /* 0x000f68000c1e9b00 */
[----:B------:R-:W5:Y:S04]  /*4120*/  LDG.E.64.CONSTANT R26, desc[UR6][R18.64+0x2000] ;  /* 0x00200006121a7981 */ /* 0x000f68000c1e9b00 */
[----:B------:R-:W5:Y:S04]  /*4130*/  LDG.E.64.CONSTANT R28, desc[UR6][R18.64+0x2800] ;  /* 0x00280006121c7981 */ /* 0x000f68000c1e9b00 */
[----:B------:R-:W5:Y:S04]  /*4140*/  LDG.E.64.CONSTANT R14, desc[UR6][R18.64+0x3000] ;  /* 0x00300006120e7981 */ /* 0x000f68000c1e9b00 */
[----:B------:R-:W5:Y:S01]  /*4150*/  LDG.E.64.CONSTANT R12, desc[UR6][R18.64+0x3800] ;  /* 0x00380006120c7981 */ /* 0x000f62000c1e9b00 */
[----:B0-----:R-:W-:-:S05]  /*4160*/  IMAD.IADD R10, R0, 0x1, -R11 ;  /* 0x00000001000a7824 */ /* 0x001fca00078e0a0b */
[----:B------:R-:W-:Y:S01]  /*4170*/  ISETP.GE.U32.AND P1, PT, R10, 0x800, PT ;  /* 0x000008000a00780c */ /* 0x000fe20003f26070 */
        /* <DEDUP_REMOVED lines=26> */
[----:B------:R-:W-:-:S13]  /*4320*/  ISETP.GT.U32.AND P0, PT, R11, R6, PT ;  /* 0x000000060b00720c */ /* 0x000fda0003f04070 */
[----:B------:R-:W-:Y:S05]  /*4330*/  @!P0 BRA `(.L_x_139) ;  /* 0xfffffffc005c8947 */ /* 0x000fea000383ffff */
.L_x_137:
        /* <DEDUP_REMOVED lines=14> */
[----:B------:R-:W-:Y:S01]  /*4420*/  LEA.HI R0, R5, 0x1, RZ, 0x18 ;  /* 0x0000000105007811 */ /* 0x000fe200078fc0ff */
[----:B------:R-:W-:-:S03]  /*4430*/  IMAD.IADD R15, R7, 0x1, R11 ;  /* 0x00000001070f7824 */ /* 0x000fc600078e020b */
[----:B------:R-:W-:Y:S01]  /*4440*/  LOP3.LUT R5, R0, 0x3, RZ, 0xc0, !PT ;  /* 0x0000000300057812 */ /* 0x000fe200078ec0ff */
[----:B------:R-:W-:-:S04]  /*4450*/  IMAD.MOV.U32 R0, RZ, RZ, R7 ;  /* 0x000000ffff007224 */ /* 0x000fc800078e0007 */
[----:B------:R-:W-:-:S07]  /*4460*/  IMAD.MOV R5, RZ, RZ, -R5 ;  /* 0x000000ffff057224 */ /* 0x000fce00078e0a05 */
.L_x_143:
        /* <DEDUP_REMOVED lines=10> */
.L_x_142:
[----:B------:R-:W-:Y:S05]  /*4510*/  BSYNC.RECONVERGENT B2 ;  /* 0x0000000000027941 */ /* 0x000fea0003800200 */
.L_x_141:
[----:B------:R-:W-:Y:S05]  /*4520*/  @!P2 BRA `(.L_x_140) ;  /* 0x000000000078a947 */ /* 0x000fea0003800000 */
[C---:B------:R-:W-:Y:S02]  /*4530*/  IMAD.IADD R5, R0.reuse, 0x1, R11 ;  /* 0x0000000100057824 */ /* 0x040fe400078e020b */
[----:B------:R-:W-:-:S07]  /*4540*/  VIADD R0, R0, 0x200 ;  /* 0x0000020000007836 */ /* 0x000fce0000000000 */
.L_x_144:
[----:B------:R-:W-:-:S04]  /*4550*/  IMAD.WIDE.U32 R10, R5, 0x8, R2 ;  /* 0x00000008050a7825 */ /* 0x000fc800078e0002 */
        /* <DEDUP_REMOVED lines=13> */
[----:B------:R-:W-:Y:S01]  /*4630*/  FSEL R9, R11, R9, !P0 ;  /* 0x000000090b097208 */ /* 0x000fe20004000000 */
[C---:B------:R-:W-:Y:S02]  /*4640*/  VIADD R11, R0.reuse, 0x200 ;  /* 0x00000200000b7836 */ /* 0x040fe40000000000 */
[----:B------:R-:W-:-:S03]  /*4650*/  VIADD R0, R0, 0x400 ;  /* 0x0000040000007836 */ /* 0x000fc60000000000 */
[----:B---3--:R-:W-:Y:S01]  /*4660*/  DSETP.GEU.AND P0, PT, R8, R12, PT ;  /* 0x0000000c0800722a */ /* 0x008fe20003f0e000 */
[----:B------:R-:W-:-:S05]  /*4670*/  ISETP.GE.AND P1, PT, R11, R4, PT ;  /* 0x000000040b00720c */ /* 0x000fca0003f26270 */
        /* <DEDUP_REMOVED lines=9> */
.L_x_140:
[----:B------:R-:W-:Y:S05]  /*4710*/  BSYNC.RECONVERGENT B1 ;  /* 0x0000000000017941 */ /* 0x000fea0003800200 */
.L_x_138:
        /* <DEDUP_REMOVED lines=74> */
.L_x_114:
[----:B------:R-:W-:Y:S05]  /*4bc0*/  BSYNC.RECONVERGENT B0 ;  /* 0x0000000000007941 */ /* 0x000fea0003800200 */
.L_x_98:
[----:B------:R-:W-:Y:S05]  /*4bd0*/  @P0 EXIT ;  /* 0x000000000000094d */ /* 0x000fea0003800000 */
[----:B------:R-:W4:Y:S01]  /*4be0*/  LDCU.64 UR8, c[0x0][0x398] ;  /* 0x00007300ff0877ac */ /* 0x000f220008000a00 */
[----:B01----:R-:W0:Y:S01]  /*4bf0*/  LDC.64 R4, c[0x0][0x388] ;  /* 0x0000e200ff047b82 */ /* 0x003e220000000a00 */
[----:B------:R-:W2:Y:S01]  /*4c00*/  LDCU.64 UR4, c[0x0][0x398] ;  /* 0x00007300ff0477ac */ /* 0x000ea20008000a00 */
[----:B----4-:R-:W-:-:S06]  /*4c10*/  DSETP.GT.AND P0, PT, R6, UR8, PT ;  /* 0x0000000806007e2a */ /* 0x010fcc000bf04000 */
[----:B--23--:R-:W-:Y:S02]  /*4c20*/  FSEL R2, R6, UR4, P0 ;  /* 0x0000000406027c08 */ /* 0x00cfe40008000000 */
[----:B------:R-:W-:-:S05]  /*4c30*/  FSEL R3, R7, UR5, P0 ;  /* 0x0000000507037c08 */ /* 0x000fca0008000000 */
[----:B0-----:R-:W-:Y:S01]  /*4c40*/  STG.E.64 desc[UR6][R4.64], R2 ;  /* 0x0000000204007986 */ /* 0x001fe2000c101b06 */
[----:B------:R-:W-:Y:S05]  /*4c50*/  EXIT ;  /* 0x000000000000794d */ /* 0x000fea0003800000 */
.L_x_145:
        /* <DEDUP_REMOVED lines=10> */
.L_x_151:


//--------------------- .text._ZN3cub18CUB_300001_SM_10006detail11EmptyKernelIvEEvv --------------------------
	.section	.text._ZN3cub18CUB_300001_SM_10006detail11EmptyKernelIvEEvv,"ax",@progbits
	.align	128
        .global         _ZN3cub18CUB_300001_SM_10006detail11EmptyKernelIvEEvv
        .type           _ZN3cub18CUB_300001_SM_10006detail11EmptyKernelIvEEvv,@function
        .size           _ZN3cub18CUB_300001_SM_10006detail11EmptyKernelIvEEvv,(.L_x_152 - _ZN3cub18CUB_300001_SM_10006detail11EmptyKernelIvEEvv)
        .other          _ZN3cub18CUB_300001_SM_10006detail11EmptyKernelIvEEvv,@"STO_CUDA_ENTRY STV_DEFAULT"
_ZN3cub18CUB_300001_SM_10006detail11EmptyKernelIvEEvv:
.text._ZN3cub18CUB_300001_SM_10006detail11EmptyKernelIvEEvv:
[----:B------:R-:W-:Y:S01]  /*0000*/  LDC R1, c[0x0][0x37c] ;  /* 0x0000df00ff017b82 */ /* 0x000fe20000000800 */
[----:B------:R-:W-:Y:S05]  /*0010*/  EXIT ;  /* 0x000000000000794d */ /* 0x000fea0003800000 */
.L_x_146:
        /* <DEDUP_REMOVED lines=14> */
.L_x_152:


//--------------------- .text._Z6secondPdS_S_i    --------------------------
	.section	.text._Z6secondPdS_S_i,"ax",@progbits
	.align	128
        .global         _Z6secondPdS_S_i
        .type           _Z6secondPdS_S_i,@function
        .size           _Z6secondPdS_S_i,(.L_x_153 - _Z6secondPdS_S_i)
        .other          _Z6secondPdS_S_i,@"STO_CUDA_ENTRY STV_DEFAULT"
_Z6secondPdS_S_i:
.text._Z6secondPdS_S_i:
[----:B------:R-:W-:Y:S01]  /*0000*/  LDC R1, c[0x0][0x37c] ;  /* 0x0000df00ff017b82 */ /* 0x000fe20000000800 */
[----:B------:R-:W0:Y:S07]  /*0010*/  S2R R0, SR_TID.X ;  /* 0x0000000000007919 */ /* 0x000e2e0000002100 */
[----:B------:R-:W0:Y:S01]  /*0020*/  LDC R3, c[0x0][0x360] ;  /* 0x0000d800ff037b82 */ /* 0x000e220000000800 */
[----:B------:R-:W1:Y:S01]  /*0030*/  LDCU UR6, c[0x0][0x398] ;  /* 0x00007300ff0677ac */ /* 0x000e620008000800 */
[----:B------:R-:W2:Y:S06]  /*0040*/  S2R R7, SR_TID.Y ;  /* 0x0000000000077919 */ /* 0x000eac0000002200 */
[----:B------:R-:W0:Y:S08]  /*0050*/  S2UR UR4, SR_CTAID.X ;  /* 0x00000000000479c3 */ /* 0x000e300000002500 */
[----:B------:R-:W2:Y:S08]  /*0060*/  S2UR UR5, SR_CTAID.Y ;  /* 0x00000000000579c3 */ /* 0x000eb00000002600 */
[----:B------:R-:W2:Y:S01]  /*0070*/  LDC R2, c[0x0][0x364] ;  /* 0x0000d900ff027b82 */ /* 0x000ea20000000800 */
[----:B0-----:R-:W-:-:S05]  /*0080*/  IMAD R0, R3, UR4, R0 ;  /* 0x0000000403007c24 */ /* 0x001fca000f8e0200 */
[----:B------:R-:W-:Y:S01]  /*0090*/  ISETP.GE.AND P0, PT, R0, RZ, PT ;  /* 0x000000ff0000720c */ /* 0x000fe20003f06270 */
[----:B--2---:R-:W-:-:S05]  /*00a0*/  IMAD R7, R2, UR5, R7 ;  /* 0x0000000502077c24 */ /* 0x004fca000f8e0207 */
[----:B------:R-:W-:-:S04]  /*00b0*/  VIMNMX R2, PT, PT, R0, R7, !PT ;  /* 0x0000000700027248 */ /* 0x000fc80007fe0100 */
[----:B-1----:R-:W-:-:S13]  /*00c0*/  ISETP.GE.OR P0, PT, R2, UR6, !P0 ;  /* 0x0000000602007c0c */ /* 0x002fda000c706670 */
[----:B------:R-:W-:Y:S05]  /*00d0*/  @P0 EXIT ;  /* 0x000000000000094d */ /* 0x000fea0003800000 */
[----:B------:R-:W0:Y:S01]  /*00e0*/  LDC.64 R2, c[0x0][0x388] ;  /* 0x0000e200ff027b82 */ /* 0x000e220000000a00 */
[----:B------:R-:W1:Y:S01]  /*00f0*/  LDCU.64 UR4, c[0x0][0x358] ;  /* 0x00006b00ff0477ac */ /* 0x000e620008000a00 */
[----:B------:R-:W-:-:S06]  /*0100*/  IMAD R11, R0, UR6, R7 ;  /* 0x00000006000b7c24 */ /* 0x000fcc000f8e0207 */
[----:B------:R-:W2:Y:S08]  /*0110*/  LDC.64 R4, c[0x0][0x380] ;  /* 0x0000e000ff047b82 */ /* 0x000eb00000000a00 */
[----:B------:R-:W3:Y:S01]  /*0120*/  LDC.64 R8, c[0x0][0x390] ;  /* 0x0000e400ff087b82 */ /* 0x000ee20000000a00 */
[----:B0-----:R-:W-:-:S06]  /*0130*/  IMAD.WIDE.U32 R2, R11, 0x8, R2 ;  /* 0x000000080b027825 */ /* 0x001fcc00078e0002 */
[----:B-1----:R-:W4:Y:S01]  /*0140*/  LDG.E.64 R2, desc[UR4][R2.64] ;  /* 0x0000000402027981 */ /* 0x002f22000c1e1b00 */
[----:B--2---:R-:W-:-:S06]  /*0150*/  IMAD.WIDE.U32 R4, R11, 0x8, R4 ;  /* 0x000000080b047825 */ /* 0x004fcc00078e0004 */
[----:B------:R-:W4:Y:S01]  /*0160*/  LDG.E.64 R4, desc[UR4][R4.64] ;  /* 0x0000000404047981 */ /* 0x000f22000c1e1b00 */
[----:B---3--:R-:W-:Y:S01]  /*0170*/  IMAD.WIDE.U32 R8, R11, 0x8, R8 ;  /* 0x000000080b087825 */ /* 0x008fe200078e0008 */
[----:B----4-:R-:W-:-:S07]  /*0180*/  DADD R6, R2, -R4 ;  /* 0x0000000002067229 */ /* 0x010fce0000000804 */
[----:B------:R-:W-:Y:S01]  /*0190*/  STG.E.64 desc[UR4][R8.64], R6 ;  /* 0x0000000608007986 */ /* 0x000fe2000c101b04 */
[----:B------:R-:W-:Y:S05]  /*01a0*/  EXIT ;  /* 0x000000000000794d */ /* 0x000fea0003800000 */
.L_x_147:
        /* <DEDUP_REMOVED lines=13> */
.L_x_153:


//--------------------- .text._Z5firstPdS_i       --------------------------
	.section	.text._Z5firstPdS_i,"ax",@progbits
	.align	128
        .global         _Z5firstPdS_i
        .type           _Z5firstPdS_i,@function
        .size           _Z5firstPdS_i,(.L_x_154 - _Z5firstPdS_i)
        .other          _Z5firstPdS_i,@"STO_CUDA_ENTRY STV_DEFAULT"
_Z5firstPdS_i:
.text._Z5firstPdS_i:
[----:B------:R-:W-:Y:S01]  /*0000*/  LDC R1, c[0x0][0x37c] ;  /* 0x0000df00ff017b82 */ /* 0x000fe20000000800 */
[----:B------:R-:W0:Y:S07]  /*0010*/  S2R R2, SR_TID.X ;  /* 0x0000000000027919 */ /* 0x000e2e0000002100 */
[----:B------:R-:W0:Y:S01]  /*0020*/  S2UR UR4, SR_CTAID.X ;  /* 0x00000000000479c3 */ /* 0x000e220000002500 */
[----:B------:R-:W1:Y:S07]  /*0030*/  S2R R5, SR_TID.Y ;  /* 0x0000000000057919 */ /* 0x000e6e0000002200 */
[----:B------:R-:W0:Y:S08]  /*0040*/  LDC R3, c[0x0][0x360] ;  /* 0x0000d800ff037b82 */ /* 0x000e300000000800 */
[----:B------:R-:W2:Y:S08]  /*0050*/  LDC R13, c[0x0][0x390] ;  /* 0x0000e400ff0d7b82 */ /* 0x000eb00000000800 */
[----:B------:R-:W1:Y:S08]  /*0060*/  S2UR UR5, SR_CTAID.Y ;  /* 0x00000000000579c3 */ /* 0x000e700000002600 */
[----:B------:R-:W1:Y:S01]  /*0070*/  LDC R4, c[0x0][0x364] ;  /* 0x0000d900ff047b82 */ /* 0x000e620000000800 */
[----:B0-----:R-:W-:Y:S01]  /*0080*/  IMAD R2, R3, UR4, R2 ;  /* 0x0000000403027c24 */ /* 0x001fe2000f8e0202 */
[----:B--2---:R-:W-:-:S04]  /*0090*/  IADD3 R0, PT, PT, R13, -0x1, RZ ;  /* 0xffffffff0d007810 */ /* 0x004fc80007ffe0ff */
[----:B------:R-:W-:-:S04]  /*00a0*/  ISETP.GE.AND P0, PT, R2, R0, PT ;  /* 0x000000000200720c */ /* 0x000fc80003f06270 */
[----:B------:R-:W-:Y:S01]  /*00b0*/  ISETP.LT.OR P0, PT, R2, 0x1, P0 ;  /* 0x000000010200780c */ /* 0x000fe20000701670 */
[----:B-1----:R-:W-:-:S12]  /*00c0*/  IMAD R5, R4, UR5, R5 ;  /* 0x0000000504057c24 */ /* 0x002fd8000f8e0205 */
[----:B------:R-:W-:Y:S05]  /*00d0*/  @P0 EXIT ;  /* 0x000000000000094d */ /* 0x000fea0003800000 */
[----:B------:R-:W-:-:S04]  /*00e0*/  ISETP.GE.AND P0, PT, R5, R0, PT ;  /* 0x000000000500720c */ /* 0x000fc80003f06270 */
[----:B------:R-:W-:-:S13]  /*00f0*/  ISETP.EQ.OR P0, PT, R5, RZ, P0 ;  /* 0x000000ff0500720c */ /* 0x000fda0000702670 */
[----:B------:R-:W-:Y:S05]  /*0100*/  @P0 EXIT ;  /* 0x000000000000094d */ /* 0x000fea0003800000 */
[----:B------:R-:W0:Y:S01]  /*0110*/  LDC.64 R8, c[0x0][0x380] ;  /* 0x0000e000ff087b82 */ /* 0x000e220000000a00 */
[----:B------:R-:W1:Y:S01]  /*0120*/  LDCU.64 UR4, c[0x0][0x358] ;  /* 0x00006b00ff0477ac */ /* 0x000e620008000a00 */
[CC--:B------:R-:W-:Y:S02]  /*0130*/  IMAD R0, R2.reuse, R13.reuse, R5 ;  /* 0x0000000d02007224 */ /* 0x0c0fe400078e0205 */
[----:B------:R-:W-:-:S05]  /*0140*/  IMAD R4, R2, R13, -R13 ;  /* 0x0000000d02047224 */ /* 0x000fca00078e0a0d */
[----:B------:R-:W-:Y:S01]  /*0150*/  IADD3 R11, PT, PT, R5, R4, RZ ;  /* 0x00000004050b7210 */ /* 0x000fe20007ffe0ff */
[----:B0-----:R-:W-:-:S05]  /*0160*/  IMAD.WIDE R2, R0, 0x8, R8 ;  /* 0x0000000800027825 */ /* 0x001fca00078e0208 */
[----:B-1----:R-:W2:Y:S01]  /*0170*/  LDG.E.64 R4, desc[UR4][R2.64+-0x8] ;  /* 0xfffff80402047981 */ /* 0x002ea2000c1e1b00 */
[----:B------:R-:W-:-:S03]  /*0180*/  IMAD.WIDE R8, R11, 0x8, R8 ;  /* 0x000000080b087825 */ /* 0x000fc600078e0208 */
[----:B------:R-:W2:Y:S01]  /*0190*/  LDG.E.64 R6, desc[UR4][R2.64+0x8] ;  /* 0x0000080402067981 */ /* 0x000ea2000c1e1b00 */
[----:B------:R-:W-:-:S03]  /*01a0*/  IMAD.WIDE R10, R13, 0x8, R2 ;  /* 0x000000080d0a7825 */ /* 0x000fc600078e0202 */
[----:B------:R-:W3:Y:S04]  /*01b0*/  LDG.E.64 R8, desc[UR4][R8.64] ;  /* 0x0000000408087981 */ /* 0x000ee8000c1e1b00 */
[----:B------:R-:W4:Y:S01]  /*01c0*/  LDG.E.64 R10, desc[UR4][R10.64] ;  /* 0x000000040a0a7981 */ /* 0x000f22000c1e1b00 */
[----:B--2---:R-:W-:Y:S01]  /*01d0*/  DADD R4, R4, R6 ;  /* 0x0000000004047229 */ /* 0x004fe20000000006 */
[----:B------:R-:W0:Y:S07]  /*01e0*/  LDC.64 R6, c[0x0][0x388] ;  /* 0x0000e200ff067b82 */ /* 0x000e2e0000000a00 */
[----:B---3--:R-:W-:-:S08]  /*01f0*/  DADD R4, R4, R8 ;  /* 0x0000000004047229 */ /* 0x008fd00000000008 */
[----:B----4-:R-:W-:-:S08]  /*0200*/  DADD R4, R4, R10 ;  /* 0x0000000004047229 */ /* 0x010fd0000000000a */
[----:B------:R-:W-:Y:S01]  /*0210*/  DMUL R4, R4, 0.25 ;  /* 0x3fd0000004047828 */ /* 0x000fe20000000000 */
[----:B0-----:R-:W-:-:S06]  /*0220*/  IMAD.WIDE R6, R0, 0x8, R6 ;  /* 0x0000000800067825 */ /* 0x001fcc00078e0206 */
[----:B------:R-:W-:Y:S01]  /*0230*/  STG.E.64 desc[UR4][R6.64], R4 ;  /* 0x0000000406007986 */ /* 0x000fe2000c101b04 */
[----:B------:R-:W-:Y:S05]  /*0240*/  EXIT ;  /* 0x000000000000794d */ /* 0x000fea0003800000 */
.L_x_148:
        /* <DEDUP_REMOVED lines=11> */
.L_x_154:


//--------------------- .nv.shared._ZN3cub18CUB_300001_SM_10006detail6reduce28DeviceReduceSingleTileKernelINS2_10policy_hubIdjN4cuda3__47maximumIvEEE10Policy1000EPdSB_iS8_ddNS5_3std3__410__identityEEEvT0_T1_T2_T3_T4_T6_ --------------------------
	.section	.nv.shared._ZN3cub18CUB_300001_SM_10006detail6reduce28DeviceReduceSingleTileKernelINS2_10policy_hubIdjN4cuda3__47maximumIvEEE10Policy1000EPdSB_iS8_ddNS5_3std3__410__identityEEEvT0_T1_T2_T3_T4_T6_,"aw",@nobits
	.sectionflags	@""
	.align	8
.nv.shared._ZN3cub18CUB_300001_SM_10006detail6reduce28DeviceReduceSingleTileKernelINS2_10policy_hubIdjN4cuda3__47maximumIvEEE10Policy1000EPdSB_iS8_ddNS5_3std3__410__identityEEEvT0_T1_T2_T3_T4_T6_:
	.zero		1104


//--------------------- .nv.shared.reserved.0     --------------------------
	.section	.nv.shared.reserved.0,"aw",@nobits
	.weak		__nv_reservedSMEM_offset_0_alias
	.size		__nv_reservedSMEM_offset_0_alias, 0, 64
	.other		__nv_reservedSMEM_offset_0_alias,@"STO_CUDA_RESERVED_SHARED STV_DEFAULT"
__nv_reservedSMEM_offset_0_alias:
	.zero		0
	.zero		64


//--------------------- .nv.global                --------------------------
	.section	.nv.global,"aw",@nobits
.nv.global:
	.type		_ZN34_INTERNAL_7ae9e81a_4_k_cu_ca6006a06thrust24THRUST_300001_SM_1000_NS12placeholders2_5E,@object
	.size		_ZN34_INTERNAL_7ae9e81a_4_k_cu_ca6006a06thrust24THRUST_300001_SM_1000_NS12placeholders2_5E,(_ZN34_INTERNAL_7ae9e81a_4_k_cu_ca6006a04cuda3std3__45__cpo6cbeginE - _ZN34_INTERNAL_7ae9e81a_4_k_cu_ca6006a06thrust24THRUST_300001_SM_1000_NS12placeholders2_5E)
_ZN34_INTERNAL_7ae9e81a_4_k_cu_ca6006a06thrust24THRUST_300001_SM_1000_NS12placeholders2_5E:
	.zero		1
	.type		_ZN34_INTERNAL_7ae9e81a_4_k_cu_ca6006a04cuda3std3__45__cpo6cbeginE,@object
	.size		_ZN34_INTERNAL_7ae9e81a_4_k_cu_ca6006a04cuda3std3__45__cpo6cbeginE,(_ZN34_INTERNAL_7ae9e81a_4_k_cu_ca6006a04cuda3std6ranges3__45__cpo6cbeginE - _ZN34_INTERNAL_7ae9e81a_4_k_cu_ca6006a04cuda3std3__45__cpo6cbeginE)
_ZN34_INTERNAL_7ae9e81a_4_k_cu_ca6006a04cuda3std3__45__cpo6cbeginE:
	.zero		1
	.type		_ZN34_INTERNAL_7ae9e81a_4_k_cu_ca6006a04cuda3std6ranges3__45__cpo6cbeginE,@object
	.size		_ZN34_INTERNAL_7ae9e81a_4_k_cu_ca6006a04cuda3std6ranges3__45__cpo6cbeginE,(_ZN34_INTERNAL_7ae9e81a_4_k_cu_ca6006a04cuda3std3__48in_placeE - _ZN34_INTERNAL_7ae9e81a_4_k_cu_ca6006a04cuda3std6ranges3__45__cpo6cbeginE)
_ZN34_INTERNAL_7ae9e81a_4_k_cu_ca6006a04cuda3std6ranges3__45__cpo6cbeginE:
	.zero		1
	.type		_ZN34_INTERNAL_7ae9e81a_4_k_cu_ca6006a04cuda3std3__48in_placeE,@object
	.size		_ZN34_INTERNAL_7ae9e81a_4_k_cu_ca6006a04cuda3std3__48in_placeE,(_ZN34_INTERNAL_7ae9e81a_4_k_cu_ca6006a04cuda3std6ranges3__45__cpo4sizeE - _ZN34_INTERNAL_7ae9e81a_4_k_cu_ca6006a04cuda3std3__48in_placeE)
_ZN34_INTERNAL_7ae9e81a_4_k_cu_ca6006a04cuda3std3__48in_placeE:
	.zero		1
	.type		_ZN34_INTERNAL_7ae9e81a_4_k_cu_ca6006a04cuda3std6ranges3__45__cpo4sizeE,@object
	.size		_ZN34_INTERNAL_7ae9e81a_4_k_cu_ca6006a04cuda3std6ranges3__45__cpo4sizeE,(_ZN34_INTERNAL_7ae9e81a_4_k_cu_ca6006a06thrust24THRUST_300001_SM_1000_NS12placeholders2_9E - _ZN34_INTERNAL_7ae9e81a_4_k_cu_ca6006a04cuda3std6ranges3__45__cpo4sizeE)
_ZN34_INTERNAL_7ae9e81a_4_k_cu_ca6006a04cuda3std6ranges3__45__cpo4sizeE:
	.zero		1
	.type		_ZN34_INTERNAL_7ae9e81a_4_k_cu_ca6006a06thrust24THRUST_300001_SM_1000_NS12placeholders2_9E,@object
	.size		_ZN34_INTERNAL_7ae9e81a_4_k_cu_ca6006a06thrust24THRUST_300001_SM_1000_NS12placeholders2_9E,(_ZN34_INTERNAL_7ae9e81a_4_k_cu_ca6006a04cuda3std3__45__cpo7crbeginE - _ZN34_INTERNAL_7ae9e81a_4_k_cu_ca6006a06thrust24THRUST_300001_SM_1000_NS12placeholders2_9E)
_ZN34_INTERNAL_7ae9e81a_4_k_cu_ca6006a06thrust24THRUST_300001_SM_1000_NS12placeholders2_9E:
	.zero		1
	.type		_ZN34_INTERNAL_7ae9e81a_4_k_cu_ca6006a04cuda3std3__45__cpo7crbeginE,@object
	.size		_ZN34_INTERNAL_7ae9e81a_4_k_cu_ca6006a04cuda3std3__45__cpo7crbeginE,(_ZN34_INTERNAL_7ae9e81a_4_k_cu_ca6006a04cuda3std6ranges3__45__cpo4nextE - _ZN34_INTERNAL_7ae9e81a_4_k_cu_ca6006a04cuda3std3__45__cpo7crbeginE)
_ZN34_INTERNAL_7ae9e81a_4_k_cu_ca6006a04cuda3std3__45__cpo7crbeginE:
	.zero		1
	.type		_ZN34_INTERNAL_7ae9e81a_4_k_cu_ca6006a04cuda3std6ranges3__45__cpo4nextE,@object
	.size		_ZN34_INTERNAL_7ae9e81a_4_k_cu_ca6006a04cuda3std6ranges3__45__cpo4nextE,(_ZN34_INTERNAL_7ae9e81a_4_k_cu_ca6006a04cuda3std6ranges3__45__cpo4swapE - _ZN34_INTERNAL_7ae9e81a_4_k_cu_ca6006a04cuda3std6ranges3__45__cpo4nextE)
_ZN34_INTERNAL_7ae9e81a_4_k_cu_ca6006a04cuda3std6ranges3__45__cpo4nextE:
	.zero		1
	.type		_ZN34_INTERNAL_7ae9e81a_4_k_cu_ca6006a04cuda3std6ranges3__45__cpo4swapE,@object
	.size		_ZN34_INTERNAL_7ae9e81a_4_k_cu_ca6006a04cuda3std6ranges3__45__cpo4swapE,(_ZN34_INTERNAL_7ae9e81a_4_k_cu_ca6006a06thrust24THRUST_300001_SM_1000_NS12placeholders2_1E - _ZN34_INTERNAL_7ae9e81a_4_k_cu_ca6006a04cuda3std6ranges3__45__cpo4swapE)
_ZN34_INTERNAL_7ae9e81a_4_k_cu_ca6006a04cuda3std6ranges3__45__cpo4swapE:
	.zero		1
	.type		_ZN34_INTERNAL_7ae9e81a_4_k_cu_ca6006a06thrust24THRUST_300001_SM_1000_NS12placeholders2_1E,@object
	.size		_ZN34_INTERNAL_7ae9e81a_4_k_cu_ca6006a06thrust24THRUST_300001_SM_1000_NS12placeholders2_1E,(_ZN34_INTERNAL_7ae9e81a_4_k_cu_ca6006a06thrust24THRUST_300001_SM_1000_NS12placeholders2_3E - _ZN34_INTERNAL_7ae9e81a_4_k_cu_ca6006a06thrust24THRUST_300001_SM_1000_NS12placeholders2_1E)
_ZN34_INTERNAL_7ae9e81a_4_k_cu_ca6006a06thrust24THRUST_300001_SM_1000_NS12placeholders2_1E:
	.zero		1
	.type		_ZN34_INTERNAL_7ae9e81a_4_k_cu_ca6006a06thrust24THRUST_300001_SM_1000_NS12placeholders2_3E,@object
	.size		_ZN34_INTERNAL_7ae9e81a_4_k_cu_ca6006a06thrust24THRUST_300001_SM_1000_NS12placeholders2_3E,(_ZN34_INTERNAL_7ae9e81a_4_k_cu_ca6006a04cuda3std3__45__cpo5beginE - _ZN34_INTERNAL_7ae9e81a_4_k_cu_ca6006a06thrust24THRUST_300001_SM_1000_NS12placeholders2_3E)
_ZN34_INTERNAL_7ae9e81a_4_k_cu_ca6006a06thrust24THRUST_300001_SM_1000_NS12placeholders2_3E:
	.zero		1
	.type		_ZN34_INTERNAL_7ae9e81a_4_k_cu_ca6006a04cuda3std3__45__cpo5beginE,@object
	.size		_ZN34_INTERNAL_7ae9e81a_4_k_cu_ca6006a04cuda3std3__45__cpo5beginE,(_ZN34_INTERNAL_7ae9e81a_4_k_cu_ca6006a04cuda3std6ranges3__45__cpo5beginE - _ZN34_INTERNAL_7ae9e81a_4_k_cu_ca6006a04cuda3std3__45__cpo5beginE)
_ZN34_INTERNAL_7ae9e81a_4_k_cu_ca6006a04cuda3std3__45__cpo5beginE:
	.zero		1
	.type		_ZN34_INTERNAL_7ae9e81a_4_k_cu_ca6006a04cuda3std6ranges3__45__cpo5beginE,@object
	.size		_ZN34_INTERNAL_7ae9e81a_4_k_cu_ca6006a04cuda3std6ranges3__45__cpo5beginE,(_ZN34_INTERNAL_7ae9e81a_4_k_cu_ca6006a04cuda3std3__436_GLOBAL__N__7ae9e81a_4_k_cu_ca6006a06ignoreE - _ZN34_INTERNAL_7ae9e81a_4_k_cu_ca6006a04cuda3std6ranges3__45__cpo5beginE)
_ZN34_INTERNAL_7ae9e81a_4_k_cu_ca6006a04cuda3std6ranges3__45__cpo5beginE:
	.zero		1
	.type		_ZN34_INTERNAL_7ae9e81a_4_k_cu_ca6006a04cuda3std3__436_GLOBAL__N__7ae9e81a_4_k_cu_ca6006a06ignoreE,@object
	.size		_ZN34_INTERNAL_7ae9e81a_4_k_cu_ca6006a04cuda3std3__436_GLOBAL__N__7ae9e81a_4_k_cu_ca6006a06ignoreE,(_ZN34_INTERNAL_7ae9e81a_4_k_cu_ca6006a04cuda3std6ranges3__45__cpo4dataE - _ZN34_INTERNAL_7ae9e81a_4_k_cu_ca6006a04cuda3std3__436_GLOBAL__N__7ae9e81a_4_k_cu_ca6006a06ignoreE)
_ZN34_INTERNAL_7ae9e81a_4_k_cu_ca6006a04cuda3std3__436_GLOBAL__N__7ae9e81a_4_k_cu_ca6006a06ignoreE:
	.zero		1
	.type		_ZN34_INTERNAL_7ae9e81a_4_k_cu_ca6006a04cuda3std6ranges3__45__cpo4dataE,@object
	.size		_ZN34_INTERNAL_7ae9e81a_4_k_cu_ca6006a04cuda3std6ranges3__45__cpo4dataE,(_ZN34_INTERNAL_7ae9e81a_4_k_cu_ca6006a06thrust24THRUST_300001_SM_1000_NS12placeholders2_7E - _ZN34_INTERNAL_7ae9e81a_4_k_cu_ca6006a04cuda3std6ranges3__45__cpo4dataE)
_ZN34_INTERNAL_7ae9e81a_4_k_cu_ca6006a04cuda3std6ranges3__45__cpo4dataE:
	.zero		1
	.type		_ZN34_INTERNAL_7ae9e81a_4_k_cu_ca6006a06thrust24THRUST_300001_SM_1000_NS12placeholders2_7E,@object
	.size		_ZN34_INTERNAL_7ae9e81a_4_k_cu_ca6006a06thrust24THRUST_300001_SM_1000_NS12placeholders2_7E,(_ZN34_INTERNAL_7ae9e81a_4_k_cu_ca6006a04cuda3std3__45__cpo6rbeginE - _ZN34_INTERNAL_7ae9e81a_4_k_cu_ca6006a06thrust24THRUST_300001_SM_1000_NS12placeholders2_7E)
_ZN34_INTERNAL_7ae9e81a_4_k_cu_ca6006a06thrust24THRUST_300001_SM_1000_NS12placeholders2_7E:
	.zero		1
	.type		_ZN34_INTERNAL_7ae9e81a_4_k_cu_ca6006a04cuda3std3__45__cpo6rbeginE,@object
	.size		_ZN34_INTERNAL_7ae9e81a_4_k_cu_ca6006a04cuda3std3__45__cpo6rbeginE,(_ZN34_INTERNAL_7ae9e81a_4_k_cu_ca6006a04cuda3std6ranges3__45__cpo7advanceE - _ZN34_INTERNAL_7ae9e81a_4_k_cu_ca6006a04cuda3std3__45__cpo6rbeginE)
_ZN34_INTERNAL_7ae9e81a_4_k_cu_ca6006a04cuda3std3__45__cpo6rbeginE:
	.zero		1
	.type		_ZN34_INTERNAL_7ae9e81a_4_k_cu_ca6006a04cuda3std6ranges3__45__cpo7advanceE,@object
	.size		_ZN34_INTERNAL_7ae9e81a_4_k_cu_ca6006a04cuda3std6ranges3__45__cpo7advanceE,(_ZN34_INTERNAL_7ae9e81a_4_k_cu_ca6006a04cuda3std3__47nulloptE - _ZN34_INTERNAL_7ae9e81a_4_k_cu_ca6006a04cuda3std6ranges3__45__cpo7advanceE)
_ZN34_INTERNAL_7ae9e81a_4_k_cu_ca6006a04cuda3std6ranges3__45__cpo7advanceE:
	.zero		1
	.type		_ZN34_INTERNAL_7ae9e81a_4_k_cu_ca6006a04cuda3std3__47nulloptE,@object
	.size		_ZN34_INTERNAL_7ae9e81a_4_k_cu_ca6006a04cuda3std3__47nulloptE,(_ZN34_INTERNAL_7ae9e81a_4_k_cu_ca6006a04cuda3std6ranges3__45__cpo8distanceE - _ZN34_INTERNAL_7ae9e81a_4_k_cu_ca6006a04cuda3std3__47nulloptE)
_ZN34_INTERNAL_7ae9e81a_4_k_cu_ca6006a04cuda3std3__47nulloptE:
	.zero		1
	.type		_ZN34_INTERNAL_7ae9e81a_4_k_cu_ca6006a04cuda3std6ranges3__45__cpo8distanceE,@object
	.size		_ZN34_INTERNAL_7ae9e81a_4_k_cu_ca6006a04cuda3std6ranges3__45__cpo8distanceE,(_ZN34_INTERNAL_7ae9e81a_4_k_cu_ca6006a06thrust24THRUST_300001_SM_1000_NS12placeholders2_6E - _ZN34_INTERNAL_7ae9e81a_4_k_cu_ca6006a04cuda3std6ranges3__45__cpo8distanceE)
_ZN34_INTERNAL_7ae9e81a_4_k_cu_ca6006a04cuda3std6ranges3__45__cpo8distanceE:
	.zero		1
	.type		_ZN34_INTERNAL_7ae9e81a_4_k_cu_ca6006a06thrust24THRUST_300001_SM_1000_NS12placeholders2_6E,@object
	.size		_ZN34_INTERNAL_7ae9e81a_4_k_cu_ca6006a06thrust24THRUST_300001_SM_1000_NS12placeholders2_6E,(_ZN34_INTERNAL_7ae9e81a_4_k_cu_ca6006a04cuda3std3__45__cpo4cendE - _ZN34_INTERNAL_7ae9e81a_4_k_cu_ca6006a06thrust24THRUST_300001_SM_1000_NS12placeholders2_6E)
_ZN34_INTERNAL_7ae9e81a_4_k_cu_ca6006a06thrust24THRUST_300001_SM_1000_NS12placeholders2_6E:
	.zero		1
	.type		_ZN34_INTERNAL_7ae9e81a_4_k_cu_ca6006a04cuda3std3__45__cpo4cendE,@object
	.size		_ZN34_INTERNAL_7ae9e81a_4_k_cu_ca6006a04cuda3std3__45__cpo4cendE,(_ZN34_INTERNAL_7ae9e81a_4_k_cu_ca6006a04cuda3std6ranges3__45__cpo4cendE - _ZN34_INTERNAL_7ae9e81a_4_k_cu_ca6006a04cuda3std3__45__cpo4cendE)
_ZN34_INTERNAL_7ae9e81a_4_k_cu_ca6006a04cuda3std3__45__cpo4cendE:
	.zero		1
	.type		_ZN34_INTERNAL_7ae9e81a_4_k_cu_ca6006a04cuda3std6ranges3__45__cpo4cendE,@object
	.size		_ZN34_INTERNAL_7ae9e81a_4_k_cu_ca6006a04cuda3std6ranges3__45__cpo4cendE,(_ZN34_INTERNAL_7ae9e81a_4_k_cu_ca6006a04cuda3std3__420unreachable_sentinelE - _ZN34_INTERNAL_7ae9e81a_4_k_cu_ca6006a04cuda3std6ranges3__45__cpo4cendE)
_ZN34_INTERNAL_7ae9e81a_4_k_cu_ca6006a04cuda3std6ranges3__45__cpo4cendE:
	.zero		1
	.type		_ZN34_INTERNAL_7ae9e81a_4_k_cu_ca6006a04cuda3std3__420unreachable_sentinelE,@object
	.size		_ZN34_INTERNAL_7ae9e81a_4_k_cu_ca6006a04cuda3std3__420unreachable_sentinelE,(_ZN34_INTERNAL_7ae9e81a_4_k_cu_ca6006a04cuda3std6ranges3__45__cpo5ssizeE - _ZN34_INTERNAL_7ae9e81a_4_k_cu_ca6006a04cuda3std3__420unreachable_sentinelE)
_ZN34_INTERNAL_7ae9e81a_4_k_cu_ca6006a04cuda3std3__420unreachable_sentinelE:
	.zero		1
	.type		_ZN34_INTERNAL_7ae9e81a_4_k_cu_ca6006a04cuda3std6ranges3__45__cpo5ssizeE,@object
	.size		_ZN34_INTERNAL_7ae9e81a_4_k_cu_ca6006a04cuda3std6ranges3__45__cpo5ssizeE,(_ZN34_INTERNAL_7ae9e81a_4_k_cu_ca6006a06thrust24THRUST_300001_SM_1000_NS12placeholders3_10E - _ZN34_INTERNAL_7ae9e81a_4_k_cu_ca6006a04cuda3std6ranges3__45__cpo5ssizeE)
_ZN34_INTERNAL_7ae9e81a_4_k_cu_ca6006a04cuda3std6ranges3__45__cpo5ssizeE:
	.zero		1
	.type		_ZN34_INTERNAL_7ae9e81a_4_k_cu_ca6006a06thrust24THRUST_300001_SM_1000_NS12placeholders3_10E,@object
	.size		_ZN34_INTERNAL_7ae9e81a_4_k_cu_ca6006a06thrust24THRUST_300001_SM_1000_NS12placeholders3_10E,(_ZN34_INTERNAL_7ae9e81a_4_k_cu_ca6006a04cuda3std3__45__cpo5crendE - _ZN34_INTERNAL_7ae9e81a_4_k_cu_ca6006a06thrust24THRUST_300001_SM_1000_NS12placeholders3_10E)
_ZN34_INTERNAL_7ae9e81a_4_k_cu_ca6006a06thrust24THRUST_300001_SM_1000_NS12placeholders3_10E:
	.zero		1
	.type		_ZN34_INTERNAL_7ae9e81a_4_k_cu_ca6006a04cuda3std3__45__cpo5crendE,@object
	.size		_ZN34_INTERNAL_7ae9e81a_4_k_cu_ca6006a04cuda3std3__45__cpo5crendE,(_ZN34_INTERNAL_7ae9e81a_4_k_cu_ca6006a04cuda3std6ranges3__45__cpo4prevE - _ZN34_INTERNAL_7ae9e81a_4_k_cu_ca6006a04cuda3std3__45__cpo5crendE)
_ZN34_INTERNAL_7ae9e81a_4_k_cu_ca6006a04cuda3std3__45__cpo5crendE:
	.zero		1
	.type		_ZN34_INTERNAL_7ae9e81a_4_k_cu_ca6006a04cuda3std6ranges3__45__cpo4prevE,@object
	.size		_ZN34_INTERNAL_7ae9e81a_4_k_cu_ca6006a04cuda3std6ranges3__45__cpo4prevE,(_ZN34_INTERNAL_7ae9e81a_4_k_cu_ca6006a04cuda3std6ranges3__45__cpo9iter_moveE - _ZN34_INTERNAL_7ae9e81a_4_k_cu_ca6006a04cuda3std6ranges3__45__cpo4prevE)
_ZN34_INTERNAL_7ae9e81a_4_k_cu_ca6006a04cuda3std6ranges3__45__cpo4prevE:
	.zero		1
	.type		_ZN34_INTERNAL_7ae9e81a_4_k_cu_ca6006a04cuda3std6ranges3__45__cpo9iter_moveE,@object
	.size		_ZN34_INTERNAL_7ae9e81a_4_k_cu_ca6006a04cuda3std6ranges3__45__cpo9iter_moveE,(_ZN34_INTERNAL_7ae9e81a_4_k_cu_ca6006a06thrust24THRUST_300001_SM_1000_NS12placeholders2_2E - _ZN34_INTERNAL_7ae9e81a_4_k_cu_ca6006a04cuda3std6ranges3__45__cpo9iter_moveE)
_ZN34_INTERNAL_7ae9e81a_4_k_cu_ca6006a04cuda3std6ranges3__45__cpo9iter_moveE:
	.zero		1
	.type		_ZN34_INTERNAL_7ae9e81a_4_k_cu_ca6006a06thrust24THRUST_300001_SM_1000_NS12placeholders2_2E,@object
	.size		_ZN34_INTERNAL_7ae9e81a_4_k_cu_ca6006a06thrust24THRUST_300001_SM_1000_NS12placeholders2_2E,(_ZN34_INTERNAL_7ae9e81a_4_k_cu_ca6006a06thrust24THRUST_300001_SM_1000_NS12placeholders2_4E - _ZN34_INTERNAL_7ae9e81a_4_k_cu_ca6006a06thrust24THRUST_300001_SM_1000_NS12placeholders2_2E)
_ZN34_INTERNAL_7ae9e81a_4_k_cu_ca6006a06thrust24THRUST_300001_SM_1000_NS12placeholders2_2E:
	.zero		1
	.type		_ZN34_INTERNAL_7ae9e81a_4_k_cu_ca6006a06thrust24THRUST_300001_SM_1000_NS12placeholders2_4E,@object
	.size		_ZN34_INTERNAL_7ae9e81a_4_k_cu_ca6006a06thrust24THRUST_300001_SM_1000_NS12placeholders2_4E,(_ZN34_INTERNAL_7ae9e81a_4_k_cu_ca6006a04cuda3std3__45__cpo3endE - _ZN34_INTERNAL_7ae9e81a_4_k_cu_ca6006a06thrust24THRUST_300001_SM_1000_NS12placeholders2_4E)
_ZN34_INTERNAL_7ae9e81a_4_k_cu_ca6006a06thrust24THRUST_300001_SM_1000_NS12placeholders2_4E:
	.zero		1
	.type		_ZN34_INTERNAL_7ae9e81a_4_k_cu_ca6006a04cuda3std3__45__cpo3endE,@object
	.size		_ZN34_INTERNAL_7ae9e81a_4_k_cu_ca6006a04cuda3std3__45__cpo3endE,(_ZN34_INTERNAL_7ae9e81a_4_k_cu_ca6006a04cuda3std6ranges3__45__cpo3endE - _ZN34_INTERNAL_7ae9e81a_4_k_cu_ca6006a04cuda3std3__45__cpo3endE)
_ZN34_INTERNAL_7ae9e81a_4_k_cu_ca6006a04cuda3std3__45__cpo3endE:
	.zero		1
	.type		_ZN34_INTERNAL_7ae9e81a_4_k_cu_ca6006a04cuda3std6ranges3__45__cpo3endE,@object
	.size		_ZN34_INTERNAL_7ae9e81a_4_k_cu_ca6006a04cuda3std6ranges3__45__cpo3endE,(_ZN34_INTERNAL_7ae9e81a_4_k_cu_ca6006a04cuda3std3__419piecewise_constructE - _ZN34_INTERNAL_7ae9e81a_4_k_cu_ca6006a04cuda3std6ranges3__45__cpo3endE)
_ZN34_INTERNAL_7ae9e81a_4_k_cu_ca6006a04cuda3std6ranges3__45__cpo3endE:
	.zero		1
	.type		_ZN34_INTERNAL_7ae9e81a_4_k_cu_ca6006a04cuda3std3__419piecewise_constructE,@object
	.size		_ZN34_INTERNAL_7ae9e81a_4_k_cu_ca6006a04cuda3std3__419piecewise_constructE,(_ZN34_INTERNAL_7ae9e81a_4_k_cu_ca6006a04cuda3std6ranges3__45__cpo5cdataE - _ZN34_INTERNAL_7ae9e81a_4_k_cu_ca6006a04cuda3std3__419piecewise_constructE)
_ZN34_INTERNAL_7ae9e81a_4_k_cu_ca6006a04cuda3std3__419piecewise_constructE:
	.zero		1
	.type		_ZN34_INTERNAL_7ae9e81a_4_k_cu_ca6006a04cuda3std6ranges3__45__cpo5cdataE,@object
	.size		_ZN34_INTERNAL_7ae9e81a_4_k_cu_ca6006a04cuda3std6ranges3__45__cpo5cdataE,(_ZN34_INTERNAL_7ae9e81a_4_k_cu_ca6006a06thrust24THRUST_300001_SM_1000_NS12placeholders2_8E - _ZN34_INTERNAL_7ae9e81a_4_k_cu_ca6006a04cuda3std6ranges3__45__cpo5cdataE)
_ZN34_INTERNAL_7ae9e81a_4_k_cu_ca6006a04cuda3std6ranges3__45__cpo5cdataE:
	.zero		1
	.type		_ZN34_INTERNAL_7ae9e81a_4_k_cu_ca6006a06thrust24THRUST_300001_SM_1000_NS12placeholders2_8E,@object
	.size		_ZN34_INTERNAL_7ae9e81a_4_k_cu_ca6006a06thrust24THRUST_300001_SM_1000_NS12placeholders2_8E,(_ZN34_INTERNAL_7ae9e81a_4_k_cu_ca6006a04cuda3std3__45__cpo4rendE - _ZN34_INTERNAL_7ae9e81a_4_k_cu_ca6006a06thrust24THRUST_300001_SM_1000_NS12placeholders2_8E)
_ZN34_INTERNAL_7ae9e81a_4_k_cu_ca6006a06thrust24THRUST_300001_SM_1000_NS12placeholders2_8E:
	.zero		1
	.type		_ZN34_INTERNAL_7ae9e81a_4_k_cu_ca6006a04cuda3std3__45__cpo4rendE,@object
	.size		_ZN34_INTERNAL_7ae9e81a_4_k_cu_ca6006a04cuda3std3__45__cpo4rendE,(_ZN34_INTERNAL_7ae9e81a_4_k_cu_ca6006a04cuda3std6ranges3__45__cpo9iter_swapE - _ZN34_INTERNAL_7ae9e81a_4_k_cu_ca6006a04cuda3std3__45__cpo4rendE)
_ZN34_INTERNAL_7ae9e81a_4_k_cu_ca6006a04cuda3std3__45__cpo4rendE:
	.zero		1
	.type		_ZN34_INTERNAL_7ae9e81a_4_k_cu_ca6006a04cuda3std6ranges3__45__cpo9iter_swapE,@object
	.size		_ZN34_INTERNAL_7ae9e81a_4_k_cu_ca6006a04cuda3std6ranges3__45__cpo9iter_swapE,(_ZN34_INTERNAL_7ae9e81a_4_k_cu_ca6006a04cuda3std3__48unexpectE - _ZN34_INTERNAL_7ae9e81a_4_k_cu_ca6006a04cuda3std6ranges3__45__cpo9iter_swapE)
_ZN34_INTERNAL_7ae9e81a_4_k_cu_ca6006a04cuda3std6ranges3__45__cpo9iter_swapE:
	.zero		1
	.type		_ZN34_INTERNAL_7ae9e81a_4_k_cu_ca6006a04cuda3std3__48unexpectE,@object
	.size		_ZN34_INTERNAL_7ae9e81a_4_k_cu_ca6006a04cuda3std3__48unexpectE,(_ZN34_INTERNAL_7ae9e81a_4_k_cu_ca6006a06thrust24THRUST_300001_SM_1000_NS6system6detail10sequential3seqE - _ZN34_INTERNAL_7ae9e81a_4_k_cu_ca6006a04cuda3std3__48unexpectE)
_ZN34_INTERNAL_7ae9e81a_4_k_cu_ca6006a04cuda3std3__48unexpectE:
	.zero		1
	.type		_ZN34_INTERNAL_7ae9e81a_4_k_cu_ca6006a06thrust24THRUST_300001_SM_1000_NS6system6detail10sequential3seqE,@object
	.size		_ZN34_INTERNAL_7ae9e81a_4_k_cu_ca6006a06thrust24THRUST_300001_SM_1000_NS6system6detail10sequential3seqE,(.L_29 - _ZN34_INTERNAL_7ae9e81a_4_k_cu_ca6006a06thrust24THRUST_300001_SM_1000_NS6system6detail10sequential3seqE)
_ZN34_INTERNAL_7ae9e81a_4_k_cu_ca6006a06thrust24THRUST_300001_SM_1000_NS6system6detail10sequential3seqE:
	.zero		1
.L_29:


//--------------------- .nv.shared._ZN3cub18CUB_300001_SM_10006detail6reduce18DeviceReduceKernelINS2_10policy_hubIdjN4cuda3__47maximumIvEEE10Policy1000EPdjS8_dNS5_3std3__410__identityEEEvT0_PT3_T1_NS0_13GridEvenShareISI_EET2_T4_ --------------------------
	.section	.nv.shared._ZN3cub18CUB_300001_SM_10006detail6reduce18DeviceReduceKernelINS2_10policy_hubIdjN4cuda3__47maximumIvEEE10Policy1000EPdjS8_dNS5_3std3__410__identityEEEvT0_PT3_T1_NS0_13GridEvenShareISI_EET2_T4_,"aw",@nobits
	.sectionflags	@""
	.align	8
.nv.shared._ZN3cub18CUB_300001_SM_10006detail6reduce18DeviceReduceKernelINS2_10policy_hubIdjN4cuda3__47maximumIvEEE10Policy1000EPdjS8_dNS5_3std3__410__identityEEEvT0_PT3_T1_NS0_13GridEvenShareISI_EET2_T4_:
	.zero		1104


//--------------------- .nv.shared._ZN3cub18CUB_300001_SM_10006detail6reduce28DeviceReduceSingleTileKernelINS2_10policy_hubIdjN4cuda3__47maximumIvEEE10Policy1000EPdSB_jS8_ddNS5_3std3__410__identityEEEvT0_T1_T2_T3_T4_T6_ --------------------------
	.section	.nv.shared._ZN3cub18CUB_300001_SM_10006detail6reduce28DeviceReduceSingleTileKernelINS2_10policy_hubIdjN4cuda3__47maximumIvEEE10Policy1000EPdSB_jS8_ddNS5_3std3__410__identityEEEvT0_T1_T2_T3_T4_T6_,"aw",@nobits
	.sectionflags	@""
	.align	8
.nv.shared._ZN3cub18CUB_300001_SM_10006detail6reduce28DeviceReduceSingleTileKernelINS2_10policy_hubIdjN4cuda3__47maximumIvEEE10Policy1000EPdSB_jS8_ddNS5_3std3__410__identityEEEvT0_T1_T2_T3_T4_T6_:
	.zero		1104


//--------------------- .nv.constant0._ZN3cub18CUB_300001_SM_10006detail6reduce28DeviceReduceSingleTileKernelINS2_10policy_hubIdjN4cuda3__47maximumIvEEE10Policy1000EPdSB_iS8_ddNS5_3std3__410__identityEEEvT0_T1_T2_T3_T4_T6_ --------------------------
	.section	.nv.constant0._ZN3cub18CUB_300001_SM_10006detail6reduce28DeviceReduceSingleTileKernelINS2_10policy_hubIdjN4cuda3__47maximumIvEEE10Policy1000EPdSB_iS8_ddNS5_3std3__410__identityEEEvT0_T1_T2_T3_T4_T6_,"a",@progbits
	.sectionflags	@""
	.align	4
.nv.constant0._ZN3cub18CUB_300001_SM_10006detail6reduce28DeviceReduceSingleTileKernelINS2_10policy_hubIdjN4cuda3__47maximumIvEEE10Policy1000EPdSB_iS8_ddNS5_3std3__410__identityEEEvT0_T1_T2_T3_T4_T6_:
	.zero		929


//--------------------- .nv.constant0._ZN3cub18CUB_300001_SM_10006detail6reduce18DeviceReduceKernelINS2_10policy_hubIdjN4cuda3__47maximumIvEEE10Policy1000EPdjS8_dNS5_3std3__410__identityEEEvT0_PT3_T1_NS0_13GridEvenShareISI_EET2_T4_ --------------------------
	.section	.nv.constant0._ZN3cub18CUB_300001_SM_10006detail6reduce18DeviceReduceKernelINS2_10policy_hubIdjN4cuda3__47maximumIvEEE10Policy1000EPdjS8_dNS5_3std3__410__identityEEEvT0_PT3_T1_NS0_13GridEvenShareISI_EET2_T4_,"a",@progbits
	.sectionflags	@""
	.align	4
.nv.constant0._ZN3cub18CUB_300001_SM_10006detail6reduce18DeviceReduceKernelINS2_10policy_hubIdjN4cuda3__47maximumIvEEE10Policy1000EPdjS8_dNS5_3std3__410__identityEEEvT0_PT3_T1_NS0_13GridEvenShareISI_EET2_T4_:
	.zero		958


//--------------------- .nv.constant0._ZN3cub18CUB_300001_SM_10006detail6reduce28DeviceReduceSingleTileKernelINS2_10policy_hubIdjN4cuda3__47maximumIvEEE10Policy1000EPdSB_jS8_ddNS5_3std3__410__identityEEEvT0_T1_T2_T3_T4_T6_ --------------------------
	.section	.nv.constant0._ZN3cub18CUB_300001_SM_10006detail6reduce28DeviceReduceSingleTileKernelINS2_10policy_hubIdjN4cuda3__47maximumIvEEE10Policy1000EPdSB_jS8_ddNS5_3std3__410__identityEEEvT0_T1_T2_T3_T4_T6_,"a",@progbits
	.sectionflags	@""
	.align	4
.nv.constant0._ZN3cub18CUB_300001_SM_10006detail6reduce28DeviceReduceSingleTileKernelINS2_10policy_hubIdjN4cuda3__47maximumIvEEE10Policy1000EPdSB_jS8_ddNS5_3std3__410__identityEEEvT0_T1_T2_T3_T4_T6_:
	.zero		929


//--------------------- .nv.constant0._ZN3cub18CUB_300001_SM_10006detail11EmptyKernelIvEEvv --------------------------
	.section	.nv.constant0._ZN3cub18CUB_300001_SM_10006detail11EmptyKernelIvEEvv,"a",@progbits
	.sectionflags	@""
	.align	4
.nv.constant0._ZN3cub18CUB_300001_SM_10006detail11EmptyKernelIvEEvv:
	.zero		896


//--------------------- .nv.constant0._Z6secondPdS_S_i --------------------------
	.section	.nv.constant0._Z6secondPdS_S_i,"a",@progbits
	.sectionflags	@""
	.align	4
.nv.constant0._Z6secondPdS_S_i:
	.zero		924


//--------------------- .nv.constant0._Z5firstPdS_i --------------------------
	.section	.nv.constant0._Z5firstPdS_i,"a",@progbits
	.sectionflags	@""
	.align	4
.nv.constant0._Z5firstPdS_i:
	.zero		916


//--------------------- SYMBOLS --------------------------

	.type		.nv.reservedSmem.offset0,@object
	.size		.nv.reservedSmem.offset0,0x4
	.type		.nv.reservedSmem.cap,@object
	.size		.nv.reservedSmem.cap,0x4
